//
// Generated by NVIDIA NVVM Compiler
//
// Compiler Build ID: CL-36424714
// Cuda compilation tools, release 13.0, V13.0.88
// Based on NVVM 20.0.0
//

.version 9.0
.target sm_100
.address_size 64

	// .globl	_Z13fused_lrm_bn1PfS_S_S_iiffiiS_S_S_S_ibiiiiii
.func  (.param .b64 func_retval0) __internal_accurate_pow
(
	.param .b64 __internal_accurate_pow_param_0
)
;

.visible .entry _Z13fused_lrm_bn1PfS_S_S_iiffiiS_S_S_S_ibiiiiii(
	.param .u64 .ptr .align 1 _Z13fused_lrm_bn1PfS_S_S_iiffiiS_S_S_S_ibiiiiii_param_0,
	.param .u64 .ptr .align 1 _Z13fused_lrm_bn1PfS_S_S_iiffiiS_S_S_S_ibiiiiii_param_1,
	.param .u64 .ptr .align 1 _Z13fused_lrm_bn1PfS_S_S_iiffiiS_S_S_S_ibiiiiii_param_2,
	.param .u64 .ptr .align 1 _Z13fused_lrm_bn1PfS_S_S_iiffiiS_S_S_S_ibiiiiii_param_3,
	.param .u32 _Z13fused_lrm_bn1PfS_S_S_iiffiiS_S_S_S_ibiiiiii_param_4,
	.param .u32 _Z13fused_lrm_bn1PfS_S_S_iiffiiS_S_S_S_ibiiiiii_param_5,
	.param .f32 _Z13fused_lrm_bn1PfS_S_S_iiffiiS_S_S_S_ibiiiiii_param_6,
	.param .f32 _Z13fused_lrm_bn1PfS_S_S_iiffiiS_S_S_S_ibiiiiii_param_7,
	.param .u32 _Z13fused_lrm_bn1PfS_S_S_iiffiiS_S_S_S_ibiiiiii_param_8,
	.param .u32 _Z13fused_lrm_bn1PfS_S_S_iiffiiS_S_S_S_ibiiiiii_param_9,
	.param .u64 .ptr .align 1 _Z13fused_lrm_bn1PfS_S_S_iiffiiS_S_S_S_ibiiiiii_param_10,
	.param .u64 .ptr .align 1 _Z13fused_lrm_bn1PfS_S_S_iiffiiS_S_S_S_ibiiiiii_param_11,
	.param .u64 .ptr .align 1 _Z13fused_lrm_bn1PfS_S_S_iiffiiS_S_S_S_ibiiiiii_param_12,
	.param .u64 .ptr .align 1 _Z13fused_lrm_bn1PfS_S_S_iiffiiS_S_S_S_ibiiiiii_param_13,
	.param .u32 _Z13fused_lrm_bn1PfS_S_S_iiffiiS_S_S_S_ibiiiiii_param_14,
	.param .u8 _Z13fused_lrm_bn1PfS_S_S_iiffiiS_S_S_S_ibiiiiii_param_15,
	.param .u32 _Z13fused_lrm_bn1PfS_S_S_iiffiiS_S_S_S_ibiiiiii_param_16,
	.param .u32 _Z13fused_lrm_bn1PfS_S_S_iiffiiS_S_S_S_ibiiiiii_param_17,
	.param .u32 _Z13fused_lrm_bn1PfS_S_S_iiffiiS_S_S_S_ibiiiiii_param_18,
	.param .u32 _Z13fused_lrm_bn1PfS_S_S_iiffiiS_S_S_S_ibiiiiii_param_19,
	.param .u32 _Z13fused_lrm_bn1PfS_S_S_iiffiiS_S_S_S_ibiiiiii_param_20,
	.param .u32 _Z13fused_lrm_bn1PfS_S_S_iiffiiS_S_S_S_ibiiiiii_param_21
)
{
	.local .align 4 .b8 	__local_depot0[20];
	.reg .b64 	%SP;
	.reg .b64 	%SPL;
	.reg .pred 	%p<145>;
	.reg .b16 	%rs<2>;
	.reg .b32 	%r<165>;
	.reg .b32 	%f<268>;
	.reg .b64 	%rd<50>;
	.reg .b64 	%fd<304>;

	mov.u64 	%SPL, __local_depot0;
	ld.param.u64 	%rd25, [_Z13fused_lrm_bn1PfS_S_S_iiffiiS_S_S_S_ibiiiiii_param_0];
	ld.param.u64 	%rd19, [_Z13fused_lrm_bn1PfS_S_S_iiffiiS_S_S_S_ibiiiiii_param_2];
	ld.param.u32 	%r45, [_Z13fused_lrm_bn1PfS_S_S_iiffiiS_S_S_S_ibiiiiii_param_4];
	ld.param.u32 	%r46, [_Z13fused_lrm_bn1PfS_S_S_iiffiiS_S_S_S_ibiiiiii_param_5];
	ld.param.f32 	%f34, [_Z13fused_lrm_bn1PfS_S_S_iiffiiS_S_S_S_ibiiiiii_param_6];
	ld.param.f32 	%f35, [_Z13fused_lrm_bn1PfS_S_S_iiffiiS_S_S_S_ibiiiiii_param_7];
	ld.param.u32 	%r47, [_Z13fused_lrm_bn1PfS_S_S_iiffiiS_S_S_S_ibiiiiii_param_8];
	ld.param.u32 	%r48, [_Z13fused_lrm_bn1PfS_S_S_iiffiiS_S_S_S_ibiiiiii_param_9];
	ld.param.u32 	%r49, [_Z13fused_lrm_bn1PfS_S_S_iiffiiS_S_S_S_ibiiiiii_param_14];
	ld.param.s8 	%rs1, [_Z13fused_lrm_bn1PfS_S_S_iiffiiS_S_S_S_ibiiiiii_param_15];
	ld.param.u32 	%r54, [_Z13fused_lrm_bn1PfS_S_S_iiffiiS_S_S_S_ibiiiiii_param_16];
	ld.param.u32 	%r55, [_Z13fused_lrm_bn1PfS_S_S_iiffiiS_S_S_S_ibiiiiii_param_17];
	ld.param.u32 	%r50, [_Z13fused_lrm_bn1PfS_S_S_iiffiiS_S_S_S_ibiiiiii_param_18];
	ld.param.u32 	%r51, [_Z13fused_lrm_bn1PfS_S_S_iiffiiS_S_S_S_ibiiiiii_param_19];
	ld.param.u32 	%r52, [_Z13fused_lrm_bn1PfS_S_S_iiffiiS_S_S_S_ibiiiiii_param_20];
	ld.param.u32 	%r53, [_Z13fused_lrm_bn1PfS_S_S_iiffiiS_S_S_S_ibiiiiii_param_21];
	cvta.to.global.u64 	%rd1, %rd25;
	add.u64 	%rd2, %SPL, 0;
	mov.u32 	%r1, %ctaid.x;
	mov.u32 	%r2, %ctaid.y;
	mov.u32 	%r3, %ctaid.z;
	mov.u32 	%r4, %tid.x;
	mov.u32 	%r5, %tid.y;
	setp.ge.s32 	%p2, %r1, %r54;
	setp.ge.s32 	%p3, %r2, %r55;
	or.pred  	%p4, %p2, %p3;
	setp.ge.s32 	%p5, %r3, %r55;
	or.pred  	%p6, %p5, %p4;
	setp.ge.s32 	%p7, %r4, %r50;
	or.pred  	%p8, %p7, %p6;
	setp.ge.s32 	%p9, %r5, %r50;
	or.pred  	%p10, %p9, %p8;
	@%p10 bra 	$L__BB0_57;
	mad.lo.s32 	%r6, %r50, %r2, %r4;
	mad.lo.s32 	%r7, %r50, %r3, %r5;
	mov.b32 	%r56, 0;
	st.local.u32 	[%rd2], %r56;
	st.local.u32 	[%rd2+4], %r56;
	st.local.u32 	[%rd2+8], %r56;
	st.local.u32 	[%rd2+12], %r56;
	st.local.u32 	[%rd2+16], %r56;
	setp.lt.s32 	%p11, %r45, 1;
	@%p11 bra 	$L__BB0_57;
	mul.lo.s32 	%r58, %r6, %r48;
	mov.u32 	%r59, %nctaid.x;
	add.s32 	%r60, %r1, 2;
	min.u32 	%r61, %r60, %r59;
	max.u32 	%r62, %r1, 3;
	add.s32 	%r8, %r62, -3;
	add.s32 	%r9, %r61, -1;
	mul.lo.s32 	%r63, %r48, %r48;
	mov.f64 	%fd43, 0d4000000000000000;
	{
	.reg .b32 %temp; 
	mov.b64 	{%temp, %r10}, %fd43;
	}
	and.b32  	%r11, %r10, 2146435072;
	setp.eq.s32 	%p12, %r11, 1062207488;
	setp.lt.s32 	%p13, %r10, 0;
	selp.b32 	%r12, 0, 2146435072, %p13;
	and.b32  	%r64, %r10, 2147483647;
	setp.ne.s32 	%p14, %r64, 1071644672;
	and.pred  	%p1, %p12, %p14;
	or.b32  	%r13, %r12, -2147483648;
	mad.lo.s32 	%r65, %r63, %r1, %r7;
	add.s32 	%r66, %r65, %r58;
	mul.wide.s32 	%rd27, %r66, 4;
	add.s64 	%rd3, %rd1, %rd27;
	cvt.rn.f32.s32 	%f36, %r47;
	div.rn.f32 	%f1, %f34, %f36;
	mul.f32 	%f37, %f35, 0f3F000000;
	cvt.rzi.f32.f32 	%f38, %f37;
	add.f32 	%f39, %f38, %f38;
	sub.f32 	%f40, %f35, %f39;
	abs.f32 	%f2, %f40;
	abs.f32 	%f3, %f35;
	cvt.rmi.f32.f32 	%f4, %f35;
	cvta.to.global.u64 	%rd28, %rd19;
	add.s64 	%rd4, %rd28, %rd27;
	min.u32 	%r67, %r1, 3;
	add.s32 	%r68, %r61, %r67;
	not.b32 	%r69, %r1;
	add.s32 	%r70, %r68, %r69;
	sub.s32 	%r71, %r68, %r1;
	add.s32 	%r14, %r71, -2;
	and.b32  	%r15, %r70, 3;
	add.s32 	%r72, %r58, %r7;
	mad.lo.s32 	%r73, %r63, %r8, %r72;
	mul.wide.s32 	%rd29, %r73, 4;
	add.s64 	%rd5, %rd1, %rd29;
	mul.wide.s32 	%rd6, %r63, 4;
	add.s64 	%rd7, %rd5, %rd6;
	shl.b32 	%r16, %r63, 2;
	mov.b32 	%r159, 0;
$L__BB0_3:
	setp.lt.u32 	%p15, %r8, %r9;
	@%p15 bra 	$L__BB0_5;
	mul.wide.u32 	%rd30, %r159, 4;
	add.s64 	%rd31, %rd2, %rd30;
	ld.local.f32 	%f265, [%rd31];
	bra.uni 	$L__BB0_48;
$L__BB0_5:
	setp.eq.s32 	%p16, %r15, 0;
	mul.wide.u32 	%rd32, %r159, 4;
	add.s64 	%rd8, %rd2, %rd32;
	ld.local.f32 	%f265, [%rd8];
	mov.u32 	%r160, %r8;
	@%p16 bra 	$L__BB0_24;
	ld.global.f32 	%f7, [%rd5];
	cvt.f64.f32 	%fd1, %f7;
	{
	.reg .b32 %temp; 
	mov.b64 	{%temp, %r18}, %fd1;
	}
	abs.f64 	%fd2, %fd1;
	{ // callseq 0, 0
	.param .b64 param0;
	st.param.f64 	[param0], %fd2;
	.param .b64 retval0;
	call.uni (retval0), 
	__internal_accurate_pow, 
	(
	param0
	);
	ld.param.f64 	%fd44, [retval0];
	} // callseq 0
	setp.lt.s32 	%p20, %r18, 0;
	neg.f64 	%fd46, %fd44;
	selp.f64 	%fd47, %fd46, %fd44, %p12;
	selp.f64 	%fd48, %fd47, %fd44, %p20;
	setp.eq.f32 	%p21, %f7, 0f00000000;
	selp.b32 	%r74, %r18, 0, %p12;
	or.b32  	%r75, %r74, 2146435072;
	selp.b32 	%r76, %r75, %r74, %p13;
	mov.b32 	%r77, 0;
	mov.b64 	%fd49, {%r77, %r76};
	selp.f64 	%fd297, %fd49, %fd48, %p21;
	add.f64 	%fd50, %fd1, 0d4000000000000000;
	{
	.reg .b32 %temp; 
	mov.b64 	{%temp, %r78}, %fd50;
	}
	and.b32  	%r79, %r78, 2146435072;
	setp.ne.s32 	%p22, %r79, 2146435072;
	@%p22 bra 	$L__BB0_11;
	setp.nan.f32 	%p23, %f7, %f7;
	@%p23 bra 	$L__BB0_10;
	setp.neu.f64 	%p24, %fd2, 0d7FF0000000000000;
	@%p24 bra 	$L__BB0_11;
	selp.b32 	%r80, %r13, %r12, %p1;
	selp.b32 	%r81, %r80, %r12, %p20;
	mov.b32 	%r82, 0;
	mov.b64 	%fd297, {%r82, %r81};
	bra.uni 	$L__BB0_11;
$L__BB0_10:
	mov.f64 	%fd51, 0d4000000000000000;
	add.rn.f64 	%fd297, %fd1, %fd51;
$L__BB0_11:
	add.s32 	%r160, %r8, 1;
	setp.eq.s32 	%p26, %r15, 1;
	setp.eq.f32 	%p27, %f7, 0f3F800000;
	selp.f64 	%fd52, 0d3FF0000000000000, %fd297, %p27;
	cvt.f64.f32 	%fd53, %f265;
	add.f64 	%fd54, %fd52, %fd53;
	cvt.rn.f32.f64 	%f265, %fd54;
	@%p26 bra 	$L__BB0_24;
	ld.global.f32 	%f9, [%rd7];
	cvt.f64.f32 	%fd7, %f9;
	{
	.reg .b32 %temp; 
	mov.b64 	{%temp, %r20}, %fd7;
	}
	abs.f64 	%fd8, %fd7;
	{ // callseq 1, 0
	.param .b64 param0;
	st.param.f64 	[param0], %fd8;
	.param .b64 retval0;
	call.uni (retval0), 
	__internal_accurate_pow, 
	(
	param0
	);
	ld.param.f64 	%fd55, [retval0];
	} // callseq 1
	setp.lt.s32 	%p31, %r20, 0;
	neg.f64 	%fd57, %fd55;
	selp.f64 	%fd58, %fd57, %fd55, %p12;
	selp.f64 	%fd59, %fd58, %fd55, %p31;
	setp.eq.f32 	%p32, %f9, 0f00000000;
	selp.b32 	%r83, %r20, 0, %p12;
	or.b32  	%r84, %r83, 2146435072;
	selp.b32 	%r85, %r84, %r83, %p13;
	mov.b32 	%r86, 0;
	mov.b64 	%fd60, {%r86, %r85};
	selp.f64 	%fd298, %fd60, %fd59, %p32;
	add.f64 	%fd61, %fd7, 0d4000000000000000;
	{
	.reg .b32 %temp; 
	mov.b64 	{%temp, %r87}, %fd61;
	}
	and.b32  	%r88, %r87, 2146435072;
	setp.ne.s32 	%p33, %r88, 2146435072;
	@%p33 bra 	$L__BB0_17;
	setp.nan.f32 	%p34, %f9, %f9;
	@%p34 bra 	$L__BB0_16;
	setp.neu.f64 	%p35, %fd8, 0d7FF0000000000000;
	@%p35 bra 	$L__BB0_17;
	selp.b32 	%r89, %r13, %r12, %p1;
	selp.b32 	%r90, %r89, %r12, %p31;
	mov.b32 	%r91, 0;
	mov.b64 	%fd298, {%r91, %r90};
	bra.uni 	$L__BB0_17;
$L__BB0_16:
	mov.f64 	%fd62, 0d4000000000000000;
	add.rn.f64 	%fd298, %fd7, %fd62;
$L__BB0_17:
	add.s32 	%r160, %r8, 2;
	setp.eq.s32 	%p37, %r15, 2;
	setp.eq.f32 	%p38, %f9, 0f3F800000;
	selp.f64 	%fd63, 0d3FF0000000000000, %fd298, %p38;
	cvt.f64.f32 	%fd64, %f265;
	add.f64 	%fd65, %fd63, %fd64;
	cvt.rn.f32.f64 	%f265, %fd65;
	@%p37 bra 	$L__BB0_24;
	add.s64 	%rd33, %rd7, %rd6;
	ld.global.f32 	%f11, [%rd33];
	cvt.f64.f32 	%fd13, %f11;
	{
	.reg .b32 %temp; 
	mov.b64 	{%temp, %r22}, %fd13;
	}
	abs.f64 	%fd14, %fd13;
	{ // callseq 2, 0
	.param .b64 param0;
	st.param.f64 	[param0], %fd14;
	.param .b64 retval0;
	call.uni (retval0), 
	__internal_accurate_pow, 
	(
	param0
	);
	ld.param.f64 	%fd66, [retval0];
	} // callseq 2
	setp.lt.s32 	%p42, %r22, 0;
	neg.f64 	%fd68, %fd66;
	selp.f64 	%fd69, %fd68, %fd66, %p12;
	selp.f64 	%fd70, %fd69, %fd66, %p42;
	setp.eq.f32 	%p43, %f11, 0f00000000;
	selp.b32 	%r92, %r22, 0, %p12;
	or.b32  	%r93, %r92, 2146435072;
	selp.b32 	%r94, %r93, %r92, %p13;
	mov.b32 	%r95, 0;
	mov.b64 	%fd71, {%r95, %r94};
	selp.f64 	%fd299, %fd71, %fd70, %p43;
	add.f64 	%fd72, %fd13, 0d4000000000000000;
	{
	.reg .b32 %temp; 
	mov.b64 	{%temp, %r96}, %fd72;
	}
	and.b32  	%r97, %r96, 2146435072;
	setp.ne.s32 	%p44, %r97, 2146435072;
	@%p44 bra 	$L__BB0_23;
	setp.nan.f32 	%p45, %f11, %f11;
	@%p45 bra 	$L__BB0_22;
	setp.neu.f64 	%p46, %fd14, 0d7FF0000000000000;
	@%p46 bra 	$L__BB0_23;
	selp.b32 	%r98, %r13, %r12, %p1;
	selp.b32 	%r99, %r98, %r12, %p42;
	mov.b32 	%r100, 0;
	mov.b64 	%fd299, {%r100, %r99};
	bra.uni 	$L__BB0_23;
$L__BB0_22:
	mov.f64 	%fd73, 0d4000000000000000;
	add.rn.f64 	%fd299, %fd13, %fd73;
$L__BB0_23:
	add.s32 	%r160, %r8, 3;
	setp.eq.f32 	%p48, %f11, 0f3F800000;
	selp.f64 	%fd74, 0d3FF0000000000000, %fd299, %p48;
	cvt.f64.f32 	%fd75, %f265;
	add.f64 	%fd76, %fd74, %fd75;
	cvt.rn.f32.f64 	%f265, %fd76;
$L__BB0_24:
	setp.lt.u32 	%p49, %r14, 3;
	@%p49 bra 	$L__BB0_47;
	mad.lo.s32 	%r101, %r48, %r160, %r6;
	mad.lo.s32 	%r161, %r48, %r101, %r7;
$L__BB0_26:
	mul.wide.s32 	%rd34, %r161, 4;
	add.s64 	%rd9, %rd1, %rd34;
	ld.global.f32 	%f16, [%rd9];
	cvt.f64.f32 	%fd19, %f16;
	{
	.reg .b32 %temp; 
	mov.b64 	{%temp, %r28}, %fd19;
	}
	abs.f64 	%fd20, %fd19;
	{ // callseq 3, 0
	.param .b64 param0;
	st.param.f64 	[param0], %fd20;
	.param .b64 retval0;
	call.uni (retval0), 
	__internal_accurate_pow, 
	(
	param0
	);
	ld.param.f64 	%fd77, [retval0];
	} // callseq 3
	setp.lt.s32 	%p53, %r28, 0;
	neg.f64 	%fd79, %fd77;
	selp.f64 	%fd80, %fd79, %fd77, %p12;
	selp.f64 	%fd81, %fd80, %fd77, %p53;
	setp.eq.f32 	%p54, %f16, 0f00000000;
	selp.b32 	%r102, %r28, 0, %p12;
	or.b32  	%r103, %r102, 2146435072;
	selp.b32 	%r104, %r103, %r102, %p13;
	mov.b32 	%r105, 0;
	mov.b64 	%fd82, {%r105, %r104};
	selp.f64 	%fd300, %fd82, %fd81, %p54;
	add.f64 	%fd83, %fd19, 0d4000000000000000;
	{
	.reg .b32 %temp; 
	mov.b64 	{%temp, %r106}, %fd83;
	}
	and.b32  	%r107, %r106, 2146435072;
	setp.ne.s32 	%p55, %r107, 2146435072;
	@%p55 bra 	$L__BB0_31;
	setp.num.f32 	%p56, %f16, %f16;
	@%p56 bra 	$L__BB0_29;
	mov.f64 	%fd84, 0d4000000000000000;
	add.rn.f64 	%fd300, %fd19, %fd84;
	bra.uni 	$L__BB0_31;
$L__BB0_29:
	setp.neu.f64 	%p57, %fd20, 0d7FF0000000000000;
	@%p57 bra 	$L__BB0_31;
	selp.b32 	%r108, %r13, %r12, %p1;
	selp.b32 	%r109, %r108, %r12, %p53;
	mov.b32 	%r110, 0;
	mov.b64 	%fd300, {%r110, %r109};
$L__BB0_31:
	setp.eq.f32 	%p62, %f16, 0f3F800000;
	selp.f64 	%fd85, 0d3FF0000000000000, %fd300, %p62;
	cvt.f64.f32 	%fd86, %f265;
	add.f64 	%fd87, %fd85, %fd86;
	cvt.rn.f32.f64 	%f17, %fd87;
	add.s64 	%rd10, %rd9, %rd6;
	ld.global.f32 	%f18, [%rd10];
	cvt.f64.f32 	%fd25, %f18;
	{
	.reg .b32 %temp; 
	mov.b64 	{%temp, %r29}, %fd25;
	}
	abs.f64 	%fd26, %fd25;
	{ // callseq 4, 0
	.param .b64 param0;
	st.param.f64 	[param0], %fd26;
	.param .b64 retval0;
	call.uni (retval0), 
	__internal_accurate_pow, 
	(
	param0
	);
	ld.param.f64 	%fd88, [retval0];
	} // callseq 4
	setp.lt.s32 	%p63, %r29, 0;
	neg.f64 	%fd90, %fd88;
	selp.f64 	%fd91, %fd90, %fd88, %p12;
	selp.f64 	%fd92, %fd91, %fd88, %p63;
	setp.eq.f32 	%p64, %f18, 0f00000000;
	selp.b32 	%r111, %r29, 0, %p12;
	or.b32  	%r112, %r111, 2146435072;
	selp.b32 	%r113, %r112, %r111, %p13;
	mov.b32 	%r114, 0;
	mov.b64 	%fd93, {%r114, %r113};
	selp.f64 	%fd301, %fd93, %fd92, %p64;
	add.f64 	%fd94, %fd25, 0d4000000000000000;
	{
	.reg .b32 %temp; 
	mov.b64 	{%temp, %r115}, %fd94;
	}
	and.b32  	%r116, %r115, 2146435072;
	setp.ne.s32 	%p65, %r116, 2146435072;
	@%p65 bra 	$L__BB0_36;
	setp.nan.f32 	%p66, %f18, %f18;
	@%p66 bra 	$L__BB0_35;
	setp.neu.f64 	%p67, %fd26, 0d7FF0000000000000;
	@%p67 bra 	$L__BB0_36;
	selp.b32 	%r117, %r13, %r12, %p1;
	selp.b32 	%r118, %r117, %r12, %p63;
	mov.b32 	%r119, 0;
	mov.b64 	%fd301, {%r119, %r118};
	bra.uni 	$L__BB0_36;
$L__BB0_35:
	mov.f64 	%fd95, 0d4000000000000000;
	add.rn.f64 	%fd301, %fd25, %fd95;
$L__BB0_36:
	setp.eq.f32 	%p72, %f18, 0f3F800000;
	selp.f64 	%fd96, 0d3FF0000000000000, %fd301, %p72;
	cvt.f64.f32 	%fd97, %f17;
	add.f64 	%fd98, %fd96, %fd97;
	cvt.rn.f32.f64 	%f19, %fd98;
	add.s64 	%rd11, %rd10, %rd6;
	ld.global.f32 	%f20, [%rd11];
	cvt.f64.f32 	%fd31, %f20;
	{
	.reg .b32 %temp; 
	mov.b64 	{%temp, %r30}, %fd31;
	}
	abs.f64 	%fd32, %fd31;
	{ // callseq 5, 0
	.param .b64 param0;
	st.param.f64 	[param0], %fd32;
	.param .b64 retval0;
	call.uni (retval0), 
	__internal_accurate_pow, 
	(
	param0
	);
	ld.param.f64 	%fd99, [retval0];
	} // callseq 5
	setp.lt.s32 	%p73, %r30, 0;
	neg.f64 	%fd101, %fd99;
	selp.f64 	%fd102, %fd101, %fd99, %p12;
	selp.f64 	%fd103, %fd102, %fd99, %p73;
	setp.eq.f32 	%p74, %f20, 0f00000000;
	selp.b32 	%r120, %r30, 0, %p12;
	or.b32  	%r121, %r120, 2146435072;
	selp.b32 	%r122, %r121, %r120, %p13;
	mov.b32 	%r123, 0;
	mov.b64 	%fd104, {%r123, %r122};
	selp.f64 	%fd302, %fd104, %fd103, %p74;
	add.f64 	%fd105, %fd31, 0d4000000000000000;
	{
	.reg .b32 %temp; 
	mov.b64 	{%temp, %r124}, %fd105;
	}
	and.b32  	%r125, %r124, 2146435072;
	setp.ne.s32 	%p75, %r125, 2146435072;
	@%p75 bra 	$L__BB0_41;
	setp.nan.f32 	%p76, %f20, %f20;
	@%p76 bra 	$L__BB0_40;
	setp.neu.f64 	%p77, %fd32, 0d7FF0000000000000;
	@%p77 bra 	$L__BB0_41;
	selp.b32 	%r126, %r13, %r12, %p1;
	selp.b32 	%r127, %r126, %r12, %p73;
	mov.b32 	%r128, 0;
	mov.b64 	%fd302, {%r128, %r127};
	bra.uni 	$L__BB0_41;
$L__BB0_40:
	mov.f64 	%fd106, 0d4000000000000000;
	add.rn.f64 	%fd302, %fd31, %fd106;
$L__BB0_41:
	setp.eq.f32 	%p82, %f20, 0f3F800000;
	selp.f64 	%fd107, 0d3FF0000000000000, %fd302, %p82;
	cvt.f64.f32 	%fd108, %f19;
	add.f64 	%fd109, %fd107, %fd108;
	cvt.rn.f32.f64 	%f21, %fd109;
	add.s64 	%rd35, %rd11, %rd6;
	ld.global.f32 	%f22, [%rd35];
	cvt.f64.f32 	%fd37, %f22;
	{
	.reg .b32 %temp; 
	mov.b64 	{%temp, %r31}, %fd37;
	}
	abs.f64 	%fd38, %fd37;
	{ // callseq 6, 0
	.param .b64 param0;
	st.param.f64 	[param0], %fd38;
	.param .b64 retval0;
	call.uni (retval0), 
	__internal_accurate_pow, 
	(
	param0
	);
	ld.param.f64 	%fd110, [retval0];
	} // callseq 6
	setp.lt.s32 	%p83, %r31, 0;
	neg.f64 	%fd112, %fd110;
	selp.f64 	%fd113, %fd112, %fd110, %p12;
	selp.f64 	%fd114, %fd113, %fd110, %p83;
	setp.eq.f32 	%p84, %f22, 0f00000000;
	selp.b32 	%r129, %r31, 0, %p12;
	or.b32  	%r130, %r129, 2146435072;
	selp.b32 	%r131, %r130, %r129, %p13;
	mov.b32 	%r132, 0;
	mov.b64 	%fd115, {%r132, %r131};
	selp.f64 	%fd303, %fd115, %fd114, %p84;
	add.f64 	%fd116, %fd37, 0d4000000000000000;
	{
	.reg .b32 %temp; 
	mov.b64 	{%temp, %r133}, %fd116;
	}
	and.b32  	%r134, %r133, 2146435072;
	setp.ne.s32 	%p85, %r134, 2146435072;
	@%p85 bra 	$L__BB0_46;
	setp.nan.f32 	%p86, %f22, %f22;
	@%p86 bra 	$L__BB0_45;
	setp.neu.f64 	%p87, %fd38, 0d7FF0000000000000;
	@%p87 bra 	$L__BB0_46;
	selp.b32 	%r135, %r13, %r12, %p1;
	selp.b32 	%r136, %r135, %r12, %p83;
	mov.b32 	%r137, 0;
	mov.b64 	%fd303, {%r137, %r136};
	bra.uni 	$L__BB0_46;
$L__BB0_45:
	mov.f64 	%fd117, 0d4000000000000000;
	add.rn.f64 	%fd303, %fd37, %fd117;
$L__BB0_46:
	setp.eq.f32 	%p89, %f22, 0f3F800000;
	selp.f64 	%fd118, 0d3FF0000000000000, %fd303, %p89;
	cvt.f64.f32 	%fd119, %f21;
	add.f64 	%fd120, %fd118, %fd119;
	cvt.rn.f32.f64 	%f265, %fd120;
	add.s32 	%r160, %r160, 4;
	add.s32 	%r161, %r161, %r16;
	setp.lt.s32 	%p90, %r160, %r9;
	@%p90 bra 	$L__BB0_26;
$L__BB0_47:
	st.local.f32 	[%rd8], %f265;
$L__BB0_48:
	setp.eq.f32 	%p91, %f35, 0f00000000;
	ld.global.f32 	%f26, [%rd3];
	fma.rn.f32 	%f27, %f1, %f265, 0f3F800000;
	abs.f32 	%f28, %f27;
	setp.lt.f32 	%p92, %f28, 0f00800000;
	mul.f32 	%f43, %f28, 0f4B800000;
	selp.f32 	%f44, %f43, %f28, %p92;
	selp.f32 	%f45, 0fC1C00000, 0f00000000, %p92;
	mov.b32 	%r138, %f44;
	add.s32 	%r139, %r138, -1060439283;
	and.b32  	%r140, %r139, -8388608;
	sub.s32 	%r141, %r138, %r140;
	mov.b32 	%f46, %r141;
	cvt.rn.f32.s32 	%f47, %r140;
	fma.rn.f32 	%f48, %f47, 0f34000000, %f45;
	add.f32 	%f49, %f46, 0fBF800000;
	add.f32 	%f50, %f46, 0f3F800000;
	rcp.approx.ftz.f32 	%f51, %f50;
	add.f32 	%f52, %f49, %f49;
	mul.f32 	%f53, %f52, %f51;
	mul.f32 	%f54, %f53, %f53;
	sub.f32 	%f55, %f49, %f53;
	add.f32 	%f56, %f55, %f55;
	neg.f32 	%f57, %f53;
	fma.rn.f32 	%f58, %f57, %f49, %f56;
	mul.rn.f32 	%f59, %f51, %f58;
	fma.rn.f32 	%f60, %f54, 0f3A2C32E4, 0f3B52E7DB;
	fma.rn.f32 	%f61, %f60, %f54, 0f3C93BB73;
	fma.rn.f32 	%f62, %f61, %f54, 0f3DF6384F;
	mul.rn.f32 	%f63, %f62, %f54;
	fma.rn.f32 	%f64, %f53, 0f3FB8AA3B, %f48;
	sub.f32 	%f65, %f48, %f64;
	fma.rn.f32 	%f66, %f53, 0f3FB8AA3B, %f65;
	fma.rn.f32 	%f67, %f59, 0f3FB8AA3B, %f66;
	fma.rn.f32 	%f68, %f53, 0f32A55E34, %f67;
	mul.f32 	%f69, %f63, 0f40400000;
	fma.rn.f32 	%f70, %f69, %f59, %f68;
	fma.rn.f32 	%f71, %f63, %f53, %f70;
	add.rn.f32 	%f72, %f64, %f71;
	neg.f32 	%f73, %f64;
	add.rn.f32 	%f74, %f72, %f73;
	neg.f32 	%f75, %f74;
	add.rn.f32 	%f76, %f71, %f75;
	mul.rn.f32 	%f77, %f72, %f35;
	neg.f32 	%f78, %f77;
	fma.rn.f32 	%f79, %f72, %f35, %f78;
	fma.rn.f32 	%f80, %f76, %f35, %f79;
	cvt.rni.f32.f32 	%f81, %f77;
	sub.f32 	%f82, %f77, %f81;
	add.f32 	%f83, %f82, %f80;
	fma.rn.f32 	%f84, %f83, 0f391FCB8E, 0f3AAF85ED;
	fma.rn.f32 	%f85, %f84, %f83, 0f3C1D9856;
	fma.rn.f32 	%f86, %f85, %f83, 0f3D6357BB;
	fma.rn.f32 	%f87, %f86, %f83, 0f3E75FDEC;
	fma.rn.f32 	%f88, %f87, %f83, 0f3F317218;
	fma.rn.f32 	%f89, %f88, %f83, 0f3F800000;
	cvt.rzi.s32.f32 	%r142, %f81;
	setp.gt.f32 	%p93, %f81, 0f00000000;
	selp.b32 	%r143, 0, -2097152000, %p93;
	add.s32 	%r144, %r143, 2130706432;
	mov.b32 	%f90, %r144;
	mul.f32 	%f91, %f89, %f90;
	shl.b32 	%r145, %r142, 23;
	sub.s32 	%r146, %r145, %r143;
	mov.b32 	%f92, %r146;
	mul.f32 	%f93, %f91, %f92;
	abs.f32 	%f94, %f77;
	setp.gt.f32 	%p94, %f94, 0f43180000;
	setp.lt.f32 	%p95, %f77, 0f00000000;
	selp.f32 	%f95, 0f00000000, 0f7F800000, %p95;
	selp.f32 	%f29, %f95, %f93, %p94;
	setp.eq.f32 	%p96, %f27, 0f3F800000;
	or.pred  	%p97, %p91, %p96;
	mov.f32 	%f267, 0f3F800000;
	@%p97 bra 	$L__BB0_56;
	setp.num.f32 	%p98, %f3, %f3;
	setp.num.f32 	%p99, %f28, %f28;
	and.pred  	%p100, %p99, %p98;
	@%p100 bra 	$L__BB0_51;
	add.rn.f32 	%f267, %f27, %f35;
	bra.uni 	$L__BB0_56;
$L__BB0_51:
	setp.neu.f32 	%p101, %f27, 0f00000000;
	setp.neu.f32 	%p102, %f28, 0f7F800000;
	and.pred  	%p103, %p101, %p102;
	@%p103 bra 	$L__BB0_53;
	setp.lt.f32 	%p110, %f35, 0f00000000;
	setp.neu.f32 	%p111, %f2, 0f3F800000;
	add.f32 	%f99, %f27, %f27;
	mov.b32 	%r147, %f99;
	xor.b32  	%r148, %r147, 2139095040;
	selp.b32 	%r149, %r148, %r147, %p110;
	and.b32  	%r150, %r149, 2147483647;
	selp.b32 	%r151, %r150, %r149, %p111;
	mov.b32 	%f267, %r151;
	bra.uni 	$L__BB0_56;
$L__BB0_53:
	setp.eq.f32 	%p104, %f3, 0f7F800000;
	setp.eq.f32 	%p105, %f27, 0fBF800000;
	and.pred  	%p106, %p105, %p104;
	@%p106 bra 	$L__BB0_56;
	setp.geu.f32 	%p107, %f27, 0f00000000;
	mov.f32 	%f267, %f29;
	@%p107 bra 	$L__BB0_56;
	setp.neu.f32 	%p108, %f35, %f4;
	setp.neu.f32 	%p109, %f2, 0f3F800000;
	neg.f32 	%f97, %f29;
	selp.f32 	%f98, %f29, %f97, %p109;
	selp.f32 	%f267, 0f7FFFFFFF, %f98, %p108;
$L__BB0_56:
	div.rn.f32 	%f100, %f26, %f267;
	st.global.f32 	[%rd4], %f100;
	add.s32 	%r159, %r159, 1;
	setp.ne.s32 	%p112, %r159, %r45;
	@%p112 bra 	$L__BB0_3;
$L__BB0_57:
	setp.ge.s32 	%p113, %r1, %r51;
	setp.ge.s32 	%p114, %r2, %r52;
	or.pred  	%p115, %p113, %p114;
	setp.ge.s32 	%p116, %r3, %r52;
	or.pred  	%p117, %p116, %p115;
	setp.ge.s32 	%p118, %r4, %r53;
	or.pred  	%p119, %p118, %p117;
	setp.ge.s32 	%p120, %r5, %r53;
	or.pred  	%p121, %p120, %p119;
	@%p121 bra 	$L__BB0_79;
	mad.lo.s32 	%r152, %r53, %r3, %r5;
	mad.lo.s32 	%r153, %r49, %r1, %r4;
	mad.lo.s32 	%r154, %r53, %r2, %r153;
	mad.lo.s32 	%r35, %r154, %r49, %r152;
	setp.lt.s32 	%p122, %r46, 1;
	@%p122 bra 	$L__BB0_79;
	ld.param.u64 	%rd49, [_Z13fused_lrm_bn1PfS_S_S_iiffiiS_S_S_S_ibiiiiii_param_13];
	ld.param.u64 	%rd48, [_Z13fused_lrm_bn1PfS_S_S_iiffiiS_S_S_S_ibiiiiii_param_12];
	ld.param.u64 	%rd47, [_Z13fused_lrm_bn1PfS_S_S_iiffiiS_S_S_S_ibiiiiii_param_11];
	ld.param.u64 	%rd46, [_Z13fused_lrm_bn1PfS_S_S_iiffiiS_S_S_S_ibiiiiii_param_10];
	ld.param.u64 	%rd45, [_Z13fused_lrm_bn1PfS_S_S_iiffiiS_S_S_S_ibiiiiii_param_3];
	ld.param.u64 	%rd44, [_Z13fused_lrm_bn1PfS_S_S_iiffiiS_S_S_S_ibiiiiii_param_1];
	cvta.to.global.u64 	%rd36, %rd44;
	mul.wide.s32 	%rd37, %r35, 4;
	add.s64 	%rd12, %rd36, %rd37;
	cvta.to.global.u64 	%rd38, %rd46;
	mul.wide.u32 	%rd39, %r1, 4;
	add.s64 	%rd13, %rd38, %rd39;
	cvta.to.global.u64 	%rd40, %rd47;
	add.s64 	%rd14, %rd40, %rd39;
	cvta.to.global.u64 	%rd41, %rd48;
	add.s64 	%rd15, %rd41, %rd39;
	cvta.to.global.u64 	%rd42, %rd49;
	add.s64 	%rd16, %rd42, %rd39;
	setp.ne.s16 	%p123, %rs1, 1;
	cvta.to.global.u64 	%rd43, %rd45;
	add.s64 	%rd17, %rd43, %rd37;
	@%p123 bra 	$L__BB0_68;
	and.b32  	%r36, %r46, 3;
	setp.lt.u32 	%p132, %r46, 4;
	@%p132 bra 	$L__BB0_63;
	and.b32  	%r157, %r46, 2147483644;
	neg.s32 	%r163, %r157;
$L__BB0_62:
	.pragma "nounroll";
	ld.global.f32 	%f206, [%rd12];
	ld.global.f32 	%f207, [%rd13];
	sub.f32 	%f208, %f206, %f207;
	cvt.f64.f32 	%fd241, %f208;
	ld.global.f32 	%f209, [%rd14];
	cvt.f64.f32 	%fd242, %f209;
	add.f64 	%fd243, %fd242, 0d3EE4F8B588E368F1;
	sqrt.rn.f64 	%fd244, %fd243;
	div.rn.f64 	%fd245, %fd241, %fd244;
	ld.global.f32 	%f210, [%rd15];
	cvt.f64.f32 	%fd246, %f210;
	ld.global.f32 	%f211, [%rd16];
	cvt.f64.f32 	%fd247, %f211;
	fma.rn.f64 	%fd248, %fd245, %fd246, %fd247;
	cvt.rn.f32.f64 	%f212, %fd248;
	setp.lt.f32 	%p133, %f212, 0f00000000;
	selp.f32 	%f213, 0f00000000, %f212, %p133;
	st.global.f32 	[%rd17], %f213;
	ld.global.f32 	%f214, [%rd12];
	ld.global.f32 	%f215, [%rd13];
	sub.f32 	%f216, %f214, %f215;
	cvt.f64.f32 	%fd249, %f216;
	ld.global.f32 	%f217, [%rd14];
	cvt.f64.f32 	%fd250, %f217;
	add.f64 	%fd251, %fd250, 0d3EE4F8B588E368F1;
	sqrt.rn.f64 	%fd252, %fd251;
	div.rn.f64 	%fd253, %fd249, %fd252;
	ld.global.f32 	%f218, [%rd15];
	cvt.f64.f32 	%fd254, %f218;
	ld.global.f32 	%f219, [%rd16];
	cvt.f64.f32 	%fd255, %f219;
	fma.rn.f64 	%fd256, %fd253, %fd254, %fd255;
	cvt.rn.f32.f64 	%f220, %fd256;
	setp.lt.f32 	%p134, %f220, 0f00000000;
	selp.f32 	%f221, 0f00000000, %f220, %p134;
	st.global.f32 	[%rd17], %f221;
	ld.global.f32 	%f222, [%rd12];
	ld.global.f32 	%f223, [%rd13];
	sub.f32 	%f224, %f222, %f223;
	cvt.f64.f32 	%fd257, %f224;
	ld.global.f32 	%f225, [%rd14];
	cvt.f64.f32 	%fd258, %f225;
	add.f64 	%fd259, %fd258, 0d3EE4F8B588E368F1;
	sqrt.rn.f64 	%fd260, %fd259;
	div.rn.f64 	%fd261, %fd257, %fd260;
	ld.global.f32 	%f226, [%rd15];
	cvt.f64.f32 	%fd262, %f226;
	ld.global.f32 	%f227, [%rd16];
	cvt.f64.f32 	%fd263, %f227;
	fma.rn.f64 	%fd264, %fd261, %fd262, %fd263;
	cvt.rn.f32.f64 	%f228, %fd264;
	setp.lt.f32 	%p135, %f228, 0f00000000;
	selp.f32 	%f229, 0f00000000, %f228, %p135;
	st.global.f32 	[%rd17], %f229;
	ld.global.f32 	%f230, [%rd12];
	ld.global.f32 	%f231, [%rd13];
	sub.f32 	%f232, %f230, %f231;
	cvt.f64.f32 	%fd265, %f232;
	ld.global.f32 	%f233, [%rd14];
	cvt.f64.f32 	%fd266, %f233;
	add.f64 	%fd267, %fd266, 0d3EE4F8B588E368F1;
	sqrt.rn.f64 	%fd268, %fd267;
	div.rn.f64 	%fd269, %fd265, %fd268;
	ld.global.f32 	%f234, [%rd15];
	cvt.f64.f32 	%fd270, %f234;
	ld.global.f32 	%f235, [%rd16];
	cvt.f64.f32 	%fd271, %f235;
	fma.rn.f64 	%fd272, %fd269, %fd270, %fd271;
	cvt.rn.f32.f64 	%f236, %fd272;
	setp.lt.f32 	%p136, %f236, 0f00000000;
	selp.f32 	%f237, 0f00000000, %f236, %p136;
	st.global.f32 	[%rd17], %f237;
	add.s32 	%r163, %r163, 4;
	setp.ne.s32 	%p137, %r163, 0;
	@%p137 bra 	$L__BB0_62;
$L__BB0_63:
	setp.eq.s32 	%p138, %r36, 0;
	@%p138 bra 	$L__BB0_79;
	setp.eq.s32 	%p139, %r36, 1;
	@%p139 bra 	$L__BB0_66;
	ld.global.f32 	%f238, [%rd12];
	ld.global.f32 	%f239, [%rd13];
	sub.f32 	%f240, %f238, %f239;
	cvt.f64.f32 	%fd273, %f240;
	ld.global.f32 	%f241, [%rd14];
	cvt.f64.f32 	%fd274, %f241;
	add.f64 	%fd275, %fd274, 0d3EE4F8B588E368F1;
	sqrt.rn.f64 	%fd276, %fd275;
	div.rn.f64 	%fd277, %fd273, %fd276;
	ld.global.f32 	%f242, [%rd15];
	cvt.f64.f32 	%fd278, %f242;
	ld.global.f32 	%f243, [%rd16];
	cvt.f64.f32 	%fd279, %f243;
	fma.rn.f64 	%fd280, %fd277, %fd278, %fd279;
	cvt.rn.f32.f64 	%f244, %fd280;
	setp.lt.f32 	%p140, %f244, 0f00000000;
	selp.f32 	%f245, 0f00000000, %f244, %p140;
	st.global.f32 	[%rd17], %f245;
	ld.global.f32 	%f246, [%rd12];
	ld.global.f32 	%f247, [%rd13];
	sub.f32 	%f248, %f246, %f247;
	cvt.f64.f32 	%fd281, %f248;
	ld.global.f32 	%f249, [%rd14];
	cvt.f64.f32 	%fd282, %f249;
	add.f64 	%fd283, %fd282, 0d3EE4F8B588E368F1;
	sqrt.rn.f64 	%fd284, %fd283;
	div.rn.f64 	%fd285, %fd281, %fd284;
	ld.global.f32 	%f250, [%rd15];
	cvt.f64.f32 	%fd286, %f250;
	ld.global.f32 	%f251, [%rd16];
	cvt.f64.f32 	%fd287, %f251;
	fma.rn.f64 	%fd288, %fd285, %fd286, %fd287;
	cvt.rn.f32.f64 	%f252, %fd288;
	setp.lt.f32 	%p141, %f252, 0f00000000;
	selp.f32 	%f253, 0f00000000, %f252, %p141;
	st.global.f32 	[%rd17], %f253;
$L__BB0_66:
	and.b32  	%r158, %r46, 1;
	setp.eq.b32 	%p142, %r158, 1;
	not.pred 	%p143, %p142;
	@%p143 bra 	$L__BB0_79;
	ld.global.f32 	%f254, [%rd12];
	ld.global.f32 	%f255, [%rd13];
	sub.f32 	%f256, %f254, %f255;
	cvt.f64.f32 	%fd289, %f256;
	ld.global.f32 	%f257, [%rd14];
	cvt.f64.f32 	%fd290, %f257;
	add.f64 	%fd291, %fd290, 0d3EE4F8B588E368F1;
	sqrt.rn.f64 	%fd292, %fd291;
	div.rn.f64 	%fd293, %fd289, %fd292;
	ld.global.f32 	%f258, [%rd15];
	cvt.f64.f32 	%fd294, %f258;
	ld.global.f32 	%f259, [%rd16];
	cvt.f64.f32 	%fd295, %f259;
	fma.rn.f64 	%fd296, %fd293, %fd294, %fd295;
	cvt.rn.f32.f64 	%f260, %fd296;
	setp.lt.f32 	%p144, %f260, 0f00000000;
	selp.f32 	%f261, 0f00000000, %f260, %p144;
	st.global.f32 	[%rd17], %f261;
	bra.uni 	$L__BB0_79;
$L__BB0_68:
	and.b32  	%r40, %r46, 7;
	setp.lt.u32 	%p124, %r46, 8;
	@%p124 bra 	$L__BB0_71;
	and.b32  	%r155, %r46, 2147483640;
	neg.s32 	%r164, %r155;
$L__BB0_70:
	.pragma "nounroll";
	ld.global.f32 	%f101, [%rd12];
	ld.global.f32 	%f102, [%rd13];
	sub.f32 	%f103, %f101, %f102;
	cvt.f64.f32 	%fd121, %f103;
	ld.global.f32 	%f104, [%rd14];
	cvt.f64.f32 	%fd122, %f104;
	add.f64 	%fd123, %fd122, 0d3EE4F8B588E368F1;
	sqrt.rn.f64 	%fd124, %fd123;
	div.rn.f64 	%fd125, %fd121, %fd124;
	ld.global.f32 	%f105, [%rd15];
	cvt.f64.f32 	%fd126, %f105;
	ld.global.f32 	%f106, [%rd16];
	cvt.f64.f32 	%fd127, %f106;
	fma.rn.f64 	%fd128, %fd125, %fd126, %fd127;
	cvt.rn.f32.f64 	%f107, %fd128;
	st.global.f32 	[%rd17], %f107;
	ld.global.f32 	%f108, [%rd12];
	ld.global.f32 	%f109, [%rd13];
	sub.f32 	%f110, %f108, %f109;
	cvt.f64.f32 	%fd129, %f110;
	ld.global.f32 	%f111, [%rd14];
	cvt.f64.f32 	%fd130, %f111;
	add.f64 	%fd131, %fd130, 0d3EE4F8B588E368F1;
	sqrt.rn.f64 	%fd132, %fd131;
	div.rn.f64 	%fd133, %fd129, %fd132;
	ld.global.f32 	%f112, [%rd15];
	cvt.f64.f32 	%fd134, %f112;
	ld.global.f32 	%f113, [%rd16];
	cvt.f64.f32 	%fd135, %f113;
	fma.rn.f64 	%fd136, %fd133, %fd134, %fd135;
	cvt.rn.f32.f64 	%f114, %fd136;
	st.global.f32 	[%rd17], %f114;
	ld.global.f32 	%f115, [%rd12];
	ld.global.f32 	%f116, [%rd13];
	sub.f32 	%f117, %f115, %f116;
	cvt.f64.f32 	%fd137, %f117;
	ld.global.f32 	%f118, [%rd14];
	cvt.f64.f32 	%fd138, %f118;
	add.f64 	%fd139, %fd138, 0d3EE4F8B588E368F1;
	sqrt.rn.f64 	%fd140, %fd139;
	div.rn.f64 	%fd141, %fd137, %fd140;
	ld.global.f32 	%f119, [%rd15];
	cvt.f64.f32 	%fd142, %f119;
	ld.global.f32 	%f120, [%rd16];
	cvt.f64.f32 	%fd143, %f120;
	fma.rn.f64 	%fd144, %fd141, %fd142, %fd143;
	cvt.rn.f32.f64 	%f121, %fd144;
	st.global.f32 	[%rd17], %f121;
	ld.global.f32 	%f122, [%rd12];
	ld.global.f32 	%f123, [%rd13];
	sub.f32 	%f124, %f122, %f123;
	cvt.f64.f32 	%fd145, %f124;
	ld.global.f32 	%f125, [%rd14];
	cvt.f64.f32 	%fd146, %f125;
	add.f64 	%fd147, %fd146, 0d3EE4F8B588E368F1;
	sqrt.rn.f64 	%fd148, %fd147;
	div.rn.f64 	%fd149, %fd145, %fd148;
	ld.global.f32 	%f126, [%rd15];
	cvt.f64.f32 	%fd150, %f126;
	ld.global.f32 	%f127, [%rd16];
	cvt.f64.f32 	%fd151, %f127;
	fma.rn.f64 	%fd152, %fd149, %fd150, %fd151;
	cvt.rn.f32.f64 	%f128, %fd152;
	st.global.f32 	[%rd17], %f128;
	ld.global.f32 	%f129, [%rd12];
	ld.global.f32 	%f130, [%rd13];
	sub.f32 	%f131, %f129, %f130;
	cvt.f64.f32 	%fd153, %f131;
	ld.global.f32 	%f132, [%rd14];
	cvt.f64.f32 	%fd154, %f132;
	add.f64 	%fd155, %fd154, 0d3EE4F8B588E368F1;
	sqrt.rn.f64 	%fd156, %fd155;
	div.rn.f64 	%fd157, %fd153, %fd156;
	ld.global.f32 	%f133, [%rd15];
	cvt.f64.f32 	%fd158, %f133;
	ld.global.f32 	%f134, [%rd16];
	cvt.f64.f32 	%fd159, %f134;
	fma.rn.f64 	%fd160, %fd157, %fd158, %fd159;
	cvt.rn.f32.f64 	%f135, %fd160;
	st.global.f32 	[%rd17], %f135;
	ld.global.f32 	%f136, [%rd12];
	ld.global.f32 	%f137, [%rd13];
	sub.f32 	%f138, %f136, %f137;
	cvt.f64.f32 	%fd161, %f138;
	ld.global.f32 	%f139, [%rd14];
	cvt.f64.f32 	%fd162, %f139;
	add.f64 	%fd163, %fd162, 0d3EE4F8B588E368F1;
	sqrt.rn.f64 	%fd164, %fd163;
	div.rn.f64 	%fd165, %fd161, %fd164;
	ld.global.f32 	%f140, [%rd15];
	cvt.f64.f32 	%fd166, %f140;
	ld.global.f32 	%f141, [%rd16];
	cvt.f64.f32 	%fd167, %f141;
	fma.rn.f64 	%fd168, %fd165, %fd166, %fd167;
	cvt.rn.f32.f64 	%f142, %fd168;
	st.global.f32 	[%rd17], %f142;
	ld.global.f32 	%f143, [%rd12];
	ld.global.f32 	%f144, [%rd13];
	sub.f32 	%f145, %f143, %f144;
	cvt.f64.f32 	%fd169, %f145;
	ld.global.f32 	%f146, [%rd14];
	cvt.f64.f32 	%fd170, %f146;
	add.f64 	%fd171, %fd170, 0d3EE4F8B588E368F1;
	sqrt.rn.f64 	%fd172, %fd171;
	div.rn.f64 	%fd173, %fd169, %fd172;
	ld.global.f32 	%f147, [%rd15];
	cvt.f64.f32 	%fd174, %f147;
	ld.global.f32 	%f148, [%rd16];
	cvt.f64.f32 	%fd175, %f148;
	fma.rn.f64 	%fd176, %fd173, %fd174, %fd175;
	cvt.rn.f32.f64 	%f149, %fd176;
	st.global.f32 	[%rd17], %f149;
	ld.global.f32 	%f150, [%rd12];
	ld.global.f32 	%f151, [%rd13];
	sub.f32 	%f152, %f150, %f151;
	cvt.f64.f32 	%fd177, %f152;
	ld.global.f32 	%f153, [%rd14];
	cvt.f64.f32 	%fd178, %f153;
	add.f64 	%fd179, %fd178, 0d3EE4F8B588E368F1;
	sqrt.rn.f64 	%fd180, %fd179;
	div.rn.f64 	%fd181, %fd177, %fd180;
	ld.global.f32 	%f154, [%rd15];
	cvt.f64.f32 	%fd182, %f154;
	ld.global.f32 	%f155, [%rd16];
	cvt.f64.f32 	%fd183, %f155;
	fma.rn.f64 	%fd184, %fd181, %fd182, %fd183;
	cvt.rn.f32.f64 	%f156, %fd184;
	st.global.f32 	[%rd17], %f156;
	add.s32 	%r164, %r164, 8;
	setp.ne.s32 	%p125, %r164, 0;
	@%p125 bra 	$L__BB0_70;
$L__BB0_71:
	setp.eq.s32 	%p126, %r40, 0;
	@%p126 bra 	$L__BB0_79;
	and.b32  	%r44, %r46, 3;
	setp.lt.u32 	%p127, %r40, 4;
	@%p127 bra 	$L__BB0_74;
	ld.global.f32 	%f157, [%rd12];
	ld.global.f32 	%f158, [%rd13];
	sub.f32 	%f159, %f157, %f158;
	cvt.f64.f32 	%fd185, %f159;
	ld.global.f32 	%f160, [%rd14];
	cvt.f64.f32 	%fd186, %f160;
	add.f64 	%fd187, %fd186, 0d3EE4F8B588E368F1;
	sqrt.rn.f64 	%fd188, %fd187;
	div.rn.f64 	%fd189, %fd185, %fd188;
	ld.global.f32 	%f161, [%rd15];
	cvt.f64.f32 	%fd190, %f161;
	ld.global.f32 	%f162, [%rd16];
	cvt.f64.f32 	%fd191, %f162;
	fma.rn.f64 	%fd192, %fd189, %fd190, %fd191;
	cvt.rn.f32.f64 	%f163, %fd192;
	st.global.f32 	[%rd17], %f163;
	ld.global.f32 	%f164, [%rd12];
	ld.global.f32 	%f165, [%rd13];
	sub.f32 	%f166, %f164, %f165;
	cvt.f64.f32 	%fd193, %f166;
	ld.global.f32 	%f167, [%rd14];
	cvt.f64.f32 	%fd194, %f167;
	add.f64 	%fd195, %fd194, 0d3EE4F8B588E368F1;
	sqrt.rn.f64 	%fd196, %fd195;
	div.rn.f64 	%fd197, %fd193, %fd196;
	ld.global.f32 	%f168, [%rd15];
	cvt.f64.f32 	%fd198, %f168;
	ld.global.f32 	%f169, [%rd16];
	cvt.f64.f32 	%fd199, %f169;
	fma.rn.f64 	%fd200, %fd197, %fd198, %fd199;
	cvt.rn.f32.f64 	%f170, %fd200;
	st.global.f32 	[%rd17], %f170;
	ld.global.f32 	%f171, [%rd12];
	ld.global.f32 	%f172, [%rd13];
	sub.f32 	%f173, %f171, %f172;
	cvt.f64.f32 	%fd201, %f173;
	ld.global.f32 	%f174, [%rd14];
	cvt.f64.f32 	%fd202, %f174;
	add.f64 	%fd203, %fd202, 0d3EE4F8B588E368F1;
	sqrt.rn.f64 	%fd204, %fd203;
	div.rn.f64 	%fd205, %fd201, %fd204;
	ld.global.f32 	%f175, [%rd15];
	cvt.f64.f32 	%fd206, %f175;
	ld.global.f32 	%f176, [%rd16];
	cvt.f64.f32 	%fd207, %f176;
	fma.rn.f64 	%fd208, %fd205, %fd206, %fd207;
	cvt.rn.f32.f64 	%f177, %fd208;
	st.global.f32 	[%rd17], %f177;
	ld.global.f32 	%f178, [%rd12];
	ld.global.f32 	%f179, [%rd13];
	sub.f32 	%f180, %f178, %f179;
	cvt.f64.f32 	%fd209, %f180;
	ld.global.f32 	%f181, [%rd14];
	cvt.f64.f32 	%fd210, %f181;
	add.f64 	%fd211, %fd210, 0d3EE4F8B588E368F1;
	sqrt.rn.f64 	%fd212, %fd211;
	div.rn.f64 	%fd213, %fd209, %fd212;
	ld.global.f32 	%f182, [%rd15];
	cvt.f64.f32 	%fd214, %f182;
	ld.global.f32 	%f183, [%rd16];
	cvt.f64.f32 	%fd215, %f183;
	fma.rn.f64 	%fd216, %fd213, %fd214, %fd215;
	cvt.rn.f32.f64 	%f184, %fd216;
	st.global.f32 	[%rd17], %f184;
$L__BB0_74:
	setp.eq.s32 	%p128, %r44, 0;
	@%p128 bra 	$L__BB0_79;
	setp.eq.s32 	%p129, %r44, 1;
	@%p129 bra 	$L__BB0_77;
	ld.global.f32 	%f185, [%rd12];
	ld.global.f32 	%f186, [%rd13];
	sub.f32 	%f187, %f185, %f186;
	cvt.f64.f32 	%fd217, %f187;
	ld.global.f32 	%f188, [%rd14];
	cvt.f64.f32 	%fd218, %f188;
	add.f64 	%fd219, %fd218, 0d3EE4F8B588E368F1;
	sqrt.rn.f64 	%fd220, %fd219;
	div.rn.f64 	%fd221, %fd217, %fd220;
	ld.global.f32 	%f189, [%rd15];
	cvt.f64.f32 	%fd222, %f189;
	ld.global.f32 	%f190, [%rd16];
	cvt.f64.f32 	%fd223, %f190;
	fma.rn.f64 	%fd224, %fd221, %fd222, %fd223;
	cvt.rn.f32.f64 	%f191, %fd224;
	st.global.f32 	[%rd17], %f191;
	ld.global.f32 	%f192, [%rd12];
	ld.global.f32 	%f193, [%rd13];
	sub.f32 	%f194, %f192, %f193;
	cvt.f64.f32 	%fd225, %f194;
	ld.global.f32 	%f195, [%rd14];
	cvt.f64.f32 	%fd226, %f195;
	add.f64 	%fd227, %fd226, 0d3EE4F8B588E368F1;
	sqrt.rn.f64 	%fd228, %fd227;
	div.rn.f64 	%fd229, %fd225, %fd228;
	ld.global.f32 	%f196, [%rd15];
	cvt.f64.f32 	%fd230, %f196;
	ld.global.f32 	%f197, [%rd16];
	cvt.f64.f32 	%fd231, %f197;
	fma.rn.f64 	%fd232, %fd229, %fd230, %fd231;
	cvt.rn.f32.f64 	%f198, %fd232;
	st.global.f32 	[%rd17], %f198;
$L__BB0_77:
	and.b32  	%r156, %r46, 1;
	setp.eq.b32 	%p130, %r156, 1;
	not.pred 	%p131, %p130;
	@%p131 bra 	$L__BB0_79;
	ld.global.f32 	%f199, [%rd12];
	ld.global.f32 	%f200, [%rd13];
	sub.f32 	%f201, %f199, %f200;
	cvt.f64.f32 	%fd233, %f201;
	ld.global.f32 	%f202, [%rd14];
	cvt.f64.f32 	%fd234, %f202;
	add.f64 	%fd235, %fd234, 0d3EE4F8B588E368F1;
	sqrt.rn.f64 	%fd236, %fd235;
	div.rn.f64 	%fd237, %fd233, %fd236;
	ld.global.f32 	%f203, [%rd15];
	cvt.f64.f32 	%fd238, %f203;
	ld.global.f32 	%f204, [%rd16];
	cvt.f64.f32 	%fd239, %f204;
	fma.rn.f64 	%fd240, %fd237, %fd238, %fd239;
	cvt.rn.f32.f64 	%f205, %fd240;
	st.global.f32 	[%rd17], %f205;
$L__BB0_79:
	ret;

}
	// .globl	_Z10fused_max1PfS_S_S_iiiiiiiiiiiiiiiiii
.visible .entry _Z10fused_max1PfS_S_S_iiiiiiiiiiiiiiiiii(
	.param .u64 .ptr .align 1 _Z10fused_max1PfS_S_S_iiiiiiiiiiiiiiiiii_param_0,
	.param .u64 .ptr .align 1 _Z10fused_max1PfS_S_S_iiiiiiiiiiiiiiiiii_param_1,
	.param .u64 .ptr .align 1 _Z10fused_max1PfS_S_S_iiiiiiiiiiiiiiiiii_param_2,
	.param .u64 .ptr .align 1 _Z10fused_max1PfS_S_S_iiiiiiiiiiiiiiiiii_param_3,
	.param .u32 _Z10fused_max1PfS_S_S_iiiiiiiiiiiiiiiiii_param_4,
	.param .u32 _Z10fused_max1PfS_S_S_iiiiiiiiiiiiiiiiii_param_5,
	.param .u32 _Z10fused_max1PfS_S_S_iiiiiiiiiiiiiiiiii_param_6,
	.param .u32 _Z10fused_max1PfS_S_S_iiiiiiiiiiiiiiiiii_param_7,
	.param .u32 _Z10fused_max1PfS_S_S_iiiiiiiiiiiiiiiiii_param_8,
	.param .u32 _Z10fused_max1PfS_S_S_iiiiiiiiiiiiiiiiii_param_9,
	.param .u32 _Z10fused_max1PfS_S_S_iiiiiiiiiiiiiiiiii_param_10,
	.param .u32 _Z10fused_max1PfS_S_S_iiiiiiiiiiiiiiiiii_param_11,
	.param .u32 _Z10fused_max1PfS_S_S_iiiiiiiiiiiiiiiiii_param_12,
	.param .u32 _Z10fused_max1PfS_S_S_iiiiiiiiiiiiiiiiii_param_13,
	.param .u32 _Z10fused_max1PfS_S_S_iiiiiiiiiiiiiiiiii_param_14,
	.param .u32 _Z10fused_max1PfS_S_S_iiiiiiiiiiiiiiiiii_param_15,
	.param .u32 _Z10fused_max1PfS_S_S_iiiiiiiiiiiiiiiiii_param_16,
	.param .u32 _Z10fused_max1PfS_S_S_iiiiiiiiiiiiiiiiii_param_17,
	.param .u32 _Z10fused_max1PfS_S_S_iiiiiiiiiiiiiiiiii_param_18,
	.param .u32 _Z10fused_max1PfS_S_S_iiiiiiiiiiiiiiiiii_param_19,
	.param .u32 _Z10fused_max1PfS_S_S_iiiiiiiiiiiiiiiiii_param_20,
	.param .u32 _Z10fused_max1PfS_S_S_iiiiiiiiiiiiiiiiii_param_21
)
{
	.local .align 4 .b8 	__local_depot1[20];
	.reg .b64 	%SP;
	.reg .b64 	%SPL;
	.reg .pred 	%p<117>;
	.reg .b32 	%r<148>;
	.reg .b32 	%f<165>;
	.reg .b64 	%rd<37>;

	mov.u64 	%SPL, __local_depot1;
	ld.param.u64 	%rd13, [_Z10fused_max1PfS_S_S_iiiiiiiiiiiiiiiiii_param_0];
	ld.param.u64 	%rd14, [_Z10fused_max1PfS_S_S_iiiiiiiiiiiiiiiiii_param_1];
	ld.param.u64 	%rd11, [_Z10fused_max1PfS_S_S_iiiiiiiiiiiiiiiiii_param_2];
	ld.param.u32 	%r65, [_Z10fused_max1PfS_S_S_iiiiiiiiiiiiiiiiii_param_4];
	ld.param.u32 	%r66, [_Z10fused_max1PfS_S_S_iiiiiiiiiiiiiiiiii_param_5];
	ld.param.u32 	%r67, [_Z10fused_max1PfS_S_S_iiiiiiiiiiiiiiiiii_param_6];
	ld.param.u32 	%r68, [_Z10fused_max1PfS_S_S_iiiiiiiiiiiiiiiiii_param_7];
	ld.param.u32 	%r69, [_Z10fused_max1PfS_S_S_iiiiiiiiiiiiiiiiii_param_8];
	ld.param.u32 	%r70, [_Z10fused_max1PfS_S_S_iiiiiiiiiiiiiiiiii_param_9];
	ld.param.u32 	%r71, [_Z10fused_max1PfS_S_S_iiiiiiiiiiiiiiiiii_param_10];
	ld.param.u32 	%r72, [_Z10fused_max1PfS_S_S_iiiiiiiiiiiiiiiiii_param_11];
	ld.param.u32 	%r75, [_Z10fused_max1PfS_S_S_iiiiiiiiiiiiiiiiii_param_14];
	ld.param.u32 	%r76, [_Z10fused_max1PfS_S_S_iiiiiiiiiiiiiiiiii_param_15];
	ld.param.u32 	%r81, [_Z10fused_max1PfS_S_S_iiiiiiiiiiiiiiiiii_param_16];
	ld.param.u32 	%r82, [_Z10fused_max1PfS_S_S_iiiiiiiiiiiiiiiiii_param_17];
	ld.param.u32 	%r77, [_Z10fused_max1PfS_S_S_iiiiiiiiiiiiiiiiii_param_18];
	ld.param.u32 	%r80, [_Z10fused_max1PfS_S_S_iiiiiiiiiiiiiiiiii_param_21];
	cvta.to.global.u64 	%rd1, %rd13;
	cvta.to.global.u64 	%rd2, %rd14;
	add.u64 	%rd3, %SPL, 0;
	mov.u32 	%r1, %ctaid.x;
	mov.u32 	%r2, %ctaid.y;
	mov.u32 	%r3, %ctaid.z;
	mov.u32 	%r4, %tid.x;
	mov.u32 	%r5, %tid.y;
	setp.ge.u32 	%p1, %r1, %r81;
	setp.ge.u32 	%p2, %r2, %r82;
	or.pred  	%p3, %p1, %p2;
	setp.ge.u32 	%p4, %r3, %r82;
	or.pred  	%p5, %p4, %p3;
	setp.ge.u32 	%p6, %r4, %r77;
	or.pred  	%p7, %p6, %p5;
	setp.ge.u32 	%p8, %r5, %r77;
	or.pred  	%p9, %p8, %p7;
	@%p9 bra 	$L__BB1_25;
	mad.lo.s32 	%r83, %r77, %r2, %r4;
	mad.lo.s32 	%r6, %r77, %r3, %r5;
	mad.lo.s32 	%r84, %r68, %r1, %r83;
	mul.lo.s32 	%r7, %r84, %r68;
	mul.lo.s32 	%r85, %r83, %r69;
	sub.s32 	%r86, %r85, %r70;
	mul.lo.s32 	%r87, %r86, %r67;
	max.s32 	%r8, %r87, 0;
	mul.lo.s32 	%r88, %r6, %r69;
	sub.s32 	%r89, %r88, %r70;
	max.s32 	%r9, %r89, 0;
	setp.lt.s32 	%p10, %r83, %r70;
	selp.b32 	%r90, %r70, 0, %p10;
	sub.s32 	%r133, %r71, %r90;
	sub.s32 	%r11, %r68, %r70;
	setp.lt.s32 	%p11, %r83, %r11;
	@%p11 bra 	$L__BB1_3;
	div.s32 	%r91, %r8, %r67;
	sub.s32 	%r133, %r67, %r91;
$L__BB1_3:
	setp.lt.s32 	%p12, %r6, %r70;
	selp.b32 	%r92, %r70, 0, %p12;
	sub.s32 	%r93, %r71, %r92;
	setp.lt.s32 	%p13, %r6, %r11;
	sub.s32 	%r94, %r67, %r9;
	selp.b32 	%r14, %r93, %r94, %p13;
	mov.b32 	%r95, 0;
	st.local.u32 	[%rd3], %r95;
	st.local.u32 	[%rd3+4], %r95;
	st.local.u32 	[%rd3+8], %r95;
	st.local.u32 	[%rd3+12], %r95;
	st.local.u32 	[%rd3+16], %r95;
	setp.lt.s32 	%p14, %r65, 1;
	@%p14 bra 	$L__BB1_25;
	mul.lo.s32 	%r15, %r67, %r1;
	add.s32 	%r16, %r8, %r9;
	add.s32 	%r97, %r7, %r6;
	cvta.to.global.u64 	%rd16, %rd11;
	mul.wide.s32 	%rd17, %r97, 4;
	add.s64 	%rd4, %rd16, %rd17;
	and.b32  	%r17, %r14, 15;
	and.b32  	%r18, %r14, 7;
	and.b32  	%r19, %r14, 2147483632;
	and.b32  	%r20, %r14, 3;
	mov.b32 	%r134, 0;
$L__BB1_5:
	setp.lt.s32 	%p15, %r133, 1;
	mul.wide.u32 	%rd18, %r134, 4;
	add.s64 	%rd5, %rd3, %rd18;
	@%p15 bra 	$L__BB1_24;
	mov.b32 	%r135, 0;
$L__BB1_7:
	setp.lt.s32 	%p16, %r14, 1;
	@%p16 bra 	$L__BB1_23;
	setp.lt.u32 	%p17, %r14, 16;
	add.s32 	%r100, %r135, %r15;
	mad.lo.s32 	%r23, %r100, %r67, %r16;
	ld.local.f32 	%f156, [%rd5];
	mov.b32 	%r138, 0;
	@%p17 bra 	$L__BB1_11;
	mov.b32 	%r136, 0;
$L__BB1_10:
	.pragma "nounroll";
	add.s32 	%r102, %r23, %r136;
	mul.wide.s32 	%rd19, %r102, 4;
	add.s64 	%rd20, %rd1, %rd19;
	ld.global.f32 	%f32, [%rd20];
	setp.lt.f32 	%p18, %f156, %f32;
	selp.f32 	%f33, %f32, %f156, %p18;
	ld.global.f32 	%f34, [%rd20+4];
	setp.lt.f32 	%p19, %f33, %f34;
	selp.f32 	%f35, %f34, %f33, %p19;
	ld.global.f32 	%f36, [%rd20+8];
	setp.lt.f32 	%p20, %f35, %f36;
	selp.f32 	%f37, %f36, %f35, %p20;
	ld.global.f32 	%f38, [%rd20+12];
	setp.lt.f32 	%p21, %f37, %f38;
	selp.f32 	%f39, %f38, %f37, %p21;
	ld.global.f32 	%f40, [%rd20+16];
	setp.lt.f32 	%p22, %f39, %f40;
	selp.f32 	%f41, %f40, %f39, %p22;
	ld.global.f32 	%f42, [%rd20+20];
	setp.lt.f32 	%p23, %f41, %f42;
	selp.f32 	%f43, %f42, %f41, %p23;
	ld.global.f32 	%f44, [%rd20+24];
	setp.lt.f32 	%p24, %f43, %f44;
	selp.f32 	%f45, %f44, %f43, %p24;
	ld.global.f32 	%f46, [%rd20+28];
	setp.lt.f32 	%p25, %f45, %f46;
	selp.f32 	%f47, %f46, %f45, %p25;
	ld.global.f32 	%f48, [%rd20+32];
	setp.lt.f32 	%p26, %f47, %f48;
	selp.f32 	%f49, %f48, %f47, %p26;
	ld.global.f32 	%f50, [%rd20+36];
	setp.lt.f32 	%p27, %f49, %f50;
	selp.f32 	%f51, %f50, %f49, %p27;
	ld.global.f32 	%f52, [%rd20+40];
	setp.lt.f32 	%p28, %f51, %f52;
	selp.f32 	%f53, %f52, %f51, %p28;
	ld.global.f32 	%f54, [%rd20+44];
	setp.lt.f32 	%p29, %f53, %f54;
	selp.f32 	%f55, %f54, %f53, %p29;
	ld.global.f32 	%f56, [%rd20+48];
	setp.lt.f32 	%p30, %f55, %f56;
	selp.f32 	%f57, %f56, %f55, %p30;
	ld.global.f32 	%f58, [%rd20+52];
	setp.lt.f32 	%p31, %f57, %f58;
	selp.f32 	%f59, %f58, %f57, %p31;
	ld.global.f32 	%f60, [%rd20+56];
	setp.lt.f32 	%p32, %f59, %f60;
	selp.f32 	%f61, %f60, %f59, %p32;
	ld.global.f32 	%f62, [%rd20+60];
	setp.lt.f32 	%p33, %f61, %f62;
	selp.f32 	%f156, %f62, %f61, %p33;
	add.s32 	%r136, %r136, 16;
	setp.ne.s32 	%p34, %r136, %r19;
	mov.u32 	%r138, %r19;
	@%p34 bra 	$L__BB1_10;
$L__BB1_11:
	setp.eq.s32 	%p35, %r17, 0;
	@%p35 bra 	$L__BB1_22;
	add.s32 	%r103, %r17, -1;
	setp.lt.u32 	%p36, %r103, 7;
	@%p36 bra 	$L__BB1_14;
	add.s32 	%r104, %r23, %r138;
	mul.wide.s32 	%rd21, %r104, 4;
	add.s64 	%rd22, %rd1, %rd21;
	ld.global.f32 	%f64, [%rd22];
	setp.lt.f32 	%p37, %f156, %f64;
	selp.f32 	%f65, %f64, %f156, %p37;
	ld.global.f32 	%f66, [%rd22+4];
	setp.lt.f32 	%p38, %f65, %f66;
	selp.f32 	%f67, %f66, %f65, %p38;
	ld.global.f32 	%f68, [%rd22+8];
	setp.lt.f32 	%p39, %f67, %f68;
	selp.f32 	%f69, %f68, %f67, %p39;
	ld.global.f32 	%f70, [%rd22+12];
	setp.lt.f32 	%p40, %f69, %f70;
	selp.f32 	%f71, %f70, %f69, %p40;
	ld.global.f32 	%f72, [%rd22+16];
	setp.lt.f32 	%p41, %f71, %f72;
	selp.f32 	%f73, %f72, %f71, %p41;
	ld.global.f32 	%f74, [%rd22+20];
	setp.lt.f32 	%p42, %f73, %f74;
	selp.f32 	%f75, %f74, %f73, %p42;
	ld.global.f32 	%f76, [%rd22+24];
	setp.lt.f32 	%p43, %f75, %f76;
	selp.f32 	%f77, %f76, %f75, %p43;
	ld.global.f32 	%f78, [%rd22+28];
	setp.lt.f32 	%p44, %f77, %f78;
	selp.f32 	%f156, %f78, %f77, %p44;
	add.s32 	%r138, %r138, 8;
$L__BB1_14:
	setp.eq.s32 	%p45, %r18, 0;
	@%p45 bra 	$L__BB1_22;
	add.s32 	%r105, %r18, -1;
	setp.lt.u32 	%p46, %r105, 3;
	@%p46 bra 	$L__BB1_17;
	add.s32 	%r106, %r23, %r138;
	mul.wide.s32 	%rd23, %r106, 4;
	add.s64 	%rd24, %rd1, %rd23;
	ld.global.f32 	%f80, [%rd24];
	setp.lt.f32 	%p47, %f156, %f80;
	selp.f32 	%f81, %f80, %f156, %p47;
	ld.global.f32 	%f82, [%rd24+4];
	setp.lt.f32 	%p48, %f81, %f82;
	selp.f32 	%f83, %f82, %f81, %p48;
	ld.global.f32 	%f84, [%rd24+8];
	setp.lt.f32 	%p49, %f83, %f84;
	selp.f32 	%f85, %f84, %f83, %p49;
	ld.global.f32 	%f86, [%rd24+12];
	setp.lt.f32 	%p50, %f85, %f86;
	selp.f32 	%f156, %f86, %f85, %p50;
	add.s32 	%r138, %r138, 4;
$L__BB1_17:
	setp.eq.s32 	%p51, %r20, 0;
	@%p51 bra 	$L__BB1_22;
	setp.eq.s32 	%p52, %r20, 1;
	add.s32 	%r107, %r23, %r138;
	mul.wide.s32 	%rd25, %r107, 4;
	add.s64 	%rd6, %rd1, %rd25;
	ld.global.f32 	%f87, [%rd6];
	setp.lt.f32 	%p53, %f156, %f87;
	selp.f32 	%f156, %f87, %f156, %p53;
	@%p52 bra 	$L__BB1_22;
	setp.eq.s32 	%p54, %r20, 2;
	ld.global.f32 	%f88, [%rd6+4];
	setp.lt.f32 	%p55, %f156, %f88;
	selp.f32 	%f156, %f88, %f156, %p55;
	@%p54 bra 	$L__BB1_22;
	ld.global.f32 	%f14, [%rd6+8];
	setp.geu.f32 	%p56, %f156, %f14;
	@%p56 bra 	$L__BB1_22;
	mov.f32 	%f156, %f14;
$L__BB1_22:
	st.local.f32 	[%rd5], %f156;
$L__BB1_23:
	add.s32 	%r135, %r135, 1;
	setp.ne.s32 	%p57, %r135, %r133;
	@%p57 bra 	$L__BB1_7;
$L__BB1_24:
	ld.local.f32 	%f89, [%rd5];
	st.global.f32 	[%rd4], %f89;
	add.s32 	%r134, %r134, 1;
	setp.ne.s32 	%p58, %r134, %r65;
	@%p58 bra 	$L__BB1_5;
$L__BB1_25:
	ld.param.u32 	%r132, [_Z10fused_max1PfS_S_S_iiiiiiiiiiiiiiiiii_param_20];
	ld.param.u32 	%r131, [_Z10fused_max1PfS_S_S_iiiiiiiiiiiiiiiiii_param_19];
	setp.ge.u32 	%p59, %r1, %r131;
	setp.ge.u32 	%p60, %r2, %r132;
	or.pred  	%p61, %p59, %p60;
	setp.ge.u32 	%p62, %r3, %r132;
	or.pred  	%p63, %p62, %p61;
	setp.ge.u32 	%p64, %r4, %r80;
	or.pred  	%p65, %p64, %p63;
	setp.ge.u32 	%p66, %r5, %r80;
	or.pred  	%p67, %p66, %p65;
	@%p67 bra 	$L__BB1_50;
	ld.param.u32 	%r130, [_Z10fused_max1PfS_S_S_iiiiiiiiiiiiiiiiii_param_13];
	ld.param.u32 	%r129, [_Z10fused_max1PfS_S_S_iiiiiiiiiiiiiiiiii_param_12];
	mad.lo.s32 	%r108, %r80, %r2, %r4;
	mad.lo.s32 	%r33, %r80, %r3, %r5;
	mad.lo.s32 	%r109, %r129, %r1, %r108;
	mul.lo.s32 	%r34, %r109, %r129;
	mul.lo.s32 	%r110, %r108, %r130;
	sub.s32 	%r111, %r110, %r75;
	mul.lo.s32 	%r112, %r111, %r72;
	max.s32 	%r35, %r112, 0;
	mul.lo.s32 	%r113, %r33, %r130;
	sub.s32 	%r114, %r113, %r75;
	max.s32 	%r36, %r114, 0;
	setp.lt.s32 	%p68, %r108, %r75;
	selp.b32 	%r115, %r75, 0, %p68;
	sub.s32 	%r140, %r76, %r115;
	sub.s32 	%r38, %r129, %r75;
	setp.lt.s32 	%p69, %r108, %r38;
	@%p69 bra 	$L__BB1_28;
	div.s32 	%r116, %r35, %r72;
	sub.s32 	%r140, %r72, %r116;
$L__BB1_28:
	setp.lt.s32 	%p70, %r33, %r75;
	selp.b32 	%r117, %r75, 0, %p70;
	sub.s32 	%r118, %r76, %r117;
	setp.lt.s32 	%p71, %r33, %r38;
	sub.s32 	%r119, %r72, %r36;
	selp.b32 	%r41, %r118, %r119, %p71;
	mov.b32 	%r120, 0;
	st.local.u32 	[%rd3], %r120;
	st.local.u32 	[%rd3+4], %r120;
	st.local.u32 	[%rd3+8], %r120;
	st.local.u32 	[%rd3+12], %r120;
	st.local.u32 	[%rd3+16], %r120;
	setp.lt.s32 	%p72, %r66, 1;
	@%p72 bra 	$L__BB1_50;
	ld.param.u64 	%rd36, [_Z10fused_max1PfS_S_S_iiiiiiiiiiiiiiiiii_param_3];
	mul.lo.s32 	%r42, %r72, %r1;
	add.s32 	%r43, %r35, %r36;
	add.s32 	%r122, %r34, %r33;
	cvta.to.global.u64 	%rd26, %rd36;
	mul.wide.s32 	%rd27, %r122, 4;
	add.s64 	%rd7, %rd26, %rd27;
	and.b32  	%r44, %r41, 15;
	add.s32 	%r45, %r44, -1;
	and.b32  	%r46, %r41, 7;
	add.s32 	%r47, %r46, -1;
	and.b32  	%r48, %r41, 2147483632;
	and.b32  	%r49, %r41, 3;
	neg.s32 	%r50, %r48;
	add.s64 	%rd8, %rd2, 32;
	mov.b32 	%r141, 0;
$L__BB1_30:
	setp.lt.s32 	%p73, %r140, 1;
	mul.wide.u32 	%rd28, %r141, 4;
	add.s64 	%rd9, %rd3, %rd28;
	@%p73 bra 	$L__BB1_49;
	mov.b32 	%r142, 0;
$L__BB1_32:
	setp.lt.s32 	%p74, %r41, 1;
	@%p74 bra 	$L__BB1_48;
	setp.lt.u32 	%p75, %r41, 16;
	add.s32 	%r125, %r142, %r42;
	mad.lo.s32 	%r53, %r125, %r72, %r43;
	ld.local.f32 	%f164, [%rd9];
	mov.b32 	%r146, 0;
	@%p75 bra 	$L__BB1_36;
	mov.u32 	%r143, %r53;
	mov.u32 	%r144, %r50;
$L__BB1_35:
	.pragma "nounroll";
	mul.wide.s32 	%rd29, %r143, 4;
	add.s64 	%rd30, %rd8, %rd29;
	ld.global.f32 	%f91, [%rd30+-32];
	setp.lt.f32 	%p76, %f164, %f91;
	selp.f32 	%f92, %f91, %f164, %p76;
	ld.global.f32 	%f93, [%rd30+-28];
	setp.lt.f32 	%p77, %f92, %f93;
	selp.f32 	%f94, %f93, %f92, %p77;
	ld.global.f32 	%f95, [%rd30+-24];
	setp.lt.f32 	%p78, %f94, %f95;
	selp.f32 	%f96, %f95, %f94, %p78;
	ld.global.f32 	%f97, [%rd30+-20];
	setp.lt.f32 	%p79, %f96, %f97;
	selp.f32 	%f98, %f97, %f96, %p79;
	ld.global.f32 	%f99, [%rd30+-16];
	setp.lt.f32 	%p80, %f98, %f99;
	selp.f32 	%f100, %f99, %f98, %p80;
	ld.global.f32 	%f101, [%rd30+-12];
	setp.lt.f32 	%p81, %f100, %f101;
	selp.f32 	%f102, %f101, %f100, %p81;
	ld.global.f32 	%f103, [%rd30+-8];
	setp.lt.f32 	%p82, %f102, %f103;
	selp.f32 	%f104, %f103, %f102, %p82;
	ld.global.f32 	%f105, [%rd30+-4];
	setp.lt.f32 	%p83, %f104, %f105;
	selp.f32 	%f106, %f105, %f104, %p83;
	ld.global.f32 	%f107, [%rd30];
	setp.lt.f32 	%p84, %f106, %f107;
	selp.f32 	%f108, %f107, %f106, %p84;
	ld.global.f32 	%f109, [%rd30+4];
	setp.lt.f32 	%p85, %f108, %f109;
	selp.f32 	%f110, %f109, %f108, %p85;
	ld.global.f32 	%f111, [%rd30+8];
	setp.lt.f32 	%p86, %f110, %f111;
	selp.f32 	%f112, %f111, %f110, %p86;
	ld.global.f32 	%f113, [%rd30+12];
	setp.lt.f32 	%p87, %f112, %f113;
	selp.f32 	%f114, %f113, %f112, %p87;
	ld.global.f32 	%f115, [%rd30+16];
	setp.lt.f32 	%p88, %f114, %f115;
	selp.f32 	%f116, %f115, %f114, %p88;
	ld.global.f32 	%f117, [%rd30+20];
	setp.lt.f32 	%p89, %f116, %f117;
	selp.f32 	%f118, %f117, %f116, %p89;
	ld.global.f32 	%f119, [%rd30+24];
	setp.lt.f32 	%p90, %f118, %f119;
	selp.f32 	%f120, %f119, %f118, %p90;
	ld.global.f32 	%f121, [%rd30+28];
	setp.lt.f32 	%p91, %f120, %f121;
	selp.f32 	%f164, %f121, %f120, %p91;
	add.s32 	%r144, %r144, 16;
	add.s32 	%r143, %r143, 16;
	setp.ne.s32 	%p92, %r144, 0;
	mov.u32 	%r146, %r48;
	@%p92 bra 	$L__BB1_35;
$L__BB1_36:
	setp.eq.s32 	%p93, %r44, 0;
	@%p93 bra 	$L__BB1_47;
	setp.lt.u32 	%p94, %r45, 7;
	@%p94 bra 	$L__BB1_39;
	add.s32 	%r126, %r53, %r146;
	mul.wide.s32 	%rd31, %r126, 4;
	add.s64 	%rd32, %rd2, %rd31;
	ld.global.f32 	%f123, [%rd32];
	setp.lt.f32 	%p95, %f164, %f123;
	selp.f32 	%f124, %f123, %f164, %p95;
	ld.global.f32 	%f125, [%rd32+4];
	setp.lt.f32 	%p96, %f124, %f125;
	selp.f32 	%f126, %f125, %f124, %p96;
	ld.global.f32 	%f127, [%rd32+8];
	setp.lt.f32 	%p97, %f126, %f127;
	selp.f32 	%f128, %f127, %f126, %p97;
	ld.global.f32 	%f129, [%rd32+12];
	setp.lt.f32 	%p98, %f128, %f129;
	selp.f32 	%f130, %f129, %f128, %p98;
	ld.global.f32 	%f131, [%rd32+16];
	setp.lt.f32 	%p99, %f130, %f131;
	selp.f32 	%f132, %f131, %f130, %p99;
	ld.global.f32 	%f133, [%rd32+20];
	setp.lt.f32 	%p100, %f132, %f133;
	selp.f32 	%f134, %f133, %f132, %p100;
	ld.global.f32 	%f135, [%rd32+24];
	setp.lt.f32 	%p101, %f134, %f135;
	selp.f32 	%f136, %f135, %f134, %p101;
	ld.global.f32 	%f137, [%rd32+28];
	setp.lt.f32 	%p102, %f136, %f137;
	selp.f32 	%f164, %f137, %f136, %p102;
	add.s32 	%r146, %r146, 8;
$L__BB1_39:
	setp.eq.s32 	%p103, %r46, 0;
	@%p103 bra 	$L__BB1_47;
	setp.lt.u32 	%p104, %r47, 3;
	@%p104 bra 	$L__BB1_42;
	add.s32 	%r127, %r53, %r146;
	mul.wide.s32 	%rd33, %r127, 4;
	add.s64 	%rd34, %rd2, %rd33;
	ld.global.f32 	%f139, [%rd34];
	setp.lt.f32 	%p105, %f164, %f139;
	selp.f32 	%f140, %f139, %f164, %p105;
	ld.global.f32 	%f141, [%rd34+4];
	setp.lt.f32 	%p106, %f140, %f141;
	selp.f32 	%f142, %f141, %f140, %p106;
	ld.global.f32 	%f143, [%rd34+8];
	setp.lt.f32 	%p107, %f142, %f143;
	selp.f32 	%f144, %f143, %f142, %p107;
	ld.global.f32 	%f145, [%rd34+12];
	setp.lt.f32 	%p108, %f144, %f145;
	selp.f32 	%f164, %f145, %f144, %p108;
	add.s32 	%r146, %r146, 4;
$L__BB1_42:
	setp.eq.s32 	%p109, %r49, 0;
	@%p109 bra 	$L__BB1_47;
	setp.eq.s32 	%p110, %r49, 1;
	add.s32 	%r128, %r53, %r146;
	mul.wide.s32 	%rd35, %r128, 4;
	add.s64 	%rd10, %rd2, %rd35;
	ld.global.f32 	%f146, [%rd10];
	setp.lt.f32 	%p111, %f164, %f146;
	selp.f32 	%f164, %f146, %f164, %p111;
	@%p110 bra 	$L__BB1_47;
	setp.eq.s32 	%p112, %r49, 2;
	ld.global.f32 	%f147, [%rd10+4];
	setp.lt.f32 	%p113, %f164, %f147;
	selp.f32 	%f164, %f147, %f164, %p113;
	@%p112 bra 	$L__BB1_47;
	ld.global.f32 	%f29, [%rd10+8];
	setp.geu.f32 	%p114, %f164, %f29;
	@%p114 bra 	$L__BB1_47;
	mov.f32 	%f164, %f29;
$L__BB1_47:
	st.local.f32 	[%rd9], %f164;
$L__BB1_48:
	add.s32 	%r142, %r142, 1;
	setp.ne.s32 	%p115, %r142, %r140;
	@%p115 bra 	$L__BB1_32;
$L__BB1_49:
	ld.local.f32 	%f148, [%rd9];
	st.global.f32 	[%rd7], %f148;
	add.s32 	%r141, %r141, 1;
	setp.ne.s32 	%p116, %r141, %r66;
	@%p116 bra 	$L__BB1_30;
$L__BB1_50:
	ret;

}
	// .globl	_Z13fused_bn_max1PfS_S_S_iiS_S_S_S_ibiiiiiiiiiii
.visible .entry _Z13fused_bn_max1PfS_S_S_iiS_S_S_S_ibiiiiiiiiiii(
	.param .u64 .ptr .align 1 _Z13fused_bn_max1PfS_S_S_iiS_S_S_S_ibiiiiiiiiiii_param_0,
	.param .u64 .ptr .align 1 _Z13fused_bn_max1PfS_S_S_iiS_S_S_S_ibiiiiiiiiiii_param_1,
	.param .u64 .ptr .align 1 _Z13fused_bn_max1PfS_S_S_iiS_S_S_S_ibiiiiiiiiiii_param_2,
	.param .u64 .ptr .align 1 _Z13fused_bn_max1PfS_S_S_iiS_S_S_S_ibiiiiiiiiiii_param_3,
	.param .u32 _Z13fused_bn_max1PfS_S_S_iiS_S_S_S_ibiiiiiiiiiii_param_4,
	.param .u32 _Z13fused_bn_max1PfS_S_S_iiS_S_S_S_ibiiiiiiiiiii_param_5,
	.param .u64 .ptr .align 1 _Z13fused_bn_max1PfS_S_S_iiS_S_S_S_ibiiiiiiiiiii_param_6,
	.param .u64 .ptr .align 1 _Z13fused_bn_max1PfS_S_S_iiS_S_S_S_ibiiiiiiiiiii_param_7,
	.param .u64 .ptr .align 1 _Z13fused_bn_max1PfS_S_S_iiS_S_S_S_ibiiiiiiiiiii_param_8,
	.param .u64 .ptr .align 1 _Z13fused_bn_max1PfS_S_S_iiS_S_S_S_ibiiiiiiiiiii_param_9,
	.param .u32 _Z13fused_bn_max1PfS_S_S_iiS_S_S_S_ibiiiiiiiiiii_param_10,
	.param .u8 _Z13fused_bn_max1PfS_S_S_iiS_S_S_S_ibiiiiiiiiiii_param_11,
	.param .u32 _Z13fused_bn_max1PfS_S_S_iiS_S_S_S_ibiiiiiiiiiii_param_12,
	.param .u32 _Z13fused_bn_max1PfS_S_S_iiS_S_S_S_ibiiiiiiiiiii_param_13,
	.param .u32 _Z13fused_bn_max1PfS_S_S_iiS_S_S_S_ibiiiiiiiiiii_param_14,
	.param .u32 _Z13fused_bn_max1PfS_S_S_iiS_S_S_S_ibiiiiiiiiiii_param_15,
	.param .u32 _Z13fused_bn_max1PfS_S_S_iiS_S_S_S_ibiiiiiiiiiii_param_16,
	.param .u32 _Z13fused_bn_max1PfS_S_S_iiS_S_S_S_ibiiiiiiiiiii_param_17,
	.param .u32 _Z13fused_bn_max1PfS_S_S_iiS_S_S_S_ibiiiiiiiiiii_param_18,
	.param .u32 _Z13fused_bn_max1PfS_S_S_iiS_S_S_S_ibiiiiiiiiiii_param_19,
	.param .u32 _Z13fused_bn_max1PfS_S_S_iiS_S_S_S_ibiiiiiiiiiii_param_20,
	.param .u32 _Z13fused_bn_max1PfS_S_S_iiS_S_S_S_ibiiiiiiiiiii_param_21,
	.param .u32 _Z13fused_bn_max1PfS_S_S_iiS_S_S_S_ibiiiiiiiiiii_param_22
)
{
	.local .align 4 .b8 	__local_depot2[20];
	.reg .b64 	%SP;
	.reg .b64 	%SPL;
	.reg .pred 	%p<91>;
	.reg .b16 	%rs<2>;
	.reg .b32 	%r<100>;
	.reg .b32 	%f<244>;
	.reg .b64 	%rd<41>;
	.reg .b64 	%fd<177>;

	mov.u64 	%SPL, __local_depot2;
	ld.param.u64 	%rd20, [_Z13fused_bn_max1PfS_S_S_iiS_S_S_S_ibiiiiiiiiiii_param_1];
	ld.param.u64 	%rd14, [_Z13fused_bn_max1PfS_S_S_iiS_S_S_S_ibiiiiiiiiiii_param_2];
	ld.param.u64 	%rd15, [_Z13fused_bn_max1PfS_S_S_iiS_S_S_S_ibiiiiiiiiiii_param_3];
	ld.param.u32 	%r48, [_Z13fused_bn_max1PfS_S_S_iiS_S_S_S_ibiiiiiiiiiii_param_4];
	ld.param.u32 	%r49, [_Z13fused_bn_max1PfS_S_S_iiS_S_S_S_ibiiiiiiiiiii_param_5];
	ld.param.u64 	%rd16, [_Z13fused_bn_max1PfS_S_S_iiS_S_S_S_ibiiiiiiiiiii_param_6];
	ld.param.u64 	%rd17, [_Z13fused_bn_max1PfS_S_S_iiS_S_S_S_ibiiiiiiiiiii_param_7];
	ld.param.u64 	%rd18, [_Z13fused_bn_max1PfS_S_S_iiS_S_S_S_ibiiiiiiiiiii_param_8];
	ld.param.u64 	%rd19, [_Z13fused_bn_max1PfS_S_S_iiS_S_S_S_ibiiiiiiiiiii_param_9];
	ld.param.u32 	%r50, [_Z13fused_bn_max1PfS_S_S_iiS_S_S_S_ibiiiiiiiiiii_param_10];
	ld.param.s8 	%rs1, [_Z13fused_bn_max1PfS_S_S_iiS_S_S_S_ibiiiiiiiiiii_param_11];
	ld.param.u32 	%r51, [_Z13fused_bn_max1PfS_S_S_iiS_S_S_S_ibiiiiiiiiiii_param_12];
	ld.param.u32 	%r52, [_Z13fused_bn_max1PfS_S_S_iiS_S_S_S_ibiiiiiiiiiii_param_13];
	ld.param.u32 	%r53, [_Z13fused_bn_max1PfS_S_S_iiS_S_S_S_ibiiiiiiiiiii_param_14];
	ld.param.u32 	%r54, [_Z13fused_bn_max1PfS_S_S_iiS_S_S_S_ibiiiiiiiiiii_param_15];
	ld.param.u32 	%r55, [_Z13fused_bn_max1PfS_S_S_iiS_S_S_S_ibiiiiiiiiiii_param_16];
	ld.param.u32 	%r60, [_Z13fused_bn_max1PfS_S_S_iiS_S_S_S_ibiiiiiiiiiii_param_17];
	ld.param.u32 	%r61, [_Z13fused_bn_max1PfS_S_S_iiS_S_S_S_ibiiiiiiiiiii_param_18];
	ld.param.u32 	%r56, [_Z13fused_bn_max1PfS_S_S_iiS_S_S_S_ibiiiiiiiiiii_param_19];
	ld.param.u32 	%r57, [_Z13fused_bn_max1PfS_S_S_iiS_S_S_S_ibiiiiiiiiiii_param_20];
	ld.param.u32 	%r58, [_Z13fused_bn_max1PfS_S_S_iiS_S_S_S_ibiiiiiiiiiii_param_21];
	ld.param.u32 	%r59, [_Z13fused_bn_max1PfS_S_S_iiS_S_S_S_ibiiiiiiiiiii_param_22];
	cvta.to.global.u64 	%rd1, %rd20;
	add.u64 	%rd2, %SPL, 0;
	mov.u32 	%r1, %ctaid.x;
	mov.u32 	%r2, %ctaid.y;
	mov.u32 	%r3, %ctaid.z;
	mov.u32 	%r4, %tid.x;
	mov.u32 	%r5, %tid.y;
	setp.ge.u32 	%p1, %r1, %r60;
	setp.ge.u32 	%p2, %r2, %r61;
	or.pred  	%p3, %p1, %p2;
	setp.ge.u32 	%p4, %r3, %r61;
	or.pred  	%p5, %p4, %p3;
	setp.ge.u32 	%p6, %r4, %r56;
	or.pred  	%p7, %p6, %p5;
	setp.ge.u32 	%p8, %r5, %r56;
	or.pred  	%p9, %p8, %p7;
	@%p9 bra 	$L__BB2_22;
	mad.lo.s32 	%r62, %r56, %r3, %r5;
	mad.lo.s32 	%r63, %r50, %r1, %r4;
	mad.lo.s32 	%r64, %r56, %r2, %r63;
	mad.lo.s32 	%r6, %r64, %r50, %r62;
	setp.lt.s32 	%p10, %r48, 1;
	@%p10 bra 	$L__BB2_22;
	ld.param.u64 	%rd40, [_Z13fused_bn_max1PfS_S_S_iiS_S_S_S_ibiiiiiiiiiii_param_0];
	cvta.to.global.u64 	%rd22, %rd40;
	mul.wide.s32 	%rd23, %r6, 4;
	add.s64 	%rd3, %rd22, %rd23;
	cvta.to.global.u64 	%rd24, %rd16;
	mul.wide.u32 	%rd25, %r1, 4;
	add.s64 	%rd4, %rd24, %rd25;
	cvta.to.global.u64 	%rd26, %rd17;
	add.s64 	%rd5, %rd26, %rd25;
	cvta.to.global.u64 	%rd27, %rd18;
	add.s64 	%rd6, %rd27, %rd25;
	cvta.to.global.u64 	%rd28, %rd19;
	add.s64 	%rd7, %rd28, %rd25;
	setp.ne.s16 	%p11, %rs1, 1;
	cvta.to.global.u64 	%rd29, %rd14;
	add.s64 	%rd8, %rd29, %rd23;
	@%p11 bra 	$L__BB2_11;
	and.b32  	%r7, %r48, 3;
	setp.lt.u32 	%p20, %r48, 4;
	@%p20 bra 	$L__BB2_6;
	and.b32  	%r8, %r48, 2147483644;
	mov.b32 	%r90, 0;
$L__BB2_5:
	.pragma "nounroll";
	ld.global.f32 	%f121, [%rd3];
	ld.global.f32 	%f122, [%rd4];
	sub.f32 	%f123, %f121, %f122;
	cvt.f64.f32 	%fd121, %f123;
	ld.global.f32 	%f124, [%rd5];
	cvt.f64.f32 	%fd122, %f124;
	add.f64 	%fd123, %fd122, 0d3EE4F8B588E368F1;
	sqrt.rn.f64 	%fd124, %fd123;
	div.rn.f64 	%fd125, %fd121, %fd124;
	ld.global.f32 	%f125, [%rd6];
	cvt.f64.f32 	%fd126, %f125;
	ld.global.f32 	%f126, [%rd7];
	cvt.f64.f32 	%fd127, %f126;
	fma.rn.f64 	%fd128, %fd125, %fd126, %fd127;
	cvt.rn.f32.f64 	%f127, %fd128;
	setp.lt.f32 	%p21, %f127, 0f00000000;
	selp.f32 	%f128, 0f00000000, %f127, %p21;
	st.global.f32 	[%rd8], %f128;
	ld.global.f32 	%f129, [%rd3];
	ld.global.f32 	%f130, [%rd4];
	sub.f32 	%f131, %f129, %f130;
	cvt.f64.f32 	%fd129, %f131;
	ld.global.f32 	%f132, [%rd5];
	cvt.f64.f32 	%fd130, %f132;
	add.f64 	%fd131, %fd130, 0d3EE4F8B588E368F1;
	sqrt.rn.f64 	%fd132, %fd131;
	div.rn.f64 	%fd133, %fd129, %fd132;
	ld.global.f32 	%f133, [%rd6];
	cvt.f64.f32 	%fd134, %f133;
	ld.global.f32 	%f134, [%rd7];
	cvt.f64.f32 	%fd135, %f134;
	fma.rn.f64 	%fd136, %fd133, %fd134, %fd135;
	cvt.rn.f32.f64 	%f135, %fd136;
	setp.lt.f32 	%p22, %f135, 0f00000000;
	selp.f32 	%f136, 0f00000000, %f135, %p22;
	st.global.f32 	[%rd8], %f136;
	ld.global.f32 	%f137, [%rd3];
	ld.global.f32 	%f138, [%rd4];
	sub.f32 	%f139, %f137, %f138;
	cvt.f64.f32 	%fd137, %f139;
	ld.global.f32 	%f140, [%rd5];
	cvt.f64.f32 	%fd138, %f140;
	add.f64 	%fd139, %fd138, 0d3EE4F8B588E368F1;
	sqrt.rn.f64 	%fd140, %fd139;
	div.rn.f64 	%fd141, %fd137, %fd140;
	ld.global.f32 	%f141, [%rd6];
	cvt.f64.f32 	%fd142, %f141;
	ld.global.f32 	%f142, [%rd7];
	cvt.f64.f32 	%fd143, %f142;
	fma.rn.f64 	%fd144, %fd141, %fd142, %fd143;
	cvt.rn.f32.f64 	%f143, %fd144;
	setp.lt.f32 	%p23, %f143, 0f00000000;
	selp.f32 	%f144, 0f00000000, %f143, %p23;
	st.global.f32 	[%rd8], %f144;
	ld.global.f32 	%f145, [%rd3];
	ld.global.f32 	%f146, [%rd4];
	sub.f32 	%f147, %f145, %f146;
	cvt.f64.f32 	%fd145, %f147;
	ld.global.f32 	%f148, [%rd5];
	cvt.f64.f32 	%fd146, %f148;
	add.f64 	%fd147, %fd146, 0d3EE4F8B588E368F1;
	sqrt.rn.f64 	%fd148, %fd147;
	div.rn.f64 	%fd149, %fd145, %fd148;
	ld.global.f32 	%f149, [%rd6];
	cvt.f64.f32 	%fd150, %f149;
	ld.global.f32 	%f150, [%rd7];
	cvt.f64.f32 	%fd151, %f150;
	fma.rn.f64 	%fd152, %fd149, %fd150, %fd151;
	cvt.rn.f32.f64 	%f151, %fd152;
	setp.lt.f32 	%p24, %f151, 0f00000000;
	selp.f32 	%f152, 0f00000000, %f151, %p24;
	st.global.f32 	[%rd8], %f152;
	add.s32 	%r90, %r90, 4;
	setp.ne.s32 	%p25, %r90, %r8;
	@%p25 bra 	$L__BB2_5;
$L__BB2_6:
	setp.eq.s32 	%p26, %r7, 0;
	@%p26 bra 	$L__BB2_22;
	setp.eq.s32 	%p27, %r7, 1;
	@%p27 bra 	$L__BB2_9;
	ld.global.f32 	%f153, [%rd3];
	ld.global.f32 	%f154, [%rd4];
	sub.f32 	%f155, %f153, %f154;
	cvt.f64.f32 	%fd153, %f155;
	ld.global.f32 	%f156, [%rd5];
	cvt.f64.f32 	%fd154, %f156;
	add.f64 	%fd155, %fd154, 0d3EE4F8B588E368F1;
	sqrt.rn.f64 	%fd156, %fd155;
	div.rn.f64 	%fd157, %fd153, %fd156;
	ld.global.f32 	%f157, [%rd6];
	cvt.f64.f32 	%fd158, %f157;
	ld.global.f32 	%f158, [%rd7];
	cvt.f64.f32 	%fd159, %f158;
	fma.rn.f64 	%fd160, %fd157, %fd158, %fd159;
	cvt.rn.f32.f64 	%f159, %fd160;
	setp.lt.f32 	%p28, %f159, 0f00000000;
	selp.f32 	%f160, 0f00000000, %f159, %p28;
	st.global.f32 	[%rd8], %f160;
	ld.global.f32 	%f161, [%rd3];
	ld.global.f32 	%f162, [%rd4];
	sub.f32 	%f163, %f161, %f162;
	cvt.f64.f32 	%fd161, %f163;
	ld.global.f32 	%f164, [%rd5];
	cvt.f64.f32 	%fd162, %f164;
	add.f64 	%fd163, %fd162, 0d3EE4F8B588E368F1;
	sqrt.rn.f64 	%fd164, %fd163;
	div.rn.f64 	%fd165, %fd161, %fd164;
	ld.global.f32 	%f165, [%rd6];
	cvt.f64.f32 	%fd166, %f165;
	ld.global.f32 	%f166, [%rd7];
	cvt.f64.f32 	%fd167, %f166;
	fma.rn.f64 	%fd168, %fd165, %fd166, %fd167;
	cvt.rn.f32.f64 	%f167, %fd168;
	setp.lt.f32 	%p29, %f167, 0f00000000;
	selp.f32 	%f168, 0f00000000, %f167, %p29;
	st.global.f32 	[%rd8], %f168;
$L__BB2_9:
	and.b32  	%r68, %r48, 1;
	setp.eq.b32 	%p30, %r68, 1;
	not.pred 	%p31, %p30;
	@%p31 bra 	$L__BB2_22;
	ld.global.f32 	%f169, [%rd3];
	ld.global.f32 	%f170, [%rd4];
	sub.f32 	%f171, %f169, %f170;
	cvt.f64.f32 	%fd169, %f171;
	ld.global.f32 	%f172, [%rd5];
	cvt.f64.f32 	%fd170, %f172;
	add.f64 	%fd171, %fd170, 0d3EE4F8B588E368F1;
	sqrt.rn.f64 	%fd172, %fd171;
	div.rn.f64 	%fd173, %fd169, %fd172;
	ld.global.f32 	%f173, [%rd6];
	cvt.f64.f32 	%fd174, %f173;
	ld.global.f32 	%f174, [%rd7];
	cvt.f64.f32 	%fd175, %f174;
	fma.rn.f64 	%fd176, %fd173, %fd174, %fd175;
	cvt.rn.f32.f64 	%f175, %fd176;
	setp.lt.f32 	%p32, %f175, 0f00000000;
	selp.f32 	%f176, 0f00000000, %f175, %p32;
	st.global.f32 	[%rd8], %f176;
	bra.uni 	$L__BB2_22;
$L__BB2_11:
	and.b32  	%r11, %r48, 7;
	setp.lt.u32 	%p12, %r48, 8;
	@%p12 bra 	$L__BB2_14;
	and.b32  	%r12, %r48, 2147483640;
	mov.b32 	%r91, 0;
$L__BB2_13:
	.pragma "nounroll";
	ld.global.f32 	%f16, [%rd3];
	ld.global.f32 	%f17, [%rd4];
	sub.f32 	%f18, %f16, %f17;
	cvt.f64.f32 	%fd1, %f18;
	ld.global.f32 	%f19, [%rd5];
	cvt.f64.f32 	%fd2, %f19;
	add.f64 	%fd3, %fd2, 0d3EE4F8B588E368F1;
	sqrt.rn.f64 	%fd4, %fd3;
	div.rn.f64 	%fd5, %fd1, %fd4;
	ld.global.f32 	%f20, [%rd6];
	cvt.f64.f32 	%fd6, %f20;
	ld.global.f32 	%f21, [%rd7];
	cvt.f64.f32 	%fd7, %f21;
	fma.rn.f64 	%fd8, %fd5, %fd6, %fd7;
	cvt.rn.f32.f64 	%f22, %fd8;
	st.global.f32 	[%rd8], %f22;
	ld.global.f32 	%f23, [%rd3];
	ld.global.f32 	%f24, [%rd4];
	sub.f32 	%f25, %f23, %f24;
	cvt.f64.f32 	%fd9, %f25;
	ld.global.f32 	%f26, [%rd5];
	cvt.f64.f32 	%fd10, %f26;
	add.f64 	%fd11, %fd10, 0d3EE4F8B588E368F1;
	sqrt.rn.f64 	%fd12, %fd11;
	div.rn.f64 	%fd13, %fd9, %fd12;
	ld.global.f32 	%f27, [%rd6];
	cvt.f64.f32 	%fd14, %f27;
	ld.global.f32 	%f28, [%rd7];
	cvt.f64.f32 	%fd15, %f28;
	fma.rn.f64 	%fd16, %fd13, %fd14, %fd15;
	cvt.rn.f32.f64 	%f29, %fd16;
	st.global.f32 	[%rd8], %f29;
	ld.global.f32 	%f30, [%rd3];
	ld.global.f32 	%f31, [%rd4];
	sub.f32 	%f32, %f30, %f31;
	cvt.f64.f32 	%fd17, %f32;
	ld.global.f32 	%f33, [%rd5];
	cvt.f64.f32 	%fd18, %f33;
	add.f64 	%fd19, %fd18, 0d3EE4F8B588E368F1;
	sqrt.rn.f64 	%fd20, %fd19;
	div.rn.f64 	%fd21, %fd17, %fd20;
	ld.global.f32 	%f34, [%rd6];
	cvt.f64.f32 	%fd22, %f34;
	ld.global.f32 	%f35, [%rd7];
	cvt.f64.f32 	%fd23, %f35;
	fma.rn.f64 	%fd24, %fd21, %fd22, %fd23;
	cvt.rn.f32.f64 	%f36, %fd24;
	st.global.f32 	[%rd8], %f36;
	ld.global.f32 	%f37, [%rd3];
	ld.global.f32 	%f38, [%rd4];
	sub.f32 	%f39, %f37, %f38;
	cvt.f64.f32 	%fd25, %f39;
	ld.global.f32 	%f40, [%rd5];
	cvt.f64.f32 	%fd26, %f40;
	add.f64 	%fd27, %fd26, 0d3EE4F8B588E368F1;
	sqrt.rn.f64 	%fd28, %fd27;
	div.rn.f64 	%fd29, %fd25, %fd28;
	ld.global.f32 	%f41, [%rd6];
	cvt.f64.f32 	%fd30, %f41;
	ld.global.f32 	%f42, [%rd7];
	cvt.f64.f32 	%fd31, %f42;
	fma.rn.f64 	%fd32, %fd29, %fd30, %fd31;
	cvt.rn.f32.f64 	%f43, %fd32;
	st.global.f32 	[%rd8], %f43;
	ld.global.f32 	%f44, [%rd3];
	ld.global.f32 	%f45, [%rd4];
	sub.f32 	%f46, %f44, %f45;
	cvt.f64.f32 	%fd33, %f46;
	ld.global.f32 	%f47, [%rd5];
	cvt.f64.f32 	%fd34, %f47;
	add.f64 	%fd35, %fd34, 0d3EE4F8B588E368F1;
	sqrt.rn.f64 	%fd36, %fd35;
	div.rn.f64 	%fd37, %fd33, %fd36;
	ld.global.f32 	%f48, [%rd6];
	cvt.f64.f32 	%fd38, %f48;
	ld.global.f32 	%f49, [%rd7];
	cvt.f64.f32 	%fd39, %f49;
	fma.rn.f64 	%fd40, %fd37, %fd38, %fd39;
	cvt.rn.f32.f64 	%f50, %fd40;
	st.global.f32 	[%rd8], %f50;
	ld.global.f32 	%f51, [%rd3];
	ld.global.f32 	%f52, [%rd4];
	sub.f32 	%f53, %f51, %f52;
	cvt.f64.f32 	%fd41, %f53;
	ld.global.f32 	%f54, [%rd5];
	cvt.f64.f32 	%fd42, %f54;
	add.f64 	%fd43, %fd42, 0d3EE4F8B588E368F1;
	sqrt.rn.f64 	%fd44, %fd43;
	div.rn.f64 	%fd45, %fd41, %fd44;
	ld.global.f32 	%f55, [%rd6];
	cvt.f64.f32 	%fd46, %f55;
	ld.global.f32 	%f56, [%rd7];
	cvt.f64.f32 	%fd47, %f56;
	fma.rn.f64 	%fd48, %fd45, %fd46, %fd47;
	cvt.rn.f32.f64 	%f57, %fd48;
	st.global.f32 	[%rd8], %f57;
	ld.global.f32 	%f58, [%rd3];
	ld.global.f32 	%f59, [%rd4];
	sub.f32 	%f60, %f58, %f59;
	cvt.f64.f32 	%fd49, %f60;
	ld.global.f32 	%f61, [%rd5];
	cvt.f64.f32 	%fd50, %f61;
	add.f64 	%fd51, %fd50, 0d3EE4F8B588E368F1;
	sqrt.rn.f64 	%fd52, %fd51;
	div.rn.f64 	%fd53, %fd49, %fd52;
	ld.global.f32 	%f62, [%rd6];
	cvt.f64.f32 	%fd54, %f62;
	ld.global.f32 	%f63, [%rd7];
	cvt.f64.f32 	%fd55, %f63;
	fma.rn.f64 	%fd56, %fd53, %fd54, %fd55;
	cvt.rn.f32.f64 	%f64, %fd56;
	st.global.f32 	[%rd8], %f64;
	ld.global.f32 	%f65, [%rd3];
	ld.global.f32 	%f66, [%rd4];
	sub.f32 	%f67, %f65, %f66;
	cvt.f64.f32 	%fd57, %f67;
	ld.global.f32 	%f68, [%rd5];
	cvt.f64.f32 	%fd58, %f68;
	add.f64 	%fd59, %fd58, 0d3EE4F8B588E368F1;
	sqrt.rn.f64 	%fd60, %fd59;
	div.rn.f64 	%fd61, %fd57, %fd60;
	ld.global.f32 	%f69, [%rd6];
	cvt.f64.f32 	%fd62, %f69;
	ld.global.f32 	%f70, [%rd7];
	cvt.f64.f32 	%fd63, %f70;
	fma.rn.f64 	%fd64, %fd61, %fd62, %fd63;
	cvt.rn.f32.f64 	%f71, %fd64;
	st.global.f32 	[%rd8], %f71;
	add.s32 	%r91, %r91, 8;
	setp.ne.s32 	%p13, %r91, %r12;
	@%p13 bra 	$L__BB2_13;
$L__BB2_14:
	setp.eq.s32 	%p14, %r11, 0;
	@%p14 bra 	$L__BB2_22;
	and.b32  	%r15, %r48, 3;
	setp.lt.u32 	%p15, %r11, 4;
	@%p15 bra 	$L__BB2_17;
	ld.global.f32 	%f72, [%rd3];
	ld.global.f32 	%f73, [%rd4];
	sub.f32 	%f74, %f72, %f73;
	cvt.f64.f32 	%fd65, %f74;
	ld.global.f32 	%f75, [%rd5];
	cvt.f64.f32 	%fd66, %f75;
	add.f64 	%fd67, %fd66, 0d3EE4F8B588E368F1;
	sqrt.rn.f64 	%fd68, %fd67;
	div.rn.f64 	%fd69, %fd65, %fd68;
	ld.global.f32 	%f76, [%rd6];
	cvt.f64.f32 	%fd70, %f76;
	ld.global.f32 	%f77, [%rd7];
	cvt.f64.f32 	%fd71, %f77;
	fma.rn.f64 	%fd72, %fd69, %fd70, %fd71;
	cvt.rn.f32.f64 	%f78, %fd72;
	st.global.f32 	[%rd8], %f78;
	ld.global.f32 	%f79, [%rd3];
	ld.global.f32 	%f80, [%rd4];
	sub.f32 	%f81, %f79, %f80;
	cvt.f64.f32 	%fd73, %f81;
	ld.global.f32 	%f82, [%rd5];
	cvt.f64.f32 	%fd74, %f82;
	add.f64 	%fd75, %fd74, 0d3EE4F8B588E368F1;
	sqrt.rn.f64 	%fd76, %fd75;
	div.rn.f64 	%fd77, %fd73, %fd76;
	ld.global.f32 	%f83, [%rd6];
	cvt.f64.f32 	%fd78, %f83;
	ld.global.f32 	%f84, [%rd7];
	cvt.f64.f32 	%fd79, %f84;
	fma.rn.f64 	%fd80, %fd77, %fd78, %fd79;
	cvt.rn.f32.f64 	%f85, %fd80;
	st.global.f32 	[%rd8], %f85;
	ld.global.f32 	%f86, [%rd3];
	ld.global.f32 	%f87, [%rd4];
	sub.f32 	%f88, %f86, %f87;
	cvt.f64.f32 	%fd81, %f88;
	ld.global.f32 	%f89, [%rd5];
	cvt.f64.f32 	%fd82, %f89;
	add.f64 	%fd83, %fd82, 0d3EE4F8B588E368F1;
	sqrt.rn.f64 	%fd84, %fd83;
	div.rn.f64 	%fd85, %fd81, %fd84;
	ld.global.f32 	%f90, [%rd6];
	cvt.f64.f32 	%fd86, %f90;
	ld.global.f32 	%f91, [%rd7];
	cvt.f64.f32 	%fd87, %f91;
	fma.rn.f64 	%fd88, %fd85, %fd86, %fd87;
	cvt.rn.f32.f64 	%f92, %fd88;
	st.global.f32 	[%rd8], %f92;
	ld.global.f32 	%f93, [%rd3];
	ld.global.f32 	%f94, [%rd4];
	sub.f32 	%f95, %f93, %f94;
	cvt.f64.f32 	%fd89, %f95;
	ld.global.f32 	%f96, [%rd5];
	cvt.f64.f32 	%fd90, %f96;
	add.f64 	%fd91, %fd90, 0d3EE4F8B588E368F1;
	sqrt.rn.f64 	%fd92, %fd91;
	div.rn.f64 	%fd93, %fd89, %fd92;
	ld.global.f32 	%f97, [%rd6];
	cvt.f64.f32 	%fd94, %f97;
	ld.global.f32 	%f98, [%rd7];
	cvt.f64.f32 	%fd95, %f98;
	fma.rn.f64 	%fd96, %fd93, %fd94, %fd95;
	cvt.rn.f32.f64 	%f99, %fd96;
	st.global.f32 	[%rd8], %f99;
$L__BB2_17:
	setp.eq.s32 	%p16, %r15, 0;
	@%p16 bra 	$L__BB2_22;
	setp.eq.s32 	%p17, %r15, 1;
	@%p17 bra 	$L__BB2_20;
	ld.global.f32 	%f100, [%rd3];
	ld.global.f32 	%f101, [%rd4];
	sub.f32 	%f102, %f100, %f101;
	cvt.f64.f32 	%fd97, %f102;
	ld.global.f32 	%f103, [%rd5];
	cvt.f64.f32 	%fd98, %f103;
	add.f64 	%fd99, %fd98, 0d3EE4F8B588E368F1;
	sqrt.rn.f64 	%fd100, %fd99;
	div.rn.f64 	%fd101, %fd97, %fd100;
	ld.global.f32 	%f104, [%rd6];
	cvt.f64.f32 	%fd102, %f104;
	ld.global.f32 	%f105, [%rd7];
	cvt.f64.f32 	%fd103, %f105;
	fma.rn.f64 	%fd104, %fd101, %fd102, %fd103;
	cvt.rn.f32.f64 	%f106, %fd104;
	st.global.f32 	[%rd8], %f106;
	ld.global.f32 	%f107, [%rd3];
	ld.global.f32 	%f108, [%rd4];
	sub.f32 	%f109, %f107, %f108;
	cvt.f64.f32 	%fd105, %f109;
	ld.global.f32 	%f110, [%rd5];
	cvt.f64.f32 	%fd106, %f110;
	add.f64 	%fd107, %fd106, 0d3EE4F8B588E368F1;
	sqrt.rn.f64 	%fd108, %fd107;
	div.rn.f64 	%fd109, %fd105, %fd108;
	ld.global.f32 	%f111, [%rd6];
	cvt.f64.f32 	%fd110, %f111;
	ld.global.f32 	%f112, [%rd7];
	cvt.f64.f32 	%fd111, %f112;
	fma.rn.f64 	%fd112, %fd109, %fd110, %fd111;
	cvt.rn.f32.f64 	%f113, %fd112;
	st.global.f32 	[%rd8], %f113;
$L__BB2_20:
	and.b32  	%r66, %r48, 1;
	setp.eq.b32 	%p18, %r66, 1;
	not.pred 	%p19, %p18;
	@%p19 bra 	$L__BB2_22;
	ld.global.f32 	%f114, [%rd3];
	ld.global.f32 	%f115, [%rd4];
	sub.f32 	%f116, %f114, %f115;
	cvt.f64.f32 	%fd113, %f116;
	ld.global.f32 	%f117, [%rd5];
	cvt.f64.f32 	%fd114, %f117;
	add.f64 	%fd115, %fd114, 0d3EE4F8B588E368F1;
	sqrt.rn.f64 	%fd116, %fd115;
	div.rn.f64 	%fd117, %fd113, %fd116;
	ld.global.f32 	%f118, [%rd6];
	cvt.f64.f32 	%fd118, %f118;
	ld.global.f32 	%f119, [%rd7];
	cvt.f64.f32 	%fd119, %f119;
	fma.rn.f64 	%fd120, %fd117, %fd118, %fd119;
	cvt.rn.f32.f64 	%f120, %fd120;
	st.global.f32 	[%rd8], %f120;
$L__BB2_22:
	setp.ge.u32 	%p33, %r1, %r57;
	setp.ge.u32 	%p34, %r2, %r58;
	or.pred  	%p35, %p33, %p34;
	setp.ge.u32 	%p36, %r3, %r58;
	or.pred  	%p37, %p36, %p35;
	setp.ge.u32 	%p38, %r4, %r59;
	or.pred  	%p39, %p38, %p37;
	setp.ge.u32 	%p40, %r5, %r59;
	or.pred  	%p41, %p40, %p39;
	@%p41 bra 	$L__BB2_47;
	mad.lo.s32 	%r69, %r59, %r2, %r4;
	mad.lo.s32 	%r16, %r59, %r3, %r5;
	mad.lo.s32 	%r70, %r52, %r1, %r69;
	mul.lo.s32 	%r17, %r70, %r52;
	mul.lo.s32 	%r71, %r69, %r53;
	sub.s32 	%r72, %r71, %r54;
	mul.lo.s32 	%r73, %r72, %r51;
	max.s32 	%r18, %r73, 0;
	mul.lo.s32 	%r74, %r16, %r53;
	sub.s32 	%r75, %r74, %r54;
	max.s32 	%r19, %r75, 0;
	setp.lt.s32 	%p42, %r69, %r54;
	selp.b32 	%r76, %r54, 0, %p42;
	sub.s32 	%r92, %r55, %r76;
	sub.s32 	%r21, %r52, %r54;
	setp.lt.s32 	%p43, %r69, %r21;
	@%p43 bra 	$L__BB2_25;
	div.s32 	%r77, %r18, %r51;
	sub.s32 	%r92, %r51, %r77;
$L__BB2_25:
	setp.lt.s32 	%p44, %r16, %r54;
	selp.b32 	%r78, %r54, 0, %p44;
	sub.s32 	%r79, %r55, %r78;
	setp.lt.s32 	%p45, %r16, %r21;
	sub.s32 	%r80, %r51, %r19;
	selp.b32 	%r24, %r79, %r80, %p45;
	mov.b32 	%r81, 0;
	st.local.u32 	[%rd2], %r81;
	st.local.u32 	[%rd2+4], %r81;
	st.local.u32 	[%rd2+8], %r81;
	st.local.u32 	[%rd2+12], %r81;
	st.local.u32 	[%rd2+16], %r81;
	setp.lt.s32 	%p46, %r49, 1;
	@%p46 bra 	$L__BB2_47;
	mul.lo.s32 	%r25, %r51, %r1;
	add.s32 	%r26, %r18, %r19;
	add.s32 	%r83, %r17, %r16;
	cvta.to.global.u64 	%rd30, %rd15;
	mul.wide.s32 	%rd31, %r83, 4;
	add.s64 	%rd9, %rd30, %rd31;
	and.b32  	%r27, %r24, 15;
	add.s32 	%r28, %r27, -1;
	and.b32  	%r29, %r24, 7;
	add.s32 	%r30, %r29, -1;
	and.b32  	%r31, %r24, 2147483632;
	and.b32  	%r32, %r24, 3;
	neg.s32 	%r33, %r31;
	add.s64 	%rd10, %rd1, 32;
	mov.b32 	%r93, 0;
$L__BB2_27:
	setp.lt.s32 	%p47, %r92, 1;
	mul.wide.u32 	%rd32, %r93, 4;
	add.s64 	%rd11, %rd2, %rd32;
	@%p47 bra 	$L__BB2_46;
	mov.b32 	%r94, 0;
$L__BB2_29:
	setp.lt.s32 	%p48, %r24, 1;
	@%p48 bra 	$L__BB2_45;
	setp.lt.u32 	%p49, %r24, 16;
	add.s32 	%r86, %r94, %r25;
	mad.lo.s32 	%r36, %r86, %r51, %r26;
	ld.local.f32 	%f243, [%rd11];
	mov.b32 	%r98, 0;
	@%p49 bra 	$L__BB2_33;
	mov.u32 	%r95, %r36;
	mov.u32 	%r96, %r33;
$L__BB2_32:
	.pragma "nounroll";
	mul.wide.s32 	%rd33, %r95, 4;
	add.s64 	%rd34, %rd10, %rd33;
	ld.global.f32 	%f178, [%rd34+-32];
	setp.lt.f32 	%p50, %f243, %f178;
	selp.f32 	%f179, %f178, %f243, %p50;
	ld.global.f32 	%f180, [%rd34+-28];
	setp.lt.f32 	%p51, %f179, %f180;
	selp.f32 	%f181, %f180, %f179, %p51;
	ld.global.f32 	%f182, [%rd34+-24];
	setp.lt.f32 	%p52, %f181, %f182;
	selp.f32 	%f183, %f182, %f181, %p52;
	ld.global.f32 	%f184, [%rd34+-20];
	setp.lt.f32 	%p53, %f183, %f184;
	selp.f32 	%f185, %f184, %f183, %p53;
	ld.global.f32 	%f186, [%rd34+-16];
	setp.lt.f32 	%p54, %f185, %f186;
	selp.f32 	%f187, %f186, %f185, %p54;
	ld.global.f32 	%f188, [%rd34+-12];
	setp.lt.f32 	%p55, %f187, %f188;
	selp.f32 	%f189, %f188, %f187, %p55;
	ld.global.f32 	%f190, [%rd34+-8];
	setp.lt.f32 	%p56, %f189, %f190;
	selp.f32 	%f191, %f190, %f189, %p56;
	ld.global.f32 	%f192, [%rd34+-4];
	setp.lt.f32 	%p57, %f191, %f192;
	selp.f32 	%f193, %f192, %f191, %p57;
	ld.global.f32 	%f194, [%rd34];
	setp.lt.f32 	%p58, %f193, %f194;
	selp.f32 	%f195, %f194, %f193, %p58;
	ld.global.f32 	%f196, [%rd34+4];
	setp.lt.f32 	%p59, %f195, %f196;
	selp.f32 	%f197, %f196, %f195, %p59;
	ld.global.f32 	%f198, [%rd34+8];
	setp.lt.f32 	%p60, %f197, %f198;
	selp.f32 	%f199, %f198, %f197, %p60;
	ld.global.f32 	%f200, [%rd34+12];
	setp.lt.f32 	%p61, %f199, %f200;
	selp.f32 	%f201, %f200, %f199, %p61;
	ld.global.f32 	%f202, [%rd34+16];
	setp.lt.f32 	%p62, %f201, %f202;
	selp.f32 	%f203, %f202, %f201, %p62;
	ld.global.f32 	%f204, [%rd34+20];
	setp.lt.f32 	%p63, %f203, %f204;
	selp.f32 	%f205, %f204, %f203, %p63;
	ld.global.f32 	%f206, [%rd34+24];
	setp.lt.f32 	%p64, %f205, %f206;
	selp.f32 	%f207, %f206, %f205, %p64;
	ld.global.f32 	%f208, [%rd34+28];
	setp.lt.f32 	%p65, %f207, %f208;
	selp.f32 	%f243, %f208, %f207, %p65;
	add.s32 	%r96, %r96, 16;
	add.s32 	%r95, %r95, 16;
	setp.ne.s32 	%p66, %r96, 0;
	mov.u32 	%r98, %r31;
	@%p66 bra 	$L__BB2_32;
$L__BB2_33:
	setp.eq.s32 	%p67, %r27, 0;
	@%p67 bra 	$L__BB2_44;
	setp.lt.u32 	%p68, %r28, 7;
	@%p68 bra 	$L__BB2_36;
	add.s32 	%r87, %r36, %r98;
	mul.wide.s32 	%rd35, %r87, 4;
	add.s64 	%rd36, %rd1, %rd35;
	ld.global.f32 	%f210, [%rd36];
	setp.lt.f32 	%p69, %f243, %f210;
	selp.f32 	%f211, %f210, %f243, %p69;
	ld.global.f32 	%f212, [%rd36+4];
	setp.lt.f32 	%p70, %f211, %f212;
	selp.f32 	%f213, %f212, %f211, %p70;
	ld.global.f32 	%f214, [%rd36+8];
	setp.lt.f32 	%p71, %f213, %f214;
	selp.f32 	%f215, %f214, %f213, %p71;
	ld.global.f32 	%f216, [%rd36+12];
	setp.lt.f32 	%p72, %f215, %f216;
	selp.f32 	%f217, %f216, %f215, %p72;
	ld.global.f32 	%f218, [%rd36+16];
	setp.lt.f32 	%p73, %f217, %f218;
	selp.f32 	%f219, %f218, %f217, %p73;
	ld.global.f32 	%f220, [%rd36+20];
	setp.lt.f32 	%p74, %f219, %f220;
	selp.f32 	%f221, %f220, %f219, %p74;
	ld.global.f32 	%f222, [%rd36+24];
	setp.lt.f32 	%p75, %f221, %f222;
	selp.f32 	%f223, %f222, %f221, %p75;
	ld.global.f32 	%f224, [%rd36+28];
	setp.lt.f32 	%p76, %f223, %f224;
	selp.f32 	%f243, %f224, %f223, %p76;
	add.s32 	%r98, %r98, 8;
$L__BB2_36:
	setp.eq.s32 	%p77, %r29, 0;
	@%p77 bra 	$L__BB2_44;
	setp.lt.u32 	%p78, %r30, 3;
	@%p78 bra 	$L__BB2_39;
	add.s32 	%r88, %r36, %r98;
	mul.wide.s32 	%rd37, %r88, 4;
	add.s64 	%rd38, %rd1, %rd37;
	ld.global.f32 	%f226, [%rd38];
	setp.lt.f32 	%p79, %f243, %f226;
	selp.f32 	%f227, %f226, %f243, %p79;
	ld.global.f32 	%f228, [%rd38+4];
	setp.lt.f32 	%p80, %f227, %f228;
	selp.f32 	%f229, %f228, %f227, %p80;
	ld.global.f32 	%f230, [%rd38+8];
	setp.lt.f32 	%p81, %f229, %f230;
	selp.f32 	%f231, %f230, %f229, %p81;
	ld.global.f32 	%f232, [%rd38+12];
	setp.lt.f32 	%p82, %f231, %f232;
	selp.f32 	%f243, %f232, %f231, %p82;
	add.s32 	%r98, %r98, 4;
$L__BB2_39:
	setp.eq.s32 	%p83, %r32, 0;
	@%p83 bra 	$L__BB2_44;
	setp.eq.s32 	%p84, %r32, 1;
	add.s32 	%r89, %r36, %r98;
	mul.wide.s32 	%rd39, %r89, 4;
	add.s64 	%rd12, %rd1, %rd39;
	ld.global.f32 	%f233, [%rd12];
	setp.lt.f32 	%p85, %f243, %f233;
	selp.f32 	%f243, %f233, %f243, %p85;
	@%p84 bra 	$L__BB2_44;
	setp.eq.s32 	%p86, %r32, 2;
	ld.global.f32 	%f234, [%rd12+4];
	setp.lt.f32 	%p87, %f243, %f234;
	selp.f32 	%f243, %f234, %f243, %p87;
	@%p86 bra 	$L__BB2_44;
	ld.global.f32 	%f14, [%rd12+8];
	setp.geu.f32 	%p88, %f243, %f14;
	@%p88 bra 	$L__BB2_44;
	mov.f32 	%f243, %f14;
$L__BB2_44:
	st.local.f32 	[%rd11], %f243;
$L__BB2_45:
	add.s32 	%r94, %r94, 1;
	setp.ne.s32 	%p89, %r94, %r92;
	@%p89 bra 	$L__BB2_29;
$L__BB2_46:
	ld.local.f32 	%f235, [%rd11];
	st.global.f32 	[%rd9], %f235;
	add.s32 	%r93, %r93, 1;
	setp.ne.s32 	%p90, %r93, %r49;
	@%p90 bra 	$L__BB2_27;
$L__BB2_47:
	ret;

}
	// .globl	_Z13fused_two_fc1PfS_S_S_S_S_S_S_iiibib
.visible .entry _Z13fused_two_fc1PfS_S_S_S_S_S_S_iiibib(
	.param .u64 .ptr .align 1 _Z13fused_two_fc1PfS_S_S_S_S_S_S_iiibib_param_0,
	.param .u64 .ptr .align 1 _Z13fused_two_fc1PfS_S_S_S_S_S_S_iiibib_param_1,
	.param .u64 .ptr .align 1 _Z13fused_two_fc1PfS_S_S_S_S_S_S_iiibib_param_2,
	.param .u64 .ptr .align 1 _Z13fused_two_fc1PfS_S_S_S_S_S_S_iiibib_param_3,
	.param .u64 .ptr .align 1 _Z13fused_two_fc1PfS_S_S_S_S_S_S_iiibib_param_4,
	.param .u64 .ptr .align 1 _Z13fused_two_fc1PfS_S_S_S_S_S_S_iiibib_param_5,
	.param .u64 .ptr .align 1 _Z13fused_two_fc1PfS_S_S_S_S_S_S_iiibib_param_6,
	.param .u64 .ptr .align 1 _Z13fused_two_fc1PfS_S_S_S_S_S_S_iiibib_param_7,
	.param .u32 _Z13fused_two_fc1PfS_S_S_S_S_S_S_iiibib_param_8,
	.param .u32 _Z13fused_two_fc1PfS_S_S_S_S_S_S_iiibib_param_9,
	.param .u32 _Z13fused_two_fc1PfS_S_S_S_S_S_S_iiibib_param_10,
	.param .u8 _Z13fused_two_fc1PfS_S_S_S_S_S_S_iiibib_param_11,
	.param .u32 _Z13fused_two_fc1PfS_S_S_S_S_S_S_iiibib_param_12,
	.param .u8 _Z13fused_two_fc1PfS_S_S_S_S_S_S_iiibib_param_13
)
{
	.local .align 4 .b8 	__local_depot3[40];
	.reg .b64 	%SP;
	.reg .b64 	%SPL;
	.reg .pred 	%p<141>;
	.reg .b16 	%rs<3>;
	.reg .b32 	%r<213>;
	.reg .b32 	%f<869>;
	.reg .b64 	%rd<197>;

	mov.u64 	%SPL, __local_depot3;
	ld.param.u64 	%rd34, [_Z13fused_two_fc1PfS_S_S_S_S_S_S_iiibib_param_0];
	ld.param.u64 	%rd38, [_Z13fused_two_fc1PfS_S_S_S_S_S_S_iiibib_param_2];
	ld.param.u64 	%rd39, [_Z13fused_two_fc1PfS_S_S_S_S_S_S_iiibib_param_3];
	ld.param.u64 	%rd40, [_Z13fused_two_fc1PfS_S_S_S_S_S_S_iiibib_param_4];
	ld.param.u64 	%rd41, [_Z13fused_two_fc1PfS_S_S_S_S_S_S_iiibib_param_5];
	ld.param.u64 	%rd36, [_Z13fused_two_fc1PfS_S_S_S_S_S_S_iiibib_param_6];
	ld.param.u32 	%r121, [_Z13fused_two_fc1PfS_S_S_S_S_S_S_iiibib_param_8];
	ld.param.u32 	%r122, [_Z13fused_two_fc1PfS_S_S_S_S_S_S_iiibib_param_9];
	ld.param.u32 	%r123, [_Z13fused_two_fc1PfS_S_S_S_S_S_S_iiibib_param_10];
	ld.param.s8 	%rs1, [_Z13fused_two_fc1PfS_S_S_S_S_S_S_iiibib_param_11];
	ld.param.u32 	%r124, [_Z13fused_two_fc1PfS_S_S_S_S_S_S_iiibib_param_12];
	ld.param.s8 	%rs2, [_Z13fused_two_fc1PfS_S_S_S_S_S_S_iiibib_param_13];
	cvta.to.global.u64 	%rd1, %rd38;
	cvta.to.global.u64 	%rd2, %rd40;
	cvta.to.global.u64 	%rd3, %rd39;
	cvta.to.global.u64 	%rd4, %rd41;
	add.u64 	%rd5, %SPL, 0;
	add.u64 	%rd6, %SPL, 20;
	mov.u32 	%r1, %ctaid.x;
	mul.lo.s32 	%r2, %r123, %r1;
	mov.b32 	%r125, 0;
	st.local.u32 	[%rd5], %r125;
	st.local.u32 	[%rd5+4], %r125;
	st.local.u32 	[%rd5+8], %r125;
	st.local.u32 	[%rd5+12], %r125;
	st.local.u32 	[%rd5+16], %r125;
	setp.lt.s32 	%p1, %r121, 1;
	@%p1 bra 	$L__BB3_58;
	cvta.to.global.u64 	%rd44, %rd34;
	cvta.to.global.u64 	%rd45, %rd36;
	setp.lt.s32 	%p2, %r123, 1;
	mul.wide.u32 	%rd46, %r1, 4;
	add.s64 	%rd7, %rd44, %rd46;
	add.s64 	%rd8, %rd45, %rd46;
	@%p2 bra 	$L__BB3_33;
	setp.ne.s16 	%p49, %rs1, 1;
	@%p49 bra 	$L__BB3_18;
	and.b32  	%r3, %r123, 15;
	and.b32  	%r4, %r123, 7;
	and.b32  	%r5, %r123, 3;
	mov.b32 	%r169, 0;
	cvt.u64.u32 	%rd118, %r2;
$L__BB3_4:
	setp.lt.u32 	%p60, %r123, 16;
	mul.wide.u32 	%rd92, %r169, 4;
	add.s64 	%rd9, %rd5, %rd92;
	ld.local.f32 	%f844, [%rd9];
	mov.b32 	%r172, 0;
	@%p60 bra 	$L__BB3_7;
	mov.b32 	%r170, 0;
$L__BB3_6:
	.pragma "nounroll";
	mul.wide.u32 	%rd93, %r170, 4;
	add.s64 	%rd94, %rd2, %rd93;
	ld.global.f32 	%f357, [%rd94];
	add.s32 	%r144, %r170, %r2;
	mul.wide.u32 	%rd95, %r144, 4;
	add.s64 	%rd96, %rd1, %rd95;
	ld.global.f32 	%f358, [%rd96];
	fma.rn.f32 	%f359, %f357, %f358, %f844;
	ld.global.f32 	%f360, [%rd94+4];
	ld.global.f32 	%f361, [%rd96+4];
	fma.rn.f32 	%f362, %f360, %f361, %f359;
	ld.global.f32 	%f363, [%rd94+8];
	ld.global.f32 	%f364, [%rd96+8];
	fma.rn.f32 	%f365, %f363, %f364, %f362;
	ld.global.f32 	%f366, [%rd94+12];
	ld.global.f32 	%f367, [%rd96+12];
	fma.rn.f32 	%f368, %f366, %f367, %f365;
	ld.global.f32 	%f369, [%rd94+16];
	ld.global.f32 	%f370, [%rd96+16];
	fma.rn.f32 	%f371, %f369, %f370, %f368;
	ld.global.f32 	%f372, [%rd94+20];
	ld.global.f32 	%f373, [%rd96+20];
	fma.rn.f32 	%f374, %f372, %f373, %f371;
	ld.global.f32 	%f375, [%rd94+24];
	ld.global.f32 	%f376, [%rd96+24];
	fma.rn.f32 	%f377, %f375, %f376, %f374;
	ld.global.f32 	%f378, [%rd94+28];
	ld.global.f32 	%f379, [%rd96+28];
	fma.rn.f32 	%f380, %f378, %f379, %f377;
	ld.global.f32 	%f381, [%rd94+32];
	ld.global.f32 	%f382, [%rd96+32];
	fma.rn.f32 	%f383, %f381, %f382, %f380;
	ld.global.f32 	%f384, [%rd94+36];
	ld.global.f32 	%f385, [%rd96+36];
	fma.rn.f32 	%f386, %f384, %f385, %f383;
	ld.global.f32 	%f387, [%rd94+40];
	ld.global.f32 	%f388, [%rd96+40];
	fma.rn.f32 	%f389, %f387, %f388, %f386;
	ld.global.f32 	%f390, [%rd94+44];
	ld.global.f32 	%f391, [%rd96+44];
	fma.rn.f32 	%f392, %f390, %f391, %f389;
	ld.global.f32 	%f393, [%rd94+48];
	ld.global.f32 	%f394, [%rd96+48];
	fma.rn.f32 	%f395, %f393, %f394, %f392;
	ld.global.f32 	%f396, [%rd94+52];
	ld.global.f32 	%f397, [%rd96+52];
	fma.rn.f32 	%f398, %f396, %f397, %f395;
	ld.global.f32 	%f399, [%rd94+56];
	ld.global.f32 	%f400, [%rd96+56];
	fma.rn.f32 	%f401, %f399, %f400, %f398;
	ld.global.f32 	%f402, [%rd94+60];
	ld.global.f32 	%f403, [%rd96+60];
	fma.rn.f32 	%f844, %f402, %f403, %f401;
	add.s32 	%r170, %r170, 16;
	and.b32  	%r172, %r123, 2147483632;
	setp.ne.s32 	%p61, %r170, %r172;
	@%p61 bra 	$L__BB3_6;
$L__BB3_7:
	setp.eq.s32 	%p62, %r3, 0;
	@%p62 bra 	$L__BB3_17;
	add.s32 	%r145, %r3, -1;
	setp.lt.u32 	%p63, %r145, 7;
	@%p63 bra 	$L__BB3_10;
	cvt.u64.u32 	%rd97, %r172;
	mul.wide.u32 	%rd98, %r172, 4;
	add.s64 	%rd99, %rd2, %rd98;
	ld.global.f32 	%f405, [%rd99];
	add.s32 	%r146, %r172, %r2;
	mul.wide.u32 	%rd100, %r146, 4;
	add.s64 	%rd101, %rd1, %rd100;
	ld.global.f32 	%f406, [%rd101];
	fma.rn.f32 	%f407, %f405, %f406, %f844;
	ld.global.f32 	%f408, [%rd99+4];
	add.s64 	%rd103, %rd97, %rd118;
	shl.b64 	%rd104, %rd103, 2;
	add.s64 	%rd105, %rd1, %rd104;
	ld.global.f32 	%f409, [%rd105+4];
	fma.rn.f32 	%f410, %f408, %f409, %f407;
	ld.global.f32 	%f411, [%rd99+8];
	ld.global.f32 	%f412, [%rd105+8];
	fma.rn.f32 	%f413, %f411, %f412, %f410;
	ld.global.f32 	%f414, [%rd99+12];
	ld.global.f32 	%f415, [%rd105+12];
	fma.rn.f32 	%f416, %f414, %f415, %f413;
	ld.global.f32 	%f417, [%rd99+16];
	ld.global.f32 	%f418, [%rd105+16];
	fma.rn.f32 	%f419, %f417, %f418, %f416;
	ld.global.f32 	%f420, [%rd99+20];
	ld.global.f32 	%f421, [%rd105+20];
	fma.rn.f32 	%f422, %f420, %f421, %f419;
	ld.global.f32 	%f423, [%rd99+24];
	ld.global.f32 	%f424, [%rd105+24];
	fma.rn.f32 	%f425, %f423, %f424, %f422;
	ld.global.f32 	%f426, [%rd99+28];
	ld.global.f32 	%f427, [%rd105+28];
	fma.rn.f32 	%f844, %f426, %f427, %f425;
	add.s32 	%r172, %r172, 8;
$L__BB3_10:
	setp.eq.s32 	%p64, %r4, 0;
	@%p64 bra 	$L__BB3_17;
	add.s32 	%r147, %r4, -1;
	setp.lt.u32 	%p65, %r147, 3;
	@%p65 bra 	$L__BB3_13;
	cvt.u64.u32 	%rd106, %r172;
	mul.wide.u32 	%rd107, %r172, 4;
	add.s64 	%rd108, %rd2, %rd107;
	ld.global.f32 	%f429, [%rd108];
	add.s32 	%r148, %r172, %r2;
	mul.wide.u32 	%rd109, %r148, 4;
	add.s64 	%rd110, %rd1, %rd109;
	ld.global.f32 	%f430, [%rd110];
	fma.rn.f32 	%f431, %f429, %f430, %f844;
	ld.global.f32 	%f432, [%rd108+4];
	add.s64 	%rd112, %rd106, %rd118;
	shl.b64 	%rd113, %rd112, 2;
	add.s64 	%rd114, %rd1, %rd113;
	ld.global.f32 	%f433, [%rd114+4];
	fma.rn.f32 	%f434, %f432, %f433, %f431;
	ld.global.f32 	%f435, [%rd108+8];
	ld.global.f32 	%f436, [%rd114+8];
	fma.rn.f32 	%f437, %f435, %f436, %f434;
	ld.global.f32 	%f438, [%rd108+12];
	ld.global.f32 	%f439, [%rd114+12];
	fma.rn.f32 	%f844, %f438, %f439, %f437;
	add.s32 	%r172, %r172, 4;
$L__BB3_13:
	setp.eq.s32 	%p66, %r5, 0;
	@%p66 bra 	$L__BB3_17;
	setp.eq.s32 	%p67, %r5, 1;
	cvt.u64.u32 	%rd10, %r172;
	mul.wide.u32 	%rd115, %r172, 4;
	add.s64 	%rd11, %rd2, %rd115;
	ld.global.f32 	%f440, [%rd11];
	add.s32 	%r149, %r172, %r2;
	mul.wide.u32 	%rd116, %r149, 4;
	add.s64 	%rd117, %rd1, %rd116;
	ld.global.f32 	%f441, [%rd117];
	fma.rn.f32 	%f844, %f440, %f441, %f844;
	@%p67 bra 	$L__BB3_17;
	setp.eq.s32 	%p68, %r5, 2;
	ld.global.f32 	%f442, [%rd11+4];
	add.s64 	%rd119, %rd10, %rd118;
	shl.b64 	%rd120, %rd119, 2;
	add.s64 	%rd12, %rd1, %rd120;
	ld.global.f32 	%f443, [%rd12+4];
	fma.rn.f32 	%f844, %f442, %f443, %f844;
	@%p68 bra 	$L__BB3_17;
	ld.global.f32 	%f444, [%rd11+8];
	ld.global.f32 	%f445, [%rd12+8];
	fma.rn.f32 	%f844, %f444, %f445, %f844;
$L__BB3_17:
	ld.global.f32 	%f446, [%rd7];
	add.f32 	%f447, %f446, %f844;
	setp.lt.f32 	%p69, %f447, 0f00000000;
	selp.f32 	%f448, 0f00000000, %f447, %p69;
	st.local.f32 	[%rd9], %f448;
	st.global.f32 	[%rd8], %f448;
	add.s32 	%r169, %r169, 1;
	setp.eq.s32 	%p70, %r169, %r121;
	@%p70 bra 	$L__BB3_58;
	bra.uni 	$L__BB3_4;
$L__BB3_18:
	and.b32  	%r16, %r123, 15;
	and.b32  	%r17, %r123, 7;
	and.b32  	%r18, %r123, 3;
	mov.b32 	%r174, 0;
	cvt.u64.u32 	%rd89, %r2;
$L__BB3_19:
	setp.lt.u32 	%p50, %r123, 16;
	mul.wide.u32 	%rd63, %r174, 4;
	add.s64 	%rd13, %rd5, %rd63;
	ld.local.f32 	%f852, [%rd13];
	mov.b32 	%r177, 0;
	@%p50 bra 	$L__BB3_22;
	mov.b32 	%r175, 0;
$L__BB3_21:
	.pragma "nounroll";
	mul.wide.u32 	%rd64, %r175, 4;
	add.s64 	%rd65, %rd2, %rd64;
	ld.global.f32 	%f265, [%rd65];
	add.s32 	%r135, %r175, %r2;
	mul.wide.u32 	%rd66, %r135, 4;
	add.s64 	%rd67, %rd1, %rd66;
	ld.global.f32 	%f266, [%rd67];
	fma.rn.f32 	%f267, %f265, %f266, %f852;
	ld.global.f32 	%f268, [%rd65+4];
	ld.global.f32 	%f269, [%rd67+4];
	fma.rn.f32 	%f270, %f268, %f269, %f267;
	ld.global.f32 	%f271, [%rd65+8];
	ld.global.f32 	%f272, [%rd67+8];
	fma.rn.f32 	%f273, %f271, %f272, %f270;
	ld.global.f32 	%f274, [%rd65+12];
	ld.global.f32 	%f275, [%rd67+12];
	fma.rn.f32 	%f276, %f274, %f275, %f273;
	ld.global.f32 	%f277, [%rd65+16];
	ld.global.f32 	%f278, [%rd67+16];
	fma.rn.f32 	%f279, %f277, %f278, %f276;
	ld.global.f32 	%f280, [%rd65+20];
	ld.global.f32 	%f281, [%rd67+20];
	fma.rn.f32 	%f282, %f280, %f281, %f279;
	ld.global.f32 	%f283, [%rd65+24];
	ld.global.f32 	%f284, [%rd67+24];
	fma.rn.f32 	%f285, %f283, %f284, %f282;
	ld.global.f32 	%f286, [%rd65+28];
	ld.global.f32 	%f287, [%rd67+28];
	fma.rn.f32 	%f288, %f286, %f287, %f285;
	ld.global.f32 	%f289, [%rd65+32];
	ld.global.f32 	%f290, [%rd67+32];
	fma.rn.f32 	%f291, %f289, %f290, %f288;
	ld.global.f32 	%f292, [%rd65+36];
	ld.global.f32 	%f293, [%rd67+36];
	fma.rn.f32 	%f294, %f292, %f293, %f291;
	ld.global.f32 	%f295, [%rd65+40];
	ld.global.f32 	%f296, [%rd67+40];
	fma.rn.f32 	%f297, %f295, %f296, %f294;
	ld.global.f32 	%f298, [%rd65+44];
	ld.global.f32 	%f299, [%rd67+44];
	fma.rn.f32 	%f300, %f298, %f299, %f297;
	ld.global.f32 	%f301, [%rd65+48];
	ld.global.f32 	%f302, [%rd67+48];
	fma.rn.f32 	%f303, %f301, %f302, %f300;
	ld.global.f32 	%f304, [%rd65+52];
	ld.global.f32 	%f305, [%rd67+52];
	fma.rn.f32 	%f306, %f304, %f305, %f303;
	ld.global.f32 	%f307, [%rd65+56];
	ld.global.f32 	%f308, [%rd67+56];
	fma.rn.f32 	%f309, %f307, %f308, %f306;
	ld.global.f32 	%f310, [%rd65+60];
	ld.global.f32 	%f311, [%rd67+60];
	fma.rn.f32 	%f852, %f310, %f311, %f309;
	add.s32 	%r175, %r175, 16;
	and.b32  	%r177, %r123, 2147483632;
	setp.ne.s32 	%p51, %r175, %r177;
	@%p51 bra 	$L__BB3_21;
$L__BB3_22:
	setp.eq.s32 	%p52, %r16, 0;
	@%p52 bra 	$L__BB3_32;
	add.s32 	%r136, %r16, -1;
	setp.lt.u32 	%p53, %r136, 7;
	@%p53 bra 	$L__BB3_25;
	cvt.u64.u32 	%rd68, %r177;
	mul.wide.u32 	%rd69, %r177, 4;
	add.s64 	%rd70, %rd2, %rd69;
	ld.global.f32 	%f313, [%rd70];
	add.s32 	%r137, %r177, %r2;
	mul.wide.u32 	%rd71, %r137, 4;
	add.s64 	%rd72, %rd1, %rd71;
	ld.global.f32 	%f314, [%rd72];
	fma.rn.f32 	%f315, %f313, %f314, %f852;
	ld.global.f32 	%f316, [%rd70+4];
	add.s64 	%rd74, %rd68, %rd89;
	shl.b64 	%rd75, %rd74, 2;
	add.s64 	%rd76, %rd1, %rd75;
	ld.global.f32 	%f317, [%rd76+4];
	fma.rn.f32 	%f318, %f316, %f317, %f315;
	ld.global.f32 	%f319, [%rd70+8];
	ld.global.f32 	%f320, [%rd76+8];
	fma.rn.f32 	%f321, %f319, %f320, %f318;
	ld.global.f32 	%f322, [%rd70+12];
	ld.global.f32 	%f323, [%rd76+12];
	fma.rn.f32 	%f324, %f322, %f323, %f321;
	ld.global.f32 	%f325, [%rd70+16];
	ld.global.f32 	%f326, [%rd76+16];
	fma.rn.f32 	%f327, %f325, %f326, %f324;
	ld.global.f32 	%f328, [%rd70+20];
	ld.global.f32 	%f329, [%rd76+20];
	fma.rn.f32 	%f330, %f328, %f329, %f327;
	ld.global.f32 	%f331, [%rd70+24];
	ld.global.f32 	%f332, [%rd76+24];
	fma.rn.f32 	%f333, %f331, %f332, %f330;
	ld.global.f32 	%f334, [%rd70+28];
	ld.global.f32 	%f335, [%rd76+28];
	fma.rn.f32 	%f852, %f334, %f335, %f333;
	add.s32 	%r177, %r177, 8;
$L__BB3_25:
	setp.eq.s32 	%p54, %r17, 0;
	@%p54 bra 	$L__BB3_32;
	add.s32 	%r138, %r17, -1;
	setp.lt.u32 	%p55, %r138, 3;
	@%p55 bra 	$L__BB3_28;
	cvt.u64.u32 	%rd77, %r177;
	mul.wide.u32 	%rd78, %r177, 4;
	add.s64 	%rd79, %rd2, %rd78;
	ld.global.f32 	%f337, [%rd79];
	add.s32 	%r139, %r177, %r2;
	mul.wide.u32 	%rd80, %r139, 4;
	add.s64 	%rd81, %rd1, %rd80;
	ld.global.f32 	%f338, [%rd81];
	fma.rn.f32 	%f339, %f337, %f338, %f852;
	ld.global.f32 	%f340, [%rd79+4];
	add.s64 	%rd83, %rd77, %rd89;
	shl.b64 	%rd84, %rd83, 2;
	add.s64 	%rd85, %rd1, %rd84;
	ld.global.f32 	%f341, [%rd85+4];
	fma.rn.f32 	%f342, %f340, %f341, %f339;
	ld.global.f32 	%f343, [%rd79+8];
	ld.global.f32 	%f344, [%rd85+8];
	fma.rn.f32 	%f345, %f343, %f344, %f342;
	ld.global.f32 	%f346, [%rd79+12];
	ld.global.f32 	%f347, [%rd85+12];
	fma.rn.f32 	%f852, %f346, %f347, %f345;
	add.s32 	%r177, %r177, 4;
$L__BB3_28:
	setp.eq.s32 	%p56, %r18, 0;
	@%p56 bra 	$L__BB3_32;
	setp.eq.s32 	%p57, %r18, 1;
	cvt.u64.u32 	%rd14, %r177;
	mul.wide.u32 	%rd86, %r177, 4;
	add.s64 	%rd15, %rd2, %rd86;
	ld.global.f32 	%f348, [%rd15];
	add.s32 	%r140, %r177, %r2;
	mul.wide.u32 	%rd87, %r140, 4;
	add.s64 	%rd88, %rd1, %rd87;
	ld.global.f32 	%f349, [%rd88];
	fma.rn.f32 	%f852, %f348, %f349, %f852;
	@%p57 bra 	$L__BB3_32;
	setp.eq.s32 	%p58, %r18, 2;
	ld.global.f32 	%f350, [%rd15+4];
	add.s64 	%rd90, %rd14, %rd89;
	shl.b64 	%rd91, %rd90, 2;
	add.s64 	%rd16, %rd1, %rd91;
	ld.global.f32 	%f351, [%rd16+4];
	fma.rn.f32 	%f852, %f350, %f351, %f852;
	@%p58 bra 	$L__BB3_32;
	ld.global.f32 	%f352, [%rd15+8];
	ld.global.f32 	%f353, [%rd16+8];
	fma.rn.f32 	%f852, %f352, %f353, %f852;
$L__BB3_32:
	ld.global.f32 	%f354, [%rd7];
	add.f32 	%f355, %f354, %f852;
	st.local.f32 	[%rd13], %f355;
	st.global.f32 	[%rd8], %f355;
	add.s32 	%r174, %r174, 1;
	setp.eq.s32 	%p59, %r174, %r121;
	@%p59 bra 	$L__BB3_58;
	bra.uni 	$L__BB3_19;
$L__BB3_33:
	setp.ne.s16 	%p3, %rs1, 1;
	@%p3 bra 	$L__BB3_46;
	and.b32  	%r29, %r121, 15;
	setp.lt.u32 	%p12, %r121, 16;
	mov.b32 	%r181, 0;
	@%p12 bra 	$L__BB3_37;
	and.b32  	%r181, %r121, 2147483632;
	mov.b32 	%r179, 0;
$L__BB3_36:
	.pragma "nounroll";
	ld.global.f32 	%f148, [%rd7];
	mul.wide.u32 	%rd55, %r179, 4;
	add.s64 	%rd56, %rd5, %rd55;
	ld.local.f32 	%f149, [%rd56];
	add.f32 	%f150, %f148, %f149;
	setp.lt.f32 	%p13, %f150, 0f00000000;
	selp.f32 	%f151, 0f00000000, %f150, %p13;
	st.local.f32 	[%rd56], %f151;
	st.global.f32 	[%rd8], %f151;
	ld.global.f32 	%f152, [%rd7];
	ld.local.f32 	%f153, [%rd56+4];
	add.f32 	%f154, %f152, %f153;
	setp.lt.f32 	%p14, %f154, 0f00000000;
	selp.f32 	%f155, 0f00000000, %f154, %p14;
	st.local.f32 	[%rd56+4], %f155;
	st.global.f32 	[%rd8], %f155;
	ld.global.f32 	%f156, [%rd7];
	ld.local.f32 	%f157, [%rd56+8];
	add.f32 	%f158, %f156, %f157;
	setp.lt.f32 	%p15, %f158, 0f00000000;
	selp.f32 	%f159, 0f00000000, %f158, %p15;
	st.local.f32 	[%rd56+8], %f159;
	st.global.f32 	[%rd8], %f159;
	ld.global.f32 	%f160, [%rd7];
	ld.local.f32 	%f161, [%rd56+12];
	add.f32 	%f162, %f160, %f161;
	setp.lt.f32 	%p16, %f162, 0f00000000;
	selp.f32 	%f163, 0f00000000, %f162, %p16;
	st.local.f32 	[%rd56+12], %f163;
	st.global.f32 	[%rd8], %f163;
	ld.global.f32 	%f164, [%rd7];
	ld.local.f32 	%f165, [%rd56+16];
	add.f32 	%f166, %f164, %f165;
	setp.lt.f32 	%p17, %f166, 0f00000000;
	selp.f32 	%f167, 0f00000000, %f166, %p17;
	st.local.f32 	[%rd56+16], %f167;
	st.global.f32 	[%rd8], %f167;
	ld.global.f32 	%f168, [%rd7];
	ld.local.f32 	%f169, [%rd56+20];
	add.f32 	%f170, %f168, %f169;
	setp.lt.f32 	%p18, %f170, 0f00000000;
	selp.f32 	%f171, 0f00000000, %f170, %p18;
	st.local.f32 	[%rd56+20], %f171;
	st.global.f32 	[%rd8], %f171;
	ld.global.f32 	%f172, [%rd7];
	ld.local.f32 	%f173, [%rd56+24];
	add.f32 	%f174, %f172, %f173;
	setp.lt.f32 	%p19, %f174, 0f00000000;
	selp.f32 	%f175, 0f00000000, %f174, %p19;
	st.local.f32 	[%rd56+24], %f175;
	st.global.f32 	[%rd8], %f175;
	ld.global.f32 	%f176, [%rd7];
	ld.local.f32 	%f177, [%rd56+28];
	add.f32 	%f178, %f176, %f177;
	setp.lt.f32 	%p20, %f178, 0f00000000;
	selp.f32 	%f179, 0f00000000, %f178, %p20;
	st.local.f32 	[%rd56+28], %f179;
	st.global.f32 	[%rd8], %f179;
	ld.global.f32 	%f180, [%rd7];
	ld.local.f32 	%f181, [%rd56+32];
	add.f32 	%f182, %f180, %f181;
	setp.lt.f32 	%p21, %f182, 0f00000000;
	selp.f32 	%f183, 0f00000000, %f182, %p21;
	st.local.f32 	[%rd56+32], %f183;
	st.global.f32 	[%rd8], %f183;
	ld.global.f32 	%f184, [%rd7];
	ld.local.f32 	%f185, [%rd56+36];
	add.f32 	%f186, %f184, %f185;
	setp.lt.f32 	%p22, %f186, 0f00000000;
	selp.f32 	%f187, 0f00000000, %f186, %p22;
	st.local.f32 	[%rd56+36], %f187;
	st.global.f32 	[%rd8], %f187;
	ld.global.f32 	%f188, [%rd7];
	ld.local.f32 	%f189, [%rd56+40];
	add.f32 	%f190, %f188, %f189;
	setp.lt.f32 	%p23, %f190, 0f00000000;
	selp.f32 	%f191, 0f00000000, %f190, %p23;
	st.local.f32 	[%rd56+40], %f191;
	st.global.f32 	[%rd8], %f191;
	ld.global.f32 	%f192, [%rd7];
	ld.local.f32 	%f193, [%rd56+44];
	add.f32 	%f194, %f192, %f193;
	setp.lt.f32 	%p24, %f194, 0f00000000;
	selp.f32 	%f195, 0f00000000, %f194, %p24;
	st.local.f32 	[%rd56+44], %f195;
	st.global.f32 	[%rd8], %f195;
	ld.global.f32 	%f196, [%rd7];
	ld.local.f32 	%f197, [%rd56+48];
	add.f32 	%f198, %f196, %f197;
	setp.lt.f32 	%p25, %f198, 0f00000000;
	selp.f32 	%f199, 0f00000000, %f198, %p25;
	st.local.f32 	[%rd56+48], %f199;
	st.global.f32 	[%rd8], %f199;
	ld.global.f32 	%f200, [%rd7];
	ld.local.f32 	%f201, [%rd56+52];
	add.f32 	%f202, %f200, %f201;
	setp.lt.f32 	%p26, %f202, 0f00000000;
	selp.f32 	%f203, 0f00000000, %f202, %p26;
	st.local.f32 	[%rd56+52], %f203;
	st.global.f32 	[%rd8], %f203;
	ld.global.f32 	%f204, [%rd7];
	ld.local.f32 	%f205, [%rd56+56];
	add.f32 	%f206, %f204, %f205;
	setp.lt.f32 	%p27, %f206, 0f00000000;
	selp.f32 	%f207, 0f00000000, %f206, %p27;
	st.local.f32 	[%rd56+56], %f207;
	st.global.f32 	[%rd8], %f207;
	ld.global.f32 	%f208, [%rd7];
	ld.local.f32 	%f209, [%rd56+60];
	add.f32 	%f210, %f208, %f209;
	setp.lt.f32 	%p28, %f210, 0f00000000;
	selp.f32 	%f211, 0f00000000, %f210, %p28;
	st.local.f32 	[%rd56+60], %f211;
	st.global.f32 	[%rd8], %f211;
	add.s32 	%r179, %r179, 16;
	setp.ne.s32 	%p29, %r179, %r181;
	@%p29 bra 	$L__BB3_36;
$L__BB3_37:
	setp.eq.s32 	%p30, %r29, 0;
	@%p30 bra 	$L__BB3_58;
	and.b32  	%r34, %r121, 7;
	setp.lt.u32 	%p31, %r29, 8;
	@%p31 bra 	$L__BB3_40;
	ld.global.f32 	%f212, [%rd7];
	mul.wide.u32 	%rd57, %r181, 4;
	add.s64 	%rd58, %rd5, %rd57;
	ld.local.f32 	%f213, [%rd58];
	add.f32 	%f214, %f212, %f213;
	setp.lt.f32 	%p32, %f214, 0f00000000;
	selp.f32 	%f215, 0f00000000, %f214, %p32;
	st.local.f32 	[%rd58], %f215;
	st.global.f32 	[%rd8], %f215;
	ld.global.f32 	%f216, [%rd7];
	ld.local.f32 	%f217, [%rd58+4];
	add.f32 	%f218, %f216, %f217;
	setp.lt.f32 	%p33, %f218, 0f00000000;
	selp.f32 	%f219, 0f00000000, %f218, %p33;
	st.local.f32 	[%rd58+4], %f219;
	st.global.f32 	[%rd8], %f219;
	ld.global.f32 	%f220, [%rd7];
	ld.local.f32 	%f221, [%rd58+8];
	add.f32 	%f222, %f220, %f221;
	setp.lt.f32 	%p34, %f222, 0f00000000;
	selp.f32 	%f223, 0f00000000, %f222, %p34;
	st.local.f32 	[%rd58+8], %f223;
	st.global.f32 	[%rd8], %f223;
	ld.global.f32 	%f224, [%rd7];
	ld.local.f32 	%f225, [%rd58+12];
	add.f32 	%f226, %f224, %f225;
	setp.lt.f32 	%p35, %f226, 0f00000000;
	selp.f32 	%f227, 0f00000000, %f226, %p35;
	st.local.f32 	[%rd58+12], %f227;
	st.global.f32 	[%rd8], %f227;
	ld.global.f32 	%f228, [%rd7];
	ld.local.f32 	%f229, [%rd58+16];
	add.f32 	%f230, %f228, %f229;
	setp.lt.f32 	%p36, %f230, 0f00000000;
	selp.f32 	%f231, 0f00000000, %f230, %p36;
	st.local.f32 	[%rd58+16], %f231;
	st.global.f32 	[%rd8], %f231;
	ld.global.f32 	%f232, [%rd7];
	ld.local.f32 	%f233, [%rd58+20];
	add.f32 	%f234, %f232, %f233;
	setp.lt.f32 	%p37, %f234, 0f00000000;
	selp.f32 	%f235, 0f00000000, %f234, %p37;
	st.local.f32 	[%rd58+20], %f235;
	st.global.f32 	[%rd8], %f235;
	ld.global.f32 	%f236, [%rd7];
	ld.local.f32 	%f237, [%rd58+24];
	add.f32 	%f238, %f236, %f237;
	setp.lt.f32 	%p38, %f238, 0f00000000;
	selp.f32 	%f239, 0f00000000, %f238, %p38;
	st.local.f32 	[%rd58+24], %f239;
	st.global.f32 	[%rd8], %f239;
	ld.global.f32 	%f240, [%rd7];
	ld.local.f32 	%f241, [%rd58+28];
	add.f32 	%f242, %f240, %f241;
	setp.lt.f32 	%p39, %f242, 0f00000000;
	selp.f32 	%f243, 0f00000000, %f242, %p39;
	st.local.f32 	[%rd58+28], %f243;
	st.global.f32 	[%rd8], %f243;
	add.s32 	%r181, %r181, 8;
$L__BB3_40:
	setp.eq.s32 	%p40, %r34, 0;
	@%p40 bra 	$L__BB3_58;
	and.b32  	%r37, %r121, 3;
	setp.lt.u32 	%p41, %r34, 4;
	@%p41 bra 	$L__BB3_43;
	ld.global.f32 	%f244, [%rd7];
	mul.wide.u32 	%rd59, %r181, 4;
	add.s64 	%rd60, %rd5, %rd59;
	ld.local.f32 	%f245, [%rd60];
	add.f32 	%f246, %f244, %f245;
	setp.lt.f32 	%p42, %f246, 0f00000000;
	selp.f32 	%f247, 0f00000000, %f246, %p42;
	st.local.f32 	[%rd60], %f247;
	st.global.f32 	[%rd8], %f247;
	ld.global.f32 	%f248, [%rd7];
	ld.local.f32 	%f249, [%rd60+4];
	add.f32 	%f250, %f248, %f249;
	setp.lt.f32 	%p43, %f250, 0f00000000;
	selp.f32 	%f251, 0f00000000, %f250, %p43;
	st.local.f32 	[%rd60+4], %f251;
	st.global.f32 	[%rd8], %f251;
	ld.global.f32 	%f252, [%rd7];
	ld.local.f32 	%f253, [%rd60+8];
	add.f32 	%f254, %f252, %f253;
	setp.lt.f32 	%p44, %f254, 0f00000000;
	selp.f32 	%f255, 0f00000000, %f254, %p44;
	st.local.f32 	[%rd60+8], %f255;
	st.global.f32 	[%rd8], %f255;
	ld.global.f32 	%f256, [%rd7];
	ld.local.f32 	%f257, [%rd60+12];
	add.f32 	%f258, %f256, %f257;
	setp.lt.f32 	%p45, %f258, 0f00000000;
	selp.f32 	%f259, 0f00000000, %f258, %p45;
	st.local.f32 	[%rd60+12], %f259;
	st.global.f32 	[%rd8], %f259;
	add.s32 	%r181, %r181, 4;
$L__BB3_43:
	setp.eq.s32 	%p46, %r37, 0;
	@%p46 bra 	$L__BB3_58;
	mov.b32 	%r184, 0;
$L__BB3_45:
	.pragma "nounroll";
	ld.global.f32 	%f260, [%rd7];
	mul.wide.u32 	%rd61, %r181, 4;
	add.s64 	%rd62, %rd5, %rd61;
	ld.local.f32 	%f261, [%rd62];
	add.f32 	%f262, %f260, %f261;
	setp.lt.f32 	%p47, %f262, 0f00000000;
	selp.f32 	%f263, 0f00000000, %f262, %p47;
	st.local.f32 	[%rd62], %f263;
	st.global.f32 	[%rd8], %f263;
	add.s32 	%r181, %r181, 1;
	add.s32 	%r184, %r184, 1;
	setp.eq.s32 	%p48, %r184, %r37;
	@%p48 bra 	$L__BB3_58;
	bra.uni 	$L__BB3_45;
$L__BB3_46:
	and.b32  	%r44, %r121, 15;
	setp.lt.u32 	%p4, %r121, 16;
	mov.b32 	%r187, 0;
	@%p4 bra 	$L__BB3_49;
	and.b32  	%r187, %r121, 2147483632;
	mov.b32 	%r185, 0;
$L__BB3_48:
	.pragma "nounroll";
	ld.global.f32 	%f61, [%rd7];
	mul.wide.u32 	%rd47, %r185, 4;
	add.s64 	%rd48, %rd5, %rd47;
	ld.local.f32 	%f62, [%rd48];
	add.f32 	%f63, %f61, %f62;
	st.local.f32 	[%rd48], %f63;
	st.global.f32 	[%rd8], %f63;
	ld.global.f32 	%f64, [%rd7];
	ld.local.f32 	%f65, [%rd48+4];
	add.f32 	%f66, %f64, %f65;
	st.local.f32 	[%rd48+4], %f66;
	st.global.f32 	[%rd8], %f66;
	ld.global.f32 	%f67, [%rd7];
	ld.local.f32 	%f68, [%rd48+8];
	add.f32 	%f69, %f67, %f68;
	st.local.f32 	[%rd48+8], %f69;
	st.global.f32 	[%rd8], %f69;
	ld.global.f32 	%f70, [%rd7];
	ld.local.f32 	%f71, [%rd48+12];
	add.f32 	%f72, %f70, %f71;
	st.local.f32 	[%rd48+12], %f72;
	st.global.f32 	[%rd8], %f72;
	ld.global.f32 	%f73, [%rd7];
	ld.local.f32 	%f74, [%rd48+16];
	add.f32 	%f75, %f73, %f74;
	st.local.f32 	[%rd48+16], %f75;
	st.global.f32 	[%rd8], %f75;
	ld.global.f32 	%f76, [%rd7];
	ld.local.f32 	%f77, [%rd48+20];
	add.f32 	%f78, %f76, %f77;
	st.local.f32 	[%rd48+20], %f78;
	st.global.f32 	[%rd8], %f78;
	ld.global.f32 	%f79, [%rd7];
	ld.local.f32 	%f80, [%rd48+24];
	add.f32 	%f81, %f79, %f80;
	st.local.f32 	[%rd48+24], %f81;
	st.global.f32 	[%rd8], %f81;
	ld.global.f32 	%f82, [%rd7];
	ld.local.f32 	%f83, [%rd48+28];
	add.f32 	%f84, %f82, %f83;
	st.local.f32 	[%rd48+28], %f84;
	st.global.f32 	[%rd8], %f84;
	ld.global.f32 	%f85, [%rd7];
	ld.local.f32 	%f86, [%rd48+32];
	add.f32 	%f87, %f85, %f86;
	st.local.f32 	[%rd48+32], %f87;
	st.global.f32 	[%rd8], %f87;
	ld.global.f32 	%f88, [%rd7];
	ld.local.f32 	%f89, [%rd48+36];
	add.f32 	%f90, %f88, %f89;
	st.local.f32 	[%rd48+36], %f90;
	st.global.f32 	[%rd8], %f90;
	ld.global.f32 	%f91, [%rd7];
	ld.local.f32 	%f92, [%rd48+40];
	add.f32 	%f93, %f91, %f92;
	st.local.f32 	[%rd48+40], %f93;
	st.global.f32 	[%rd8], %f93;
	ld.global.f32 	%f94, [%rd7];
	ld.local.f32 	%f95, [%rd48+44];
	add.f32 	%f96, %f94, %f95;
	st.local.f32 	[%rd48+44], %f96;
	st.global.f32 	[%rd8], %f96;
	ld.global.f32 	%f97, [%rd7];
	ld.local.f32 	%f98, [%rd48+48];
	add.f32 	%f99, %f97, %f98;
	st.local.f32 	[%rd48+48], %f99;
	st.global.f32 	[%rd8], %f99;
	ld.global.f32 	%f100, [%rd7];
	ld.local.f32 	%f101, [%rd48+52];
	add.f32 	%f102, %f100, %f101;
	st.local.f32 	[%rd48+52], %f102;
	st.global.f32 	[%rd8], %f102;
	ld.global.f32 	%f103, [%rd7];
	ld.local.f32 	%f104, [%rd48+56];
	add.f32 	%f105, %f103, %f104;
	st.local.f32 	[%rd48+56], %f105;
	st.global.f32 	[%rd8], %f105;
	ld.global.f32 	%f106, [%rd7];
	ld.local.f32 	%f107, [%rd48+60];
	add.f32 	%f108, %f106, %f107;
	st.local.f32 	[%rd48+60], %f108;
	st.global.f32 	[%rd8], %f108;
	add.s32 	%r185, %r185, 16;
	setp.ne.s32 	%p5, %r185, %r187;
	@%p5 bra 	$L__BB3_48;
$L__BB3_49:
	setp.eq.s32 	%p6, %r44, 0;
	@%p6 bra 	$L__BB3_58;
	and.b32  	%r49, %r121, 7;
	setp.lt.u32 	%p7, %r44, 8;
	@%p7 bra 	$L__BB3_52;
	ld.global.f32 	%f109, [%rd7];
	mul.wide.u32 	%rd49, %r187, 4;
	add.s64 	%rd50, %rd5, %rd49;
	ld.local.f32 	%f110, [%rd50];
	add.f32 	%f111, %f109, %f110;
	st.local.f32 	[%rd50], %f111;
	st.global.f32 	[%rd8], %f111;
	ld.global.f32 	%f112, [%rd7];
	ld.local.f32 	%f113, [%rd50+4];
	add.f32 	%f114, %f112, %f113;
	st.local.f32 	[%rd50+4], %f114;
	st.global.f32 	[%rd8], %f114;
	ld.global.f32 	%f115, [%rd7];
	ld.local.f32 	%f116, [%rd50+8];
	add.f32 	%f117, %f115, %f116;
	st.local.f32 	[%rd50+8], %f117;
	st.global.f32 	[%rd8], %f117;
	ld.global.f32 	%f118, [%rd7];
	ld.local.f32 	%f119, [%rd50+12];
	add.f32 	%f120, %f118, %f119;
	st.local.f32 	[%rd50+12], %f120;
	st.global.f32 	[%rd8], %f120;
	ld.global.f32 	%f121, [%rd7];
	ld.local.f32 	%f122, [%rd50+16];
	add.f32 	%f123, %f121, %f122;
	st.local.f32 	[%rd50+16], %f123;
	st.global.f32 	[%rd8], %f123;
	ld.global.f32 	%f124, [%rd7];
	ld.local.f32 	%f125, [%rd50+20];
	add.f32 	%f126, %f124, %f125;
	st.local.f32 	[%rd50+20], %f126;
	st.global.f32 	[%rd8], %f126;
	ld.global.f32 	%f127, [%rd7];
	ld.local.f32 	%f128, [%rd50+24];
	add.f32 	%f129, %f127, %f128;
	st.local.f32 	[%rd50+24], %f129;
	st.global.f32 	[%rd8], %f129;
	ld.global.f32 	%f130, [%rd7];
	ld.local.f32 	%f131, [%rd50+28];
	add.f32 	%f132, %f130, %f131;
	st.local.f32 	[%rd50+28], %f132;
	st.global.f32 	[%rd8], %f132;
	add.s32 	%r187, %r187, 8;
$L__BB3_52:
	setp.eq.s32 	%p8, %r49, 0;
	@%p8 bra 	$L__BB3_58;
	and.b32  	%r52, %r121, 3;
	setp.lt.u32 	%p9, %r49, 4;
	@%p9 bra 	$L__BB3_55;
	ld.global.f32 	%f133, [%rd7];
	mul.wide.u32 	%rd51, %r187, 4;
	add.s64 	%rd52, %rd5, %rd51;
	ld.local.f32 	%f134, [%rd52];
	add.f32 	%f135, %f133, %f134;
	st.local.f32 	[%rd52], %f135;
	st.global.f32 	[%rd8], %f135;
	ld.global.f32 	%f136, [%rd7];
	ld.local.f32 	%f137, [%rd52+4];
	add.f32 	%f138, %f136, %f137;
	st.local.f32 	[%rd52+4], %f138;
	st.global.f32 	[%rd8], %f138;
	ld.global.f32 	%f139, [%rd7];
	ld.local.f32 	%f140, [%rd52+8];
	add.f32 	%f141, %f139, %f140;
	st.local.f32 	[%rd52+8], %f141;
	st.global.f32 	[%rd8], %f141;
	ld.global.f32 	%f142, [%rd7];
	ld.local.f32 	%f143, [%rd52+12];
	add.f32 	%f144, %f142, %f143;
	st.local.f32 	[%rd52+12], %f144;
	st.global.f32 	[%rd8], %f144;
	add.s32 	%r187, %r187, 4;
$L__BB3_55:
	setp.eq.s32 	%p10, %r52, 0;
	@%p10 bra 	$L__BB3_58;
	mov.b32 	%r190, 0;
$L__BB3_57:
	.pragma "nounroll";
	ld.global.f32 	%f145, [%rd7];
	mul.wide.u32 	%rd53, %r187, 4;
	add.s64 	%rd54, %rd5, %rd53;
	ld.local.f32 	%f146, [%rd54];
	add.f32 	%f147, %f145, %f146;
	st.local.f32 	[%rd54], %f147;
	st.global.f32 	[%rd8], %f147;
	add.s32 	%r187, %r187, 1;
	add.s32 	%r190, %r190, 1;
	setp.ne.s32 	%p11, %r190, %r52;
	@%p11 bra 	$L__BB3_57;
$L__BB3_58:
	mul.lo.s32 	%r59, %r124, %r1;
	mov.b32 	%r150, 0;
	st.local.u32 	[%rd6], %r150;
	st.local.u32 	[%rd6+4], %r150;
	st.local.u32 	[%rd6+8], %r150;
	st.local.u32 	[%rd6+12], %r150;
	st.local.u32 	[%rd6+16], %r150;
	setp.lt.s32 	%p71, %r122, 1;
	@%p71 bra 	$L__BB3_116;
	ld.param.u64 	%rd194, [_Z13fused_two_fc1PfS_S_S_S_S_S_S_iiibib_param_7];
	ld.param.u64 	%rd193, [_Z13fused_two_fc1PfS_S_S_S_S_S_S_iiibib_param_1];
	setp.lt.s32 	%p72, %r124, 1;
	cvta.to.global.u64 	%rd121, %rd193;
	mul.wide.u32 	%rd122, %r1, 4;
	add.s64 	%rd17, %rd121, %rd122;
	cvta.to.global.u64 	%rd123, %rd194;
	add.s64 	%rd18, %rd123, %rd122;
	@%p72 bra 	$L__BB3_91;
	setp.ne.s16 	%p119, %rs2, 1;
	@%p119 bra 	$L__BB3_76;
	and.b32  	%r60, %r124, 15;
	add.s32 	%r61, %r60, -1;
	and.b32  	%r62, %r124, 7;
	add.s32 	%r63, %r62, -1;
	and.b32  	%r64, %r124, 2147483632;
	and.b32  	%r65, %r124, 3;
	neg.s32 	%r66, %r64;
	add.s64 	%rd19, %rd4, 32;
	cvt.u64.u32 	%rd20, %r59;
	mul.wide.u32 	%rd169, %r59, 4;
	add.s64 	%rd170, %rd169, %rd3;
	add.s64 	%rd21, %rd170, 32;
	mov.b32 	%r191, 0;
$L__BB3_62:
	setp.lt.u32 	%p130, %r124, 16;
	mul.wide.u32 	%rd171, %r191, 4;
	add.s64 	%rd22, %rd6, %rd171;
	ld.local.f32 	%f860, [%rd22];
	mov.b32 	%r194, 0;
	@%p130 bra 	$L__BB3_65;
	mov.u64 	%rd195, %rd21;
	mov.u64 	%rd196, %rd19;
	mov.u32 	%r192, %r66;
$L__BB3_64:
	.pragma "nounroll";
	ld.global.f32 	%f745, [%rd196+-32];
	ld.global.f32 	%f746, [%rd195+-32];
	fma.rn.f32 	%f747, %f745, %f746, %f860;
	ld.global.f32 	%f748, [%rd196+-28];
	ld.global.f32 	%f749, [%rd195+-28];
	fma.rn.f32 	%f750, %f748, %f749, %f747;
	ld.global.f32 	%f751, [%rd196+-24];
	ld.global.f32 	%f752, [%rd195+-24];
	fma.rn.f32 	%f753, %f751, %f752, %f750;
	ld.global.f32 	%f754, [%rd196+-20];
	ld.global.f32 	%f755, [%rd195+-20];
	fma.rn.f32 	%f756, %f754, %f755, %f753;
	ld.global.f32 	%f757, [%rd196+-16];
	ld.global.f32 	%f758, [%rd195+-16];
	fma.rn.f32 	%f759, %f757, %f758, %f756;
	ld.global.f32 	%f760, [%rd196+-12];
	ld.global.f32 	%f761, [%rd195+-12];
	fma.rn.f32 	%f762, %f760, %f761, %f759;
	ld.global.f32 	%f763, [%rd196+-8];
	ld.global.f32 	%f764, [%rd195+-8];
	fma.rn.f32 	%f765, %f763, %f764, %f762;
	ld.global.f32 	%f766, [%rd196+-4];
	ld.global.f32 	%f767, [%rd195+-4];
	fma.rn.f32 	%f768, %f766, %f767, %f765;
	ld.global.f32 	%f769, [%rd196];
	ld.global.f32 	%f770, [%rd195];
	fma.rn.f32 	%f771, %f769, %f770, %f768;
	ld.global.f32 	%f772, [%rd196+4];
	ld.global.f32 	%f773, [%rd195+4];
	fma.rn.f32 	%f774, %f772, %f773, %f771;
	ld.global.f32 	%f775, [%rd196+8];
	ld.global.f32 	%f776, [%rd195+8];
	fma.rn.f32 	%f777, %f775, %f776, %f774;
	ld.global.f32 	%f778, [%rd196+12];
	ld.global.f32 	%f779, [%rd195+12];
	fma.rn.f32 	%f780, %f778, %f779, %f777;
	ld.global.f32 	%f781, [%rd196+16];
	ld.global.f32 	%f782, [%rd195+16];
	fma.rn.f32 	%f783, %f781, %f782, %f780;
	ld.global.f32 	%f784, [%rd196+20];
	ld.global.f32 	%f785, [%rd195+20];
	fma.rn.f32 	%f786, %f784, %f785, %f783;
	ld.global.f32 	%f787, [%rd196+24];
	ld.global.f32 	%f788, [%rd195+24];
	fma.rn.f32 	%f789, %f787, %f788, %f786;
	ld.global.f32 	%f790, [%rd196+28];
	ld.global.f32 	%f791, [%rd195+28];
	fma.rn.f32 	%f860, %f790, %f791, %f789;
	add.s32 	%r192, %r192, 16;
	add.s64 	%rd196, %rd196, 64;
	add.s64 	%rd195, %rd195, 64;
	setp.ne.s32 	%p131, %r192, 0;
	mov.u32 	%r194, %r64;
	@%p131 bra 	$L__BB3_64;
$L__BB3_65:
	setp.eq.s32 	%p132, %r60, 0;
	@%p132 bra 	$L__BB3_75;
	setp.lt.u32 	%p133, %r61, 7;
	@%p133 bra 	$L__BB3_68;
	cvt.u64.u32 	%rd172, %r194;
	mul.wide.u32 	%rd173, %r194, 4;
	add.s64 	%rd174, %rd4, %rd173;
	ld.global.f32 	%f793, [%rd174];
	add.s32 	%r166, %r194, %r59;
	mul.wide.u32 	%rd175, %r166, 4;
	add.s64 	%rd176, %rd3, %rd175;
	ld.global.f32 	%f794, [%rd176];
	fma.rn.f32 	%f795, %f793, %f794, %f860;
	ld.global.f32 	%f796, [%rd174+4];
	add.s64 	%rd177, %rd172, %rd20;
	shl.b64 	%rd178, %rd177, 2;
	add.s64 	%rd179, %rd3, %rd178;
	ld.global.f32 	%f797, [%rd179+4];
	fma.rn.f32 	%f798, %f796, %f797, %f795;
	ld.global.f32 	%f799, [%rd174+8];
	ld.global.f32 	%f800, [%rd179+8];
	fma.rn.f32 	%f801, %f799, %f800, %f798;
	ld.global.f32 	%f802, [%rd174+12];
	ld.global.f32 	%f803, [%rd179+12];
	fma.rn.f32 	%f804, %f802, %f803, %f801;
	ld.global.f32 	%f805, [%rd174+16];
	ld.global.f32 	%f806, [%rd179+16];
	fma.rn.f32 	%f807, %f805, %f806, %f804;
	ld.global.f32 	%f808, [%rd174+20];
	ld.global.f32 	%f809, [%rd179+20];
	fma.rn.f32 	%f810, %f808, %f809, %f807;
	ld.global.f32 	%f811, [%rd174+24];
	ld.global.f32 	%f812, [%rd179+24];
	fma.rn.f32 	%f813, %f811, %f812, %f810;
	ld.global.f32 	%f814, [%rd174+28];
	ld.global.f32 	%f815, [%rd179+28];
	fma.rn.f32 	%f860, %f814, %f815, %f813;
	add.s32 	%r194, %r194, 8;
$L__BB3_68:
	setp.eq.s32 	%p134, %r62, 0;
	@%p134 bra 	$L__BB3_75;
	setp.lt.u32 	%p135, %r63, 3;
	@%p135 bra 	$L__BB3_71;
	cvt.u64.u32 	%rd180, %r194;
	mul.wide.u32 	%rd181, %r194, 4;
	add.s64 	%rd182, %rd4, %rd181;
	ld.global.f32 	%f817, [%rd182];
	add.s32 	%r167, %r194, %r59;
	mul.wide.u32 	%rd183, %r167, 4;
	add.s64 	%rd184, %rd3, %rd183;
	ld.global.f32 	%f818, [%rd184];
	fma.rn.f32 	%f819, %f817, %f818, %f860;
	ld.global.f32 	%f820, [%rd182+4];
	add.s64 	%rd185, %rd180, %rd20;
	shl.b64 	%rd186, %rd185, 2;
	add.s64 	%rd187, %rd3, %rd186;
	ld.global.f32 	%f821, [%rd187+4];
	fma.rn.f32 	%f822, %f820, %f821, %f819;
	ld.global.f32 	%f823, [%rd182+8];
	ld.global.f32 	%f824, [%rd187+8];
	fma.rn.f32 	%f825, %f823, %f824, %f822;
	ld.global.f32 	%f826, [%rd182+12];
	ld.global.f32 	%f827, [%rd187+12];
	fma.rn.f32 	%f860, %f826, %f827, %f825;
	add.s32 	%r194, %r194, 4;
$L__BB3_71:
	setp.eq.s32 	%p136, %r65, 0;
	@%p136 bra 	$L__BB3_75;
	setp.eq.s32 	%p137, %r65, 1;
	cvt.u64.u32 	%rd27, %r194;
	mul.wide.u32 	%rd188, %r194, 4;
	add.s64 	%rd28, %rd4, %rd188;
	ld.global.f32 	%f828, [%rd28];
	add.s32 	%r168, %r194, %r59;
	mul.wide.u32 	%rd189, %r168, 4;
	add.s64 	%rd190, %rd3, %rd189;
	ld.global.f32 	%f829, [%rd190];
	fma.rn.f32 	%f860, %f828, %f829, %f860;
	@%p137 bra 	$L__BB3_75;
	setp.eq.s32 	%p138, %r65, 2;
	ld.global.f32 	%f830, [%rd28+4];
	add.s64 	%rd191, %rd27, %rd20;
	shl.b64 	%rd192, %rd191, 2;
	add.s64 	%rd29, %rd3, %rd192;
	ld.global.f32 	%f831, [%rd29+4];
	fma.rn.f32 	%f860, %f830, %f831, %f860;
	@%p138 bra 	$L__BB3_75;
	ld.global.f32 	%f832, [%rd28+8];
	ld.global.f32 	%f833, [%rd29+8];
	fma.rn.f32 	%f860, %f832, %f833, %f860;
$L__BB3_75:
	ld.global.f32 	%f834, [%rd17];
	add.f32 	%f835, %f834, %f860;
	setp.lt.f32 	%p139, %f835, 0f00000000;
	selp.f32 	%f836, 0f00000000, %f835, %p139;
	st.local.f32 	[%rd22], %f836;
	st.global.f32 	[%rd18], %f836;
	add.s32 	%r191, %r191, 1;
	setp.eq.s32 	%p140, %r191, %r122;
	@%p140 bra 	$L__BB3_116;
	bra.uni 	$L__BB3_62;
$L__BB3_76:
	and.b32  	%r76, %r124, 15;
	add.s32 	%r77, %r76, -1;
	and.b32  	%r78, %r124, 7;
	add.s32 	%r79, %r78, -1;
	and.b32  	%r80, %r124, 2147483632;
	and.b32  	%r81, %r124, 3;
	mov.b32 	%r196, 0;
	cvt.u64.u32 	%rd166, %r59;
$L__BB3_77:
	setp.lt.u32 	%p120, %r124, 16;
	mul.wide.u32 	%rd140, %r196, 4;
	add.s64 	%rd30, %rd6, %rd140;
	ld.local.f32 	%f868, [%rd30];
	mov.b32 	%r199, 0;
	@%p120 bra 	$L__BB3_80;
	mov.b32 	%r197, 0;
$L__BB3_79:
	.pragma "nounroll";
	mul.wide.u32 	%rd141, %r197, 4;
	add.s64 	%rd142, %rd4, %rd141;
	ld.global.f32 	%f653, [%rd142];
	add.s32 	%r160, %r197, %r59;
	mul.wide.u32 	%rd143, %r160, 4;
	add.s64 	%rd144, %rd3, %rd143;
	ld.global.f32 	%f654, [%rd144];
	fma.rn.f32 	%f655, %f653, %f654, %f868;
	ld.global.f32 	%f656, [%rd142+4];
	ld.global.f32 	%f657, [%rd144+4];
	fma.rn.f32 	%f658, %f656, %f657, %f655;
	ld.global.f32 	%f659, [%rd142+8];
	ld.global.f32 	%f660, [%rd144+8];
	fma.rn.f32 	%f661, %f659, %f660, %f658;
	ld.global.f32 	%f662, [%rd142+12];
	ld.global.f32 	%f663, [%rd144+12];
	fma.rn.f32 	%f664, %f662, %f663, %f661;
	ld.global.f32 	%f665, [%rd142+16];
	ld.global.f32 	%f666, [%rd144+16];
	fma.rn.f32 	%f667, %f665, %f666, %f664;
	ld.global.f32 	%f668, [%rd142+20];
	ld.global.f32 	%f669, [%rd144+20];
	fma.rn.f32 	%f670, %f668, %f669, %f667;
	ld.global.f32 	%f671, [%rd142+24];
	ld.global.f32 	%f672, [%rd144+24];
	fma.rn.f32 	%f673, %f671, %f672, %f670;
	ld.global.f32 	%f674, [%rd142+28];
	ld.global.f32 	%f675, [%rd144+28];
	fma.rn.f32 	%f676, %f674, %f675, %f673;
	ld.global.f32 	%f677, [%rd142+32];
	ld.global.f32 	%f678, [%rd144+32];
	fma.rn.f32 	%f679, %f677, %f678, %f676;
	ld.global.f32 	%f680, [%rd142+36];
	ld.global.f32 	%f681, [%rd144+36];
	fma.rn.f32 	%f682, %f680, %f681, %f679;
	ld.global.f32 	%f683, [%rd142+40];
	ld.global.f32 	%f684, [%rd144+40];
	fma.rn.f32 	%f685, %f683, %f684, %f682;
	ld.global.f32 	%f686, [%rd142+44];
	ld.global.f32 	%f687, [%rd144+44];
	fma.rn.f32 	%f688, %f686, %f687, %f685;
	ld.global.f32 	%f689, [%rd142+48];
	ld.global.f32 	%f690, [%rd144+48];
	fma.rn.f32 	%f691, %f689, %f690, %f688;
	ld.global.f32 	%f692, [%rd142+52];
	ld.global.f32 	%f693, [%rd144+52];
	fma.rn.f32 	%f694, %f692, %f693, %f691;
	ld.global.f32 	%f695, [%rd142+56];
	ld.global.f32 	%f696, [%rd144+56];
	fma.rn.f32 	%f697, %f695, %f696, %f694;
	ld.global.f32 	%f698, [%rd142+60];
	ld.global.f32 	%f699, [%rd144+60];
	fma.rn.f32 	%f868, %f698, %f699, %f697;
	add.s32 	%r197, %r197, 16;
	setp.ne.s32 	%p121, %r197, %r80;
	mov.u32 	%r199, %r80;
	@%p121 bra 	$L__BB3_79;
$L__BB3_80:
	setp.eq.s32 	%p122, %r76, 0;
	@%p122 bra 	$L__BB3_90;
	setp.lt.u32 	%p123, %r77, 7;
	@%p123 bra 	$L__BB3_83;
	cvt.u64.u32 	%rd145, %r199;
	mul.wide.u32 	%rd146, %r199, 4;
	add.s64 	%rd147, %rd4, %rd146;
	ld.global.f32 	%f701, [%rd147];
	add.s32 	%r161, %r199, %r59;
	mul.wide.u32 	%rd148, %r161, 4;
	add.s64 	%rd149, %rd3, %rd148;
	ld.global.f32 	%f702, [%rd149];
	fma.rn.f32 	%f703, %f701, %f702, %f868;
	ld.global.f32 	%f704, [%rd147+4];
	add.s64 	%rd151, %rd145, %rd166;
	shl.b64 	%rd152, %rd151, 2;
	add.s64 	%rd153, %rd3, %rd152;
	ld.global.f32 	%f705, [%rd153+4];
	fma.rn.f32 	%f706, %f704, %f705, %f703;
	ld.global.f32 	%f707, [%rd147+8];
	ld.global.f32 	%f708, [%rd153+8];
	fma.rn.f32 	%f709, %f707, %f708, %f706;
	ld.global.f32 	%f710, [%rd147+12];
	ld.global.f32 	%f711, [%rd153+12];
	fma.rn.f32 	%f712, %f710, %f711, %f709;
	ld.global.f32 	%f713, [%rd147+16];
	ld.global.f32 	%f714, [%rd153+16];
	fma.rn.f32 	%f715, %f713, %f714, %f712;
	ld.global.f32 	%f716, [%rd147+20];
	ld.global.f32 	%f717, [%rd153+20];
	fma.rn.f32 	%f718, %f716, %f717, %f715;
	ld.global.f32 	%f719, [%rd147+24];
	ld.global.f32 	%f720, [%rd153+24];
	fma.rn.f32 	%f721, %f719, %f720, %f718;
	ld.global.f32 	%f722, [%rd147+28];
	ld.global.f32 	%f723, [%rd153+28];
	fma.rn.f32 	%f868, %f722, %f723, %f721;
	add.s32 	%r199, %r199, 8;
$L__BB3_83:
	setp.eq.s32 	%p124, %r78, 0;
	@%p124 bra 	$L__BB3_90;
	setp.lt.u32 	%p125, %r79, 3;
	@%p125 bra 	$L__BB3_86;
	cvt.u64.u32 	%rd154, %r199;
	mul.wide.u32 	%rd155, %r199, 4;
	add.s64 	%rd156, %rd4, %rd155;
	ld.global.f32 	%f725, [%rd156];
	add.s32 	%r162, %r199, %r59;
	mul.wide.u32 	%rd157, %r162, 4;
	add.s64 	%rd158, %rd3, %rd157;
	ld.global.f32 	%f726, [%rd158];
	fma.rn.f32 	%f727, %f725, %f726, %f868;
	ld.global.f32 	%f728, [%rd156+4];
	add.s64 	%rd160, %rd154, %rd166;
	shl.b64 	%rd161, %rd160, 2;
	add.s64 	%rd162, %rd3, %rd161;
	ld.global.f32 	%f729, [%rd162+4];
	fma.rn.f32 	%f730, %f728, %f729, %f727;
	ld.global.f32 	%f731, [%rd156+8];
	ld.global.f32 	%f732, [%rd162+8];
	fma.rn.f32 	%f733, %f731, %f732, %f730;
	ld.global.f32 	%f734, [%rd156+12];
	ld.global.f32 	%f735, [%rd162+12];
	fma.rn.f32 	%f868, %f734, %f735, %f733;
	add.s32 	%r199, %r199, 4;
$L__BB3_86:
	setp.eq.s32 	%p126, %r81, 0;
	@%p126 bra 	$L__BB3_90;
	setp.eq.s32 	%p127, %r81, 1;
	cvt.u64.u32 	%rd31, %r199;
	mul.wide.u32 	%rd163, %r199, 4;
	add.s64 	%rd32, %rd4, %rd163;
	ld.global.f32 	%f736, [%rd32];
	add.s32 	%r163, %r199, %r59;
	mul.wide.u32 	%rd164, %r163, 4;
	add.s64 	%rd165, %rd3, %rd164;
	ld.global.f32 	%f737, [%rd165];
	fma.rn.f32 	%f868, %f736, %f737, %f868;
	@%p127 bra 	$L__BB3_90;
	setp.eq.s32 	%p128, %r81, 2;
	ld.global.f32 	%f738, [%rd32+4];
	add.s64 	%rd167, %rd31, %rd166;
	shl.b64 	%rd168, %rd167, 2;
	add.s64 	%rd33, %rd3, %rd168;
	ld.global.f32 	%f739, [%rd33+4];
	fma.rn.f32 	%f868, %f738, %f739, %f868;
	@%p128 bra 	$L__BB3_90;
	ld.global.f32 	%f740, [%rd32+8];
	ld.global.f32 	%f741, [%rd33+8];
	fma.rn.f32 	%f868, %f740, %f741, %f868;
$L__BB3_90:
	ld.global.f32 	%f742, [%rd17];
	add.f32 	%f743, %f742, %f868;
	st.local.f32 	[%rd30], %f743;
	st.global.f32 	[%rd18], %f743;
	add.s32 	%r196, %r196, 1;
	setp.eq.s32 	%p129, %r196, %r122;
	@%p129 bra 	$L__BB3_116;
	bra.uni 	$L__BB3_77;
$L__BB3_91:
	setp.ne.s16 	%p73, %rs2, 1;
	@%p73 bra 	$L__BB3_104;
	and.b32  	%r91, %r122, 15;
	setp.lt.u32 	%p82, %r122, 16;
	mov.b32 	%r203, 0;
	@%p82 bra 	$L__BB3_95;
	and.b32  	%r203, %r122, 2147483632;
	mov.b32 	%r201, 0;
$L__BB3_94:
	.pragma "nounroll";
	ld.global.f32 	%f536, [%rd17];
	mul.wide.u32 	%rd132, %r201, 4;
	add.s64 	%rd133, %rd6, %rd132;
	ld.local.f32 	%f537, [%rd133];
	add.f32 	%f538, %f536, %f537;
	setp.lt.f32 	%p83, %f538, 0f00000000;
	selp.f32 	%f539, 0f00000000, %f538, %p83;
	st.local.f32 	[%rd133], %f539;
	st.global.f32 	[%rd18], %f539;
	ld.global.f32 	%f540, [%rd17];
	ld.local.f32 	%f541, [%rd133+4];
	add.f32 	%f542, %f540, %f541;
	setp.lt.f32 	%p84, %f542, 0f00000000;
	selp.f32 	%f543, 0f00000000, %f542, %p84;
	st.local.f32 	[%rd133+4], %f543;
	st.global.f32 	[%rd18], %f543;
	ld.global.f32 	%f544, [%rd17];
	ld.local.f32 	%f545, [%rd133+8];
	add.f32 	%f546, %f544, %f545;
	setp.lt.f32 	%p85, %f546, 0f00000000;
	selp.f32 	%f547, 0f00000000, %f546, %p85;
	st.local.f32 	[%rd133+8], %f547;
	st.global.f32 	[%rd18], %f547;
	ld.global.f32 	%f548, [%rd17];
	ld.local.f32 	%f549, [%rd133+12];
	add.f32 	%f550, %f548, %f549;
	setp.lt.f32 	%p86, %f550, 0f00000000;
	selp.f32 	%f551, 0f00000000, %f550, %p86;
	st.local.f32 	[%rd133+12], %f551;
	st.global.f32 	[%rd18], %f551;
	ld.global.f32 	%f552, [%rd17];
	ld.local.f32 	%f553, [%rd133+16];
	add.f32 	%f554, %f552, %f553;
	setp.lt.f32 	%p87, %f554, 0f00000000;
	selp.f32 	%f555, 0f00000000, %f554, %p87;
	st.local.f32 	[%rd133+16], %f555;
	st.global.f32 	[%rd18], %f555;
	ld.global.f32 	%f556, [%rd17];
	ld.local.f32 	%f557, [%rd133+20];
	add.f32 	%f558, %f556, %f557;
	setp.lt.f32 	%p88, %f558, 0f00000000;
	selp.f32 	%f559, 0f00000000, %f558, %p88;
	st.local.f32 	[%rd133+20], %f559;
	st.global.f32 	[%rd18], %f559;
	ld.global.f32 	%f560, [%rd17];
	ld.local.f32 	%f561, [%rd133+24];
	add.f32 	%f562, %f560, %f561;
	setp.lt.f32 	%p89, %f562, 0f00000000;
	selp.f32 	%f563, 0f00000000, %f562, %p89;
	st.local.f32 	[%rd133+24], %f563;
	st.global.f32 	[%rd18], %f563;
	ld.global.f32 	%f564, [%rd17];
	ld.local.f32 	%f565, [%rd133+28];
	add.f32 	%f566, %f564, %f565;
	setp.lt.f32 	%p90, %f566, 0f00000000;
	selp.f32 	%f567, 0f00000000, %f566, %p90;
	st.local.f32 	[%rd133+28], %f567;
	st.global.f32 	[%rd18], %f567;
	ld.global.f32 	%f568, [%rd17];
	ld.local.f32 	%f569, [%rd133+32];
	add.f32 	%f570, %f568, %f569;
	setp.lt.f32 	%p91, %f570, 0f00000000;
	selp.f32 	%f571, 0f00000000, %f570, %p91;
	st.local.f32 	[%rd133+32], %f571;
	st.global.f32 	[%rd18], %f571;
	ld.global.f32 	%f572, [%rd17];
	ld.local.f32 	%f573, [%rd133+36];
	add.f32 	%f574, %f572, %f573;
	setp.lt.f32 	%p92, %f574, 0f00000000;
	selp.f32 	%f575, 0f00000000, %f574, %p92;
	st.local.f32 	[%rd133+36], %f575;
	st.global.f32 	[%rd18], %f575;
	ld.global.f32 	%f576, [%rd17];
	ld.local.f32 	%f577, [%rd133+40];
	add.f32 	%f578, %f576, %f577;
	setp.lt.f32 	%p93, %f578, 0f00000000;
	selp.f32 	%f579, 0f00000000, %f578, %p93;
	st.local.f32 	[%rd133+40], %f579;
	st.global.f32 	[%rd18], %f579;
	ld.global.f32 	%f580, [%rd17];
	ld.local.f32 	%f581, [%rd133+44];
	add.f32 	%f582, %f580, %f581;
	setp.lt.f32 	%p94, %f582, 0f00000000;
	selp.f32 	%f583, 0f00000000, %f582, %p94;
	st.local.f32 	[%rd133+44], %f583;
	st.global.f32 	[%rd18], %f583;
	ld.global.f32 	%f584, [%rd17];
	ld.local.f32 	%f585, [%rd133+48];
	add.f32 	%f586, %f584, %f585;
	setp.lt.f32 	%p95, %f586, 0f00000000;
	selp.f32 	%f587, 0f00000000, %f586, %p95;
	st.local.f32 	[%rd133+48], %f587;
	st.global.f32 	[%rd18], %f587;
	ld.global.f32 	%f588, [%rd17];
	ld.local.f32 	%f589, [%rd133+52];
	add.f32 	%f590, %f588, %f589;
	setp.lt.f32 	%p96, %f590, 0f00000000;
	selp.f32 	%f591, 0f00000000, %f590, %p96;
	st.local.f32 	[%rd133+52], %f591;
	st.global.f32 	[%rd18], %f591;
	ld.global.f32 	%f592, [%rd17];
	ld.local.f32 	%f593, [%rd133+56];
	add.f32 	%f594, %f592, %f593;
	setp.lt.f32 	%p97, %f594, 0f00000000;
	selp.f32 	%f595, 0f00000000, %f594, %p97;
	st.local.f32 	[%rd133+56], %f595;
	st.global.f32 	[%rd18], %f595;
	ld.global.f32 	%f596, [%rd17];
	ld.local.f32 	%f597, [%rd133+60];
	add.f32 	%f598, %f596, %f597;
	setp.lt.f32 	%p98, %f598, 0f00000000;
	selp.f32 	%f599, 0f00000000, %f598, %p98;
	st.local.f32 	[%rd133+60], %f599;
	st.global.f32 	[%rd18], %f599;
	add.s32 	%r201, %r201, 16;
	setp.ne.s32 	%p99, %r201, %r203;
	@%p99 bra 	$L__BB3_94;
$L__BB3_95:
	setp.eq.s32 	%p100, %r91, 0;
	@%p100 bra 	$L__BB3_116;
	and.b32  	%r96, %r122, 7;
	setp.lt.u32 	%p101, %r91, 8;
	@%p101 bra 	$L__BB3_98;
	ld.global.f32 	%f600, [%rd17];
	mul.wide.u32 	%rd134, %r203, 4;
	add.s64 	%rd135, %rd6, %rd134;
	ld.local.f32 	%f601, [%rd135];
	add.f32 	%f602, %f600, %f601;
	setp.lt.f32 	%p102, %f602, 0f00000000;
	selp.f32 	%f603, 0f00000000, %f602, %p102;
	st.local.f32 	[%rd135], %f603;
	st.global.f32 	[%rd18], %f603;
	ld.global.f32 	%f604, [%rd17];
	ld.local.f32 	%f605, [%rd135+4];
	add.f32 	%f606, %f604, %f605;
	setp.lt.f32 	%p103, %f606, 0f00000000;
	selp.f32 	%f607, 0f00000000, %f606, %p103;
	st.local.f32 	[%rd135+4], %f607;
	st.global.f32 	[%rd18], %f607;
	ld.global.f32 	%f608, [%rd17];
	ld.local.f32 	%f609, [%rd135+8];
	add.f32 	%f610, %f608, %f609;
	setp.lt.f32 	%p104, %f610, 0f00000000;
	selp.f32 	%f611, 0f00000000, %f610, %p104;
	st.local.f32 	[%rd135+8], %f611;
	st.global.f32 	[%rd18], %f611;
	ld.global.f32 	%f612, [%rd17];
	ld.local.f32 	%f613, [%rd135+12];
	add.f32 	%f614, %f612, %f613;
	setp.lt.f32 	%p105, %f614, 0f00000000;
	selp.f32 	%f615, 0f00000000, %f614, %p105;
	st.local.f32 	[%rd135+12], %f615;
	st.global.f32 	[%rd18], %f615;
	ld.global.f32 	%f616, [%rd17];
	ld.local.f32 	%f617, [%rd135+16];
	add.f32 	%f618, %f616, %f617;
	setp.lt.f32 	%p106, %f618, 0f00000000;
	selp.f32 	%f619, 0f00000000, %f618, %p106;
	st.local.f32 	[%rd135+16], %f619;
	st.global.f32 	[%rd18], %f619;
	ld.global.f32 	%f620, [%rd17];
	ld.local.f32 	%f621, [%rd135+20];
	add.f32 	%f622, %f620, %f621;
	setp.lt.f32 	%p107, %f622, 0f00000000;
	selp.f32 	%f623, 0f00000000, %f622, %p107;
	st.local.f32 	[%rd135+20], %f623;
	st.global.f32 	[%rd18], %f623;
	ld.global.f32 	%f624, [%rd17];
	ld.local.f32 	%f625, [%rd135+24];
	add.f32 	%f626, %f624, %f625;
	setp.lt.f32 	%p108, %f626, 0f00000000;
	selp.f32 	%f627, 0f00000000, %f626, %p108;
	st.local.f32 	[%rd135+24], %f627;
	st.global.f32 	[%rd18], %f627;
	ld.global.f32 	%f628, [%rd17];
	ld.local.f32 	%f629, [%rd135+28];
	add.f32 	%f630, %f628, %f629;
	setp.lt.f32 	%p109, %f630, 0f00000000;
	selp.f32 	%f631, 0f00000000, %f630, %p109;
	st.local.f32 	[%rd135+28], %f631;
	st.global.f32 	[%rd18], %f631;
	add.s32 	%r203, %r203, 8;
$L__BB3_98:
	setp.eq.s32 	%p110, %r96, 0;
	@%p110 bra 	$L__BB3_116;
	and.b32  	%r99, %r122, 3;
	setp.lt.u32 	%p111, %r96, 4;
	@%p111 bra 	$L__BB3_101;
	ld.global.f32 	%f632, [%rd17];
	mul.wide.u32 	%rd136, %r203, 4;
	add.s64 	%rd137, %rd6, %rd136;
	ld.local.f32 	%f633, [%rd137];
	add.f32 	%f634, %f632, %f633;
	setp.lt.f32 	%p112, %f634, 0f00000000;
	selp.f32 	%f635, 0f00000000, %f634, %p112;
	st.local.f32 	[%rd137], %f635;
	st.global.f32 	[%rd18], %f635;
	ld.global.f32 	%f636, [%rd17];
	ld.local.f32 	%f637, [%rd137+4];
	add.f32 	%f638, %f636, %f637;
	setp.lt.f32 	%p113, %f638, 0f00000000;
	selp.f32 	%f639, 0f00000000, %f638, %p113;
	st.local.f32 	[%rd137+4], %f639;
	st.global.f32 	[%rd18], %f639;
	ld.global.f32 	%f640, [%rd17];
	ld.local.f32 	%f641, [%rd137+8];
	add.f32 	%f642, %f640, %f641;
	setp.lt.f32 	%p114, %f642, 0f00000000;
	selp.f32 	%f643, 0f00000000, %f642, %p114;
	st.local.f32 	[%rd137+8], %f643;
	st.global.f32 	[%rd18], %f643;
	ld.global.f32 	%f644, [%rd17];
	ld.local.f32 	%f645, [%rd137+12];
	add.f32 	%f646, %f644, %f645;
	setp.lt.f32 	%p115, %f646, 0f00000000;
	selp.f32 	%f647, 0f00000000, %f646, %p115;
	st.local.f32 	[%rd137+12], %f647;
	st.global.f32 	[%rd18], %f647;
	add.s32 	%r203, %r203, 4;
$L__BB3_101:
	setp.eq.s32 	%p116, %r99, 0;
	@%p116 bra 	$L__BB3_116;
	mov.b32 	%r206, 0;
$L__BB3_103:
	.pragma "nounroll";
	ld.global.f32 	%f648, [%rd17];
	mul.wide.u32 	%rd138, %r203, 4;
	add.s64 	%rd139, %rd6, %rd138;
	ld.local.f32 	%f649, [%rd139];
	add.f32 	%f650, %f648, %f649;
	setp.lt.f32 	%p117, %f650, 0f00000000;
	selp.f32 	%f651, 0f00000000, %f650, %p117;
	st.local.f32 	[%rd139], %f651;
	st.global.f32 	[%rd18], %f651;
	add.s32 	%r203, %r203, 1;
	add.s32 	%r206, %r206, 1;
	setp.eq.s32 	%p118, %r206, %r99;
	@%p118 bra 	$L__BB3_116;
	bra.uni 	$L__BB3_103;
$L__BB3_104:
	and.b32  	%r106, %r122, 15;
	setp.lt.u32 	%p74, %r122, 16;
	mov.b32 	%r209, 0;
	@%p74 bra 	$L__BB3_107;
	and.b32  	%r209, %r122, 2147483632;
	mov.b32 	%r207, 0;
$L__BB3_106:
	.pragma "nounroll";
	ld.global.f32 	%f449, [%rd17];
	mul.wide.u32 	%rd124, %r207, 4;
	add.s64 	%rd125, %rd6, %rd124;
	ld.local.f32 	%f450, [%rd125];
	add.f32 	%f451, %f449, %f450;
	st.local.f32 	[%rd125], %f451;
	st.global.f32 	[%rd18], %f451;
	ld.global.f32 	%f452, [%rd17];
	ld.local.f32 	%f453, [%rd125+4];
	add.f32 	%f454, %f452, %f453;
	st.local.f32 	[%rd125+4], %f454;
	st.global.f32 	[%rd18], %f454;
	ld.global.f32 	%f455, [%rd17];
	ld.local.f32 	%f456, [%rd125+8];
	add.f32 	%f457, %f455, %f456;
	st.local.f32 	[%rd125+8], %f457;
	st.global.f32 	[%rd18], %f457;
	ld.global.f32 	%f458, [%rd17];
	ld.local.f32 	%f459, [%rd125+12];
	add.f32 	%f460, %f458, %f459;
	st.local.f32 	[%rd125+12], %f460;
	st.global.f32 	[%rd18], %f460;
	ld.global.f32 	%f461, [%rd17];
	ld.local.f32 	%f462, [%rd125+16];
	add.f32 	%f463, %f461, %f462;
	st.local.f32 	[%rd125+16], %f463;
	st.global.f32 	[%rd18], %f463;
	ld.global.f32 	%f464, [%rd17];
	ld.local.f32 	%f465, [%rd125+20];
	add.f32 	%f466, %f464, %f465;
	st.local.f32 	[%rd125+20], %f466;
	st.global.f32 	[%rd18], %f466;
	ld.global.f32 	%f467, [%rd17];
	ld.local.f32 	%f468, [%rd125+24];
	add.f32 	%f469, %f467, %f468;
	st.local.f32 	[%rd125+24], %f469;
	st.global.f32 	[%rd18], %f469;
	ld.global.f32 	%f470, [%rd17];
	ld.local.f32 	%f471, [%rd125+28];
	add.f32 	%f472, %f470, %f471;
	st.local.f32 	[%rd125+28], %f472;
	st.global.f32 	[%rd18], %f472;
	ld.global.f32 	%f473, [%rd17];
	ld.local.f32 	%f474, [%rd125+32];
	add.f32 	%f475, %f473, %f474;
	st.local.f32 	[%rd125+32], %f475;
	st.global.f32 	[%rd18], %f475;
	ld.global.f32 	%f476, [%rd17];
	ld.local.f32 	%f477, [%rd125+36];
	add.f32 	%f478, %f476, %f477;
	st.local.f32 	[%rd125+36], %f478;
	st.global.f32 	[%rd18], %f478;
	ld.global.f32 	%f479, [%rd17];
	ld.local.f32 	%f480, [%rd125+40];
	add.f32 	%f481, %f479, %f480;
	st.local.f32 	[%rd125+40], %f481;
	st.global.f32 	[%rd18], %f481;
	ld.global.f32 	%f482, [%rd17];
	ld.local.f32 	%f483, [%rd125+44];
	add.f32 	%f484, %f482, %f483;
	st.local.f32 	[%rd125+44], %f484;
	st.global.f32 	[%rd18], %f484;
	ld.global.f32 	%f485, [%rd17];
	ld.local.f32 	%f486, [%rd125+48];
	add.f32 	%f487, %f485, %f486;
	st.local.f32 	[%rd125+48], %f487;
	st.global.f32 	[%rd18], %f487;
	ld.global.f32 	%f488, [%rd17];
	ld.local.f32 	%f489, [%rd125+52];
	add.f32 	%f490, %f488, %f489;
	st.local.f32 	[%rd125+52], %f490;
	st.global.f32 	[%rd18], %f490;
	ld.global.f32 	%f491, [%rd17];
	ld.local.f32 	%f492, [%rd125+56];
	add.f32 	%f493, %f491, %f492;
	st.local.f32 	[%rd125+56], %f493;
	st.global.f32 	[%rd18], %f493;
	ld.global.f32 	%f494, [%rd17];
	ld.local.f32 	%f495, [%rd125+60];
	add.f32 	%f496, %f494, %f495;
	st.local.f32 	[%rd125+60], %f496;
	st.global.f32 	[%rd18], %f496;
	add.s32 	%r207, %r207, 16;
	setp.ne.s32 	%p75, %r207, %r209;
	@%p75 bra 	$L__BB3_106;
$L__BB3_107:
	setp.eq.s32 	%p76, %r106, 0;
	@%p76 bra 	$L__BB3_116;
	and.b32  	%r111, %r122, 7;
	setp.lt.u32 	%p77, %r106, 8;
	@%p77 bra 	$L__BB3_110;
	ld.global.f32 	%f497, [%rd17];
	mul.wide.u32 	%rd126, %r209, 4;
	add.s64 	%rd127, %rd6, %rd126;
	ld.local.f32 	%f498, [%rd127];
	add.f32 	%f499, %f497, %f498;
	st.local.f32 	[%rd127], %f499;
	st.global.f32 	[%rd18], %f499;
	ld.global.f32 	%f500, [%rd17];
	ld.local.f32 	%f501, [%rd127+4];
	add.f32 	%f502, %f500, %f501;
	st.local.f32 	[%rd127+4], %f502;
	st.global.f32 	[%rd18], %f502;
	ld.global.f32 	%f503, [%rd17];
	ld.local.f32 	%f504, [%rd127+8];
	add.f32 	%f505, %f503, %f504;
	st.local.f32 	[%rd127+8], %f505;
	st.global.f32 	[%rd18], %f505;
	ld.global.f32 	%f506, [%rd17];
	ld.local.f32 	%f507, [%rd127+12];
	add.f32 	%f508, %f506, %f507;
	st.local.f32 	[%rd127+12], %f508;
	st.global.f32 	[%rd18], %f508;
	ld.global.f32 	%f509, [%rd17];
	ld.local.f32 	%f510, [%rd127+16];
	add.f32 	%f511, %f509, %f510;
	st.local.f32 	[%rd127+16], %f511;
	st.global.f32 	[%rd18], %f511;
	ld.global.f32 	%f512, [%rd17];
	ld.local.f32 	%f513, [%rd127+20];
	add.f32 	%f514, %f512, %f513;
	st.local.f32 	[%rd127+20], %f514;
	st.global.f32 	[%rd18], %f514;
	ld.global.f32 	%f515, [%rd17];
	ld.local.f32 	%f516, [%rd127+24];
	add.f32 	%f517, %f515, %f516;
	st.local.f32 	[%rd127+24], %f517;
	st.global.f32 	[%rd18], %f517;
	ld.global.f32 	%f518, [%rd17];
	ld.local.f32 	%f519, [%rd127+28];
	add.f32 	%f520, %f518, %f519;
	st.local.f32 	[%rd127+28], %f520;
	st.global.f32 	[%rd18], %f520;
	add.s32 	%r209, %r209, 8;
$L__BB3_110:
	setp.eq.s32 	%p78, %r111, 0;
	@%p78 bra 	$L__BB3_116;
	and.b32  	%r114, %r122, 3;
	setp.lt.u32 	%p79, %r111, 4;
	@%p79 bra 	$L__BB3_113;
	ld.global.f32 	%f521, [%rd17];
	mul.wide.u32 	%rd128, %r209, 4;
	add.s64 	%rd129, %rd6, %rd128;
	ld.local.f32 	%f522, [%rd129];
	add.f32 	%f523, %f521, %f522;
	st.local.f32 	[%rd129], %f523;
	st.global.f32 	[%rd18], %f523;
	ld.global.f32 	%f524, [%rd17];
	ld.local.f32 	%f525, [%rd129+4];
	add.f32 	%f526, %f524, %f525;
	st.local.f32 	[%rd129+4], %f526;
	st.global.f32 	[%rd18], %f526;
	ld.global.f32 	%f527, [%rd17];
	ld.local.f32 	%f528, [%rd129+8];
	add.f32 	%f529, %f527, %f528;
	st.local.f32 	[%rd129+8], %f529;
	st.global.f32 	[%rd18], %f529;
	ld.global.f32 	%f530, [%rd17];
	ld.local.f32 	%f531, [%rd129+12];
	add.f32 	%f532, %f530, %f531;
	st.local.f32 	[%rd129+12], %f532;
	st.global.f32 	[%rd18], %f532;
	add.s32 	%r209, %r209, 4;
$L__BB3_113:
	setp.eq.s32 	%p80, %r114, 0;
	@%p80 bra 	$L__BB3_116;
	mov.b32 	%r212, 0;
$L__BB3_115:
	.pragma "nounroll";
	ld.global.f32 	%f533, [%rd17];
	mul.wide.u32 	%rd130, %r209, 4;
	add.s64 	%rd131, %rd6, %rd130;
	ld.local.f32 	%f534, [%rd131];
	add.f32 	%f535, %f533, %f534;
	st.local.f32 	[%rd131], %f535;
	st.global.f32 	[%rd18], %f535;
	add.s32 	%r209, %r209, 1;
	add.s32 	%r212, %r212, 1;
	setp.ne.s32 	%p81, %r212, %r114;
	@%p81 bra 	$L__BB3_115;
$L__BB3_116:
	ret;

}
	// .globl	_Z17fused_first_layerPfS_S_S_S_S_S_iiiiiiiiiiiiiiiiii
.visible .entry _Z17fused_first_layerPfS_S_S_S_S_S_iiiiiiiiiiiiiiiiii(
	.param .u64 .ptr .align 1 _Z17fused_first_layerPfS_S_S_S_S_S_iiiiiiiiiiiiiiiiii_param_0,
	.param .u64 .ptr .align 1 _Z17fused_first_layerPfS_S_S_S_S_S_iiiiiiiiiiiiiiiiii_param_1,
	.param .u64 .ptr .align 1 _Z17fused_first_layerPfS_S_S_S_S_S_iiiiiiiiiiiiiiiiii_param_2,
	.param .u64 .ptr .align 1 _Z17fused_first_layerPfS_S_S_S_S_S_iiiiiiiiiiiiiiiiii_param_3,
	.param .u64 .ptr .align 1 _Z17fused_first_layerPfS_S_S_S_S_S_iiiiiiiiiiiiiiiiii_param_4,
	.param .u64 .ptr .align 1 _Z17fused_first_layerPfS_S_S_S_S_S_iiiiiiiiiiiiiiiiii_param_5,
	.param .u64 .ptr .align 1 _Z17fused_first_layerPfS_S_S_S_S_S_iiiiiiiiiiiiiiiiii_param_6,
	.param .u32 _Z17fused_first_layerPfS_S_S_S_S_S_iiiiiiiiiiiiiiiiii_param_7,
	.param .u32 _Z17fused_first_layerPfS_S_S_S_S_S_iiiiiiiiiiiiiiiiii_param_8,
	.param .u32 _Z17fused_first_layerPfS_S_S_S_S_S_iiiiiiiiiiiiiiiiii_param_9,
	.param .u32 _Z17fused_first_layerPfS_S_S_S_S_S_iiiiiiiiiiiiiiiiii_param_10,
	.param .u32 _Z17fused_first_layerPfS_S_S_S_S_S_iiiiiiiiiiiiiiiiii_param_11,
	.param .u32 _Z17fused_first_layerPfS_S_S_S_S_S_iiiiiiiiiiiiiiiiii_param_12,
	.param .u32 _Z17fused_first_layerPfS_S_S_S_S_S_iiiiiiiiiiiiiiiiii_param_13,
	.param .u32 _Z17fused_first_layerPfS_S_S_S_S_S_iiiiiiiiiiiiiiiiii_param_14,
	.param .u32 _Z17fused_first_layerPfS_S_S_S_S_S_iiiiiiiiiiiiiiiiii_param_15,
	.param .u32 _Z17fused_first_layerPfS_S_S_S_S_S_iiiiiiiiiiiiiiiiii_param_16,
	.param .u32 _Z17fused_first_layerPfS_S_S_S_S_S_iiiiiiiiiiiiiiiiii_param_17,
	.param .u32 _Z17fused_first_layerPfS_S_S_S_S_S_iiiiiiiiiiiiiiiiii_param_18,
	.param .u32 _Z17fused_first_layerPfS_S_S_S_S_S_iiiiiiiiiiiiiiiiii_param_19,
	.param .u32 _Z17fused_first_layerPfS_S_S_S_S_S_iiiiiiiiiiiiiiiiii_param_20,
	.param .u32 _Z17fused_first_layerPfS_S_S_S_S_S_iiiiiiiiiiiiiiiiii_param_21,
	.param .u32 _Z17fused_first_layerPfS_S_S_S_S_S_iiiiiiiiiiiiiiiiii_param_22,
	.param .u32 _Z17fused_first_layerPfS_S_S_S_S_S_iiiiiiiiiiiiiiiiii_param_23,
	.param .u32 _Z17fused_first_layerPfS_S_S_S_S_S_iiiiiiiiiiiiiiiiii_param_24
)
{
	.local .align 4 .b8 	__local_depot4[20];
	.reg .b64 	%SP;
	.reg .b64 	%SPL;
	.reg .pred 	%p<76>;
	.reg .b32 	%r<226>;
	.reg .b32 	%f<172>;
	.reg .b64 	%rd<77>;

	mov.u64 	%SPL, __local_depot4;
	ld.param.u32 	%r104, [_Z17fused_first_layerPfS_S_S_S_S_S_iiiiiiiiiiiiiiiiii_param_7];
	ld.param.u32 	%r105, [_Z17fused_first_layerPfS_S_S_S_S_S_iiiiiiiiiiiiiiiiii_param_8];
	ld.param.u32 	%r106, [_Z17fused_first_layerPfS_S_S_S_S_S_iiiiiiiiiiiiiiiiii_param_9];
	ld.param.u32 	%r109, [_Z17fused_first_layerPfS_S_S_S_S_S_iiiiiiiiiiiiiiiiii_param_12];
	ld.param.u32 	%r110, [_Z17fused_first_layerPfS_S_S_S_S_S_iiiiiiiiiiiiiiiiii_param_13];
	ld.param.u32 	%r111, [_Z17fused_first_layerPfS_S_S_S_S_S_iiiiiiiiiiiiiiiiii_param_14];
	ld.param.u32 	%r112, [_Z17fused_first_layerPfS_S_S_S_S_S_iiiiiiiiiiiiiiiiii_param_15];
	ld.param.u32 	%r116, [_Z17fused_first_layerPfS_S_S_S_S_S_iiiiiiiiiiiiiiiiii_param_19];
	ld.param.u32 	%r117, [_Z17fused_first_layerPfS_S_S_S_S_S_iiiiiiiiiiiiiiiiii_param_20];
	ld.param.u32 	%r118, [_Z17fused_first_layerPfS_S_S_S_S_S_iiiiiiiiiiiiiiiiii_param_21];
	ld.param.u32 	%r119, [_Z17fused_first_layerPfS_S_S_S_S_S_iiiiiiiiiiiiiiiiii_param_22];
	add.u64 	%rd1, %SPL, 0;
	mov.u32 	%r1, %ctaid.x;
	mov.u32 	%r2, %ctaid.y;
	mov.u32 	%r3, %ctaid.z;
	mov.u32 	%r4, %tid.x;
	mov.u32 	%r5, %tid.y;
	max.s32 	%r122, %r2, %r3;
	setp.ge.s32 	%p3, %r122, %r118;
	setp.ge.s32 	%p4, %r4, %r119;
	or.pred  	%p5, %p3, %p4;
	setp.ge.s32 	%p6, %r5, %r119;
	or.pred  	%p7, %p6, %p5;
	@%p7 bra 	$L__BB4_54;
	ld.param.u32 	%r193, [_Z17fused_first_layerPfS_S_S_S_S_S_iiiiiiiiiiiiiiiiii_param_11];
	ld.param.u32 	%r192, [_Z17fused_first_layerPfS_S_S_S_S_S_iiiiiiiiiiiiiiiiii_param_10];
	mad.lo.s32 	%r123, %r119, %r2, %r4;
	mad.lo.s32 	%r6, %r119, %r3, %r5;
	mad.lo.s32 	%r124, %r192, %r1, %r123;
	mul.lo.s32 	%r7, %r124, %r192;
	mul.lo.s32 	%r125, %r123, %r193;
	sub.s32 	%r126, %r125, %r109;
	mul.lo.s32 	%r8, %r106, 3;
	mul.lo.s32 	%r127, %r8, %r126;
	max.s32 	%r9, %r127, 0;
	mul.lo.s32 	%r10, %r6, %r193;
	sub.s32 	%r128, %r10, %r109;
	mul.lo.s32 	%r129, %r128, 3;
	max.s32 	%r11, %r129, 0;
	setp.lt.s32 	%p8, %r125, %r109;
	sub.s32 	%r130, %r109, %r125;
	selp.b32 	%r12, %r130, 0, %p8;
	sub.s32 	%r201, %r110, %r12;
	sub.s32 	%r14, %r192, %r109;
	setp.lt.s32 	%p9, %r123, %r14;
	@%p9 bra 	$L__BB4_3;
	div.s32 	%r131, %r9, %r8;
	sub.s32 	%r201, %r106, %r131;
$L__BB4_3:
	setp.gt.s32 	%p10, %r109, %r10;
	sub.s32 	%r132, %r109, %r10;
	selp.b32 	%r17, %r132, 0, %p10;
	sub.s32 	%r202, %r110, %r17;
	setp.lt.s32 	%p11, %r6, %r14;
	@%p11 bra 	$L__BB4_5;
	mul.hi.u32 	%r133, %r11, 1431655766;
	sub.s32 	%r202, %r106, %r133;
$L__BB4_5:
	mov.b32 	%r134, 0;
	st.local.u32 	[%rd1], %r134;
	st.local.u32 	[%rd1+4], %r134;
	st.local.u32 	[%rd1+8], %r134;
	st.local.u32 	[%rd1+12], %r134;
	st.local.u32 	[%rd1+16], %r134;
	setp.lt.s32 	%p12, %r201, 1;
	@%p12 bra 	$L__BB4_10;
	add.s32 	%r21, %r9, %r11;
	min.s32 	%r135, %r111, %r104;
	setp.lt.s32 	%p13, %r135, 1;
	@%p13 bra 	$L__BB4_10;
	ld.param.u64 	%rd68, [_Z17fused_first_layerPfS_S_S_S_S_S_iiiiiiiiiiiiiiiiii_param_3];
	ld.param.u64 	%rd66, [_Z17fused_first_layerPfS_S_S_S_S_S_iiiiiiiiiiiiiiiiii_param_1];
	and.b32  	%r22, %r104, 15;
	add.s32 	%r23, %r22, -1;
	and.b32  	%r24, %r104, 7;
	add.s32 	%r25, %r24, -1;
	and.b32  	%r26, %r104, 2147483632;
	and.b32  	%r27, %r104, 3;
	cvta.to.global.u64 	%rd2, %rd68;
	cvta.to.global.u64 	%rd3, %rd66;
	mul.lo.s32 	%r28, %r111, %r1;
	mov.b32 	%r203, 0;
$L__BB4_8:
	setp.gt.s32 	%p14, %r202, 0;
	@%p14 bra 	$L__BB4_15;
$L__BB4_9:
	add.s32 	%r203, %r203, 1;
	setp.eq.s32 	%p26, %r203, %r201;
	@%p26 bra 	$L__BB4_10;
	bra.uni 	$L__BB4_8;
$L__BB4_10:
	setp.lt.s32 	%p27, %r104, 1;
	@%p27 bra 	$L__BB4_54;
	ld.param.u64 	%rd70, [_Z17fused_first_layerPfS_S_S_S_S_S_iiiiiiiiiiiiiiiiii_param_5];
	ld.param.u64 	%rd65, [_Z17fused_first_layerPfS_S_S_S_S_S_iiiiiiiiiiiiiiiiii_param_0];
	min.s32 	%r147, %r202, %r201;
	setp.gt.s32 	%p1, %r147, 0;
	cvta.to.global.u64 	%rd43, %rd65;
	mul.wide.u32 	%rd44, %r1, 4;
	add.s64 	%rd5, %rd43, %rd44;
	add.s32 	%r148, %r7, %r6;
	cvta.to.global.u64 	%rd45, %rd70;
	mul.wide.s32 	%rd46, %r148, 4;
	add.s64 	%rd6, %rd45, %rd46;
	and.b32  	%r45, %r104, 3;
	setp.lt.u32 	%p28, %r104, 4;
	mov.b32 	%r212, 0;
	@%p28 bra 	$L__BB4_47;
	and.b32  	%r212, %r104, 2147483644;
	mov.b32 	%r210, 0;
$L__BB4_13:
	mul.wide.u32 	%rd47, %r210, 4;
	add.s64 	%rd7, %rd1, %rd47;
	@%p1 bra 	$L__BB4_32;
	ld.local.f32 	%f167, [%rd7];
	bra.uni 	$L__BB4_34;
$L__BB4_15:
	add.s32 	%r31, %r203, %r12;
	mov.b32 	%r204, 0;
$L__BB4_16:
	mad.lo.s32 	%r139, %r203, %r106, %r204;
	mad.lo.s32 	%r33, %r139, %r111, %r21;
	add.s32 	%r34, %r204, %r17;
	mov.b32 	%r205, 0;
$L__BB4_17:
	setp.lt.u32 	%p15, %r104, 16;
	add.s32 	%r141, %r33, %r205;
	mul.wide.s32 	%rd32, %r141, 4;
	add.s64 	%rd33, %rd2, %rd32;
	ld.global.f32 	%f18, [%rd33];
	add.s32 	%r142, %r205, %r28;
	mad.lo.s32 	%r143, %r142, %r110, %r31;
	mad.lo.s32 	%r144, %r143, %r110, %r34;
	mul.wide.s32 	%rd34, %r144, 4;
	add.s64 	%rd35, %rd3, %rd34;
	ld.global.f32 	%f19, [%rd35];
	mul.f32 	%f1, %f18, %f19;
	mov.b32 	%r208, 0;
	@%p15 bra 	$L__BB4_20;
	mov.b32 	%r206, 0;
$L__BB4_19:
	.pragma "nounroll";
	mul.wide.u32 	%rd36, %r206, 4;
	add.s64 	%rd37, %rd1, %rd36;
	ld.local.f32 	%f20, [%rd37];
	add.f32 	%f21, %f20, %f1;
	st.local.f32 	[%rd37], %f21;
	ld.local.f32 	%f22, [%rd37+4];
	add.f32 	%f23, %f22, %f1;
	st.local.f32 	[%rd37+4], %f23;
	ld.local.f32 	%f24, [%rd37+8];
	add.f32 	%f25, %f24, %f1;
	st.local.f32 	[%rd37+8], %f25;
	ld.local.f32 	%f26, [%rd37+12];
	add.f32 	%f27, %f26, %f1;
	st.local.f32 	[%rd37+12], %f27;
	ld.local.f32 	%f28, [%rd37+16];
	add.f32 	%f29, %f28, %f1;
	st.local.f32 	[%rd37+16], %f29;
	ld.local.f32 	%f30, [%rd37+20];
	add.f32 	%f31, %f30, %f1;
	st.local.f32 	[%rd37+20], %f31;
	ld.local.f32 	%f32, [%rd37+24];
	add.f32 	%f33, %f32, %f1;
	st.local.f32 	[%rd37+24], %f33;
	ld.local.f32 	%f34, [%rd37+28];
	add.f32 	%f35, %f34, %f1;
	st.local.f32 	[%rd37+28], %f35;
	ld.local.f32 	%f36, [%rd37+32];
	add.f32 	%f37, %f36, %f1;
	st.local.f32 	[%rd37+32], %f37;
	ld.local.f32 	%f38, [%rd37+36];
	add.f32 	%f39, %f38, %f1;
	st.local.f32 	[%rd37+36], %f39;
	ld.local.f32 	%f40, [%rd37+40];
	add.f32 	%f41, %f40, %f1;
	st.local.f32 	[%rd37+40], %f41;
	ld.local.f32 	%f42, [%rd37+44];
	add.f32 	%f43, %f42, %f1;
	st.local.f32 	[%rd37+44], %f43;
	ld.local.f32 	%f44, [%rd37+48];
	add.f32 	%f45, %f44, %f1;
	st.local.f32 	[%rd37+48], %f45;
	ld.local.f32 	%f46, [%rd37+52];
	add.f32 	%f47, %f46, %f1;
	st.local.f32 	[%rd37+52], %f47;
	ld.local.f32 	%f48, [%rd37+56];
	add.f32 	%f49, %f48, %f1;
	st.local.f32 	[%rd37+56], %f49;
	ld.local.f32 	%f50, [%rd37+60];
	add.f32 	%f51, %f50, %f1;
	st.local.f32 	[%rd37+60], %f51;
	add.s32 	%r206, %r206, 16;
	setp.ne.s32 	%p16, %r206, %r26;
	mov.u32 	%r208, %r26;
	@%p16 bra 	$L__BB4_19;
$L__BB4_20:
	setp.eq.s32 	%p17, %r22, 0;
	@%p17 bra 	$L__BB4_30;
	setp.lt.u32 	%p18, %r23, 7;
	@%p18 bra 	$L__BB4_23;
	mul.wide.u32 	%rd38, %r208, 4;
	add.s64 	%rd39, %rd1, %rd38;
	ld.local.f32 	%f52, [%rd39];
	add.f32 	%f53, %f52, %f1;
	st.local.f32 	[%rd39], %f53;
	ld.local.f32 	%f54, [%rd39+4];
	add.f32 	%f55, %f54, %f1;
	st.local.f32 	[%rd39+4], %f55;
	ld.local.f32 	%f56, [%rd39+8];
	add.f32 	%f57, %f56, %f1;
	st.local.f32 	[%rd39+8], %f57;
	ld.local.f32 	%f58, [%rd39+12];
	add.f32 	%f59, %f58, %f1;
	st.local.f32 	[%rd39+12], %f59;
	ld.local.f32 	%f60, [%rd39+16];
	add.f32 	%f61, %f60, %f1;
	st.local.f32 	[%rd39+16], %f61;
	ld.local.f32 	%f62, [%rd39+20];
	add.f32 	%f63, %f62, %f1;
	st.local.f32 	[%rd39+20], %f63;
	ld.local.f32 	%f64, [%rd39+24];
	add.f32 	%f65, %f64, %f1;
	st.local.f32 	[%rd39+24], %f65;
	ld.local.f32 	%f66, [%rd39+28];
	add.f32 	%f67, %f66, %f1;
	st.local.f32 	[%rd39+28], %f67;
	add.s32 	%r208, %r208, 8;
$L__BB4_23:
	setp.eq.s32 	%p19, %r24, 0;
	@%p19 bra 	$L__BB4_30;
	setp.lt.u32 	%p20, %r25, 3;
	@%p20 bra 	$L__BB4_26;
	mul.wide.u32 	%rd40, %r208, 4;
	add.s64 	%rd41, %rd1, %rd40;
	ld.local.f32 	%f68, [%rd41];
	add.f32 	%f69, %f68, %f1;
	st.local.f32 	[%rd41], %f69;
	ld.local.f32 	%f70, [%rd41+4];
	add.f32 	%f71, %f70, %f1;
	st.local.f32 	[%rd41+4], %f71;
	ld.local.f32 	%f72, [%rd41+8];
	add.f32 	%f73, %f72, %f1;
	st.local.f32 	[%rd41+8], %f73;
	ld.local.f32 	%f74, [%rd41+12];
	add.f32 	%f75, %f74, %f1;
	st.local.f32 	[%rd41+12], %f75;
	add.s32 	%r208, %r208, 4;
$L__BB4_26:
	setp.eq.s32 	%p21, %r27, 0;
	@%p21 bra 	$L__BB4_30;
	setp.eq.s32 	%p22, %r27, 1;
	mul.wide.u32 	%rd42, %r208, 4;
	add.s64 	%rd4, %rd1, %rd42;
	ld.local.f32 	%f76, [%rd4];
	add.f32 	%f77, %f76, %f1;
	st.local.f32 	[%rd4], %f77;
	@%p22 bra 	$L__BB4_30;
	setp.eq.s32 	%p23, %r27, 2;
	ld.local.f32 	%f78, [%rd4+4];
	add.f32 	%f79, %f78, %f1;
	st.local.f32 	[%rd4+4], %f79;
	@%p23 bra 	$L__BB4_30;
	ld.local.f32 	%f80, [%rd4+8];
	add.f32 	%f81, %f80, %f1;
	st.local.f32 	[%rd4+8], %f81;
$L__BB4_30:
	add.s32 	%r205, %r205, 1;
	setp.ne.s32 	%p24, %r205, %r111;
	@%p24 bra 	$L__BB4_17;
	add.s32 	%r204, %r204, 1;
	setp.eq.s32 	%p25, %r204, %r202;
	@%p25 bra 	$L__BB4_9;
	bra.uni 	$L__BB4_16;
$L__BB4_32:
	ld.global.f32 	%f82, [%rd5];
	ld.local.f32 	%f83, [%rd7];
	add.f32 	%f167, %f82, %f83;
	st.local.f32 	[%rd7], %f167;
	setp.geu.f32 	%p29, %f167, 0f00000000;
	@%p29 bra 	$L__BB4_34;
	mov.b32 	%r150, 0;
	st.local.u32 	[%rd7], %r150;
	mov.f32 	%f167, 0f00000000;
$L__BB4_34:
	st.global.f32 	[%rd6], %f167;
	@%p1 bra 	$L__BB4_36;
	ld.local.f32 	%f168, [%rd7+4];
	bra.uni 	$L__BB4_38;
$L__BB4_36:
	ld.global.f32 	%f85, [%rd5];
	ld.local.f32 	%f86, [%rd7+4];
	add.f32 	%f168, %f85, %f86;
	st.local.f32 	[%rd7+4], %f168;
	setp.geu.f32 	%p30, %f168, 0f00000000;
	@%p30 bra 	$L__BB4_38;
	mov.b32 	%r151, 0;
	st.local.u32 	[%rd7+4], %r151;
	mov.f32 	%f168, 0f00000000;
$L__BB4_38:
	st.global.f32 	[%rd6], %f168;
	@%p1 bra 	$L__BB4_40;
	ld.local.f32 	%f169, [%rd7+8];
	bra.uni 	$L__BB4_42;
$L__BB4_40:
	ld.global.f32 	%f88, [%rd5];
	ld.local.f32 	%f89, [%rd7+8];
	add.f32 	%f169, %f88, %f89;
	st.local.f32 	[%rd7+8], %f169;
	setp.geu.f32 	%p31, %f169, 0f00000000;
	@%p31 bra 	$L__BB4_42;
	mov.b32 	%r152, 0;
	st.local.u32 	[%rd7+8], %r152;
	mov.f32 	%f169, 0f00000000;
$L__BB4_42:
	st.global.f32 	[%rd6], %f169;
	@%p1 bra 	$L__BB4_44;
	ld.local.f32 	%f170, [%rd7+12];
	bra.uni 	$L__BB4_46;
$L__BB4_44:
	ld.global.f32 	%f91, [%rd5];
	ld.local.f32 	%f92, [%rd7+12];
	add.f32 	%f170, %f91, %f92;
	st.local.f32 	[%rd7+12], %f170;
	setp.geu.f32 	%p32, %f170, 0f00000000;
	@%p32 bra 	$L__BB4_46;
	mov.b32 	%r153, 0;
	st.local.u32 	[%rd7+12], %r153;
	mov.f32 	%f170, 0f00000000;
$L__BB4_46:
	st.global.f32 	[%rd6], %f170;
	add.s32 	%r210, %r210, 4;
	setp.ne.s32 	%p33, %r210, %r212;
	@%p33 bra 	$L__BB4_13;
$L__BB4_47:
	setp.eq.s32 	%p34, %r45, 0;
	@%p34 bra 	$L__BB4_54;
	mov.b32 	%r213, 0;
$L__BB4_49:
	.pragma "nounroll";
	@%p1 bra 	$L__BB4_51;
	mul.wide.u32 	%rd48, %r212, 4;
	add.s64 	%rd49, %rd1, %rd48;
	ld.local.f32 	%f171, [%rd49];
	bra.uni 	$L__BB4_53;
$L__BB4_51:
	ld.global.f32 	%f94, [%rd5];
	mul.wide.u32 	%rd50, %r212, 4;
	add.s64 	%rd8, %rd1, %rd50;
	ld.local.f32 	%f95, [%rd8];
	add.f32 	%f171, %f94, %f95;
	st.local.f32 	[%rd8], %f171;
	setp.geu.f32 	%p35, %f171, 0f00000000;
	@%p35 bra 	$L__BB4_53;
	mov.b32 	%r155, 0;
	st.local.u32 	[%rd8], %r155;
	mov.f32 	%f171, 0f00000000;
$L__BB4_53:
	st.global.f32 	[%rd6], %f171;
	add.s32 	%r212, %r212, 1;
	add.s32 	%r213, %r213, 1;
	setp.ne.s32 	%p36, %r213, %r45;
	@%p36 bra 	$L__BB4_49;
$L__BB4_54:
	ld.param.u32 	%r199, [_Z17fused_first_layerPfS_S_S_S_S_S_iiiiiiiiiiiiiiiiii_param_24];
	ld.param.u32 	%r198, [_Z17fused_first_layerPfS_S_S_S_S_S_iiiiiiiiiiiiiiiiii_param_23];
	setp.ge.s32 	%p37, %r2, %r118;
	selp.u32 	%r156, 1, 0, %p37;
	add.s32 	%r157, %r198, %r118;
	setp.ge.s32 	%p38, %r3, %r118;
	selp.u32 	%r158, 1, 0, %p38;
	max.s32 	%r159, %r156, %r158;
	setp.ge.s32 	%p39, %r159, %r157;
	setp.ge.s32 	%p40, %r4, %r199;
	or.pred  	%p41, %p40, %p39;
	setp.ge.s32 	%p42, %r5, %r199;
	or.pred  	%p43, %p42, %p41;
	@%p43 bra 	$L__BB4_85;
	ld.param.u32 	%r200, [_Z17fused_first_layerPfS_S_S_S_S_S_iiiiiiiiiiiiiiiiii_param_24];
	ld.param.u32 	%r196, [_Z17fused_first_layerPfS_S_S_S_S_S_iiiiiiiiiiiiiiiiii_param_18];
	ld.param.u32 	%r195, [_Z17fused_first_layerPfS_S_S_S_S_S_iiiiiiiiiiiiiiiiii_param_17];
	ld.param.u32 	%r194, [_Z17fused_first_layerPfS_S_S_S_S_S_iiiiiiiiiiiiiiiiii_param_16];
	sub.s32 	%r160, %r2, %r118;
	mad.lo.s32 	%r161, %r200, %r160, %r4;
	sub.s32 	%r162, %r3, %r118;
	mad.lo.s32 	%r54, %r200, %r162, %r5;
	mad.lo.s32 	%r163, %r194, %r1, %r161;
	mul.lo.s32 	%r55, %r163, %r194;
	mul.lo.s32 	%r164, %r161, %r195;
	sub.s32 	%r165, %r164, %r196;
	mul.lo.s32 	%r56, %r112, 3;
	mul.lo.s32 	%r166, %r56, %r165;
	max.s32 	%r57, %r166, 0;
	mul.lo.s32 	%r58, %r54, %r195;
	sub.s32 	%r167, %r58, %r196;
	mul.lo.s32 	%r168, %r167, 3;
	max.s32 	%r59, %r168, 0;
	setp.lt.s32 	%p44, %r164, %r196;
	sub.s32 	%r169, %r196, %r164;
	selp.b32 	%r60, %r169, 0, %p44;
	sub.s32 	%r214, %r116, %r60;
	sub.s32 	%r62, %r194, %r196;
	setp.lt.s32 	%p45, %r161, %r62;
	@%p45 bra 	$L__BB4_57;
	div.s32 	%r170, %r57, %r56;
	sub.s32 	%r214, %r112, %r170;
$L__BB4_57:
	ld.param.u32 	%r197, [_Z17fused_first_layerPfS_S_S_S_S_S_iiiiiiiiiiiiiiiiii_param_18];
	setp.gt.s32 	%p46, %r197, %r58;
	sub.s32 	%r171, %r197, %r58;
	selp.b32 	%r65, %r171, 0, %p46;
	sub.s32 	%r215, %r116, %r65;
	setp.lt.s32 	%p47, %r54, %r62;
	@%p47 bra 	$L__BB4_59;
	mul.hi.u32 	%r172, %r59, 1431655766;
	sub.s32 	%r215, %r112, %r172;
$L__BB4_59:
	mov.b32 	%r173, 0;
	st.local.u32 	[%rd1], %r173;
	st.local.u32 	[%rd1+4], %r173;
	st.local.u32 	[%rd1+8], %r173;
	st.local.u32 	[%rd1+12], %r173;
	st.local.u32 	[%rd1+16], %r173;
	setp.lt.s32 	%p48, %r214, 1;
	@%p48 bra 	$L__BB4_64;
	add.s32 	%r69, %r57, %r59;
	min.s32 	%r174, %r117, %r105;
	setp.lt.s32 	%p49, %r174, 1;
	@%p49 bra 	$L__BB4_64;
	ld.param.u64 	%rd69, [_Z17fused_first_layerPfS_S_S_S_S_S_iiiiiiiiiiiiiiiiii_param_4];
	ld.param.u64 	%rd67, [_Z17fused_first_layerPfS_S_S_S_S_S_iiiiiiiiiiiiiiiiii_param_2];
	and.b32  	%r70, %r105, 15;
	add.s32 	%r71, %r70, -1;
	and.b32  	%r72, %r105, 7;
	add.s32 	%r73, %r72, -1;
	and.b32  	%r74, %r105, 2147483632;
	and.b32  	%r75, %r105, 3;
	neg.s32 	%r76, %r74;
	add.s64 	%rd9, %rd1, 32;
	cvta.to.global.u64 	%rd10, %rd69;
	cvta.to.global.u64 	%rd11, %rd67;
	mul.lo.s32 	%r77, %r117, %r1;
	mov.b32 	%r216, 0;
$L__BB4_62:
	setp.gt.s32 	%p50, %r215, 0;
	@%p50 bra 	$L__BB4_86;
$L__BB4_63:
	add.s32 	%r216, %r216, 1;
	setp.eq.s32 	%p62, %r216, %r214;
	@%p62 bra 	$L__BB4_64;
	bra.uni 	$L__BB4_62;
$L__BB4_64:
	setp.lt.s32 	%p63, %r105, 1;
	@%p63 bra 	$L__BB4_85;
	ld.param.u64 	%rd71, [_Z17fused_first_layerPfS_S_S_S_S_S_iiiiiiiiiiiiiiiiii_param_6];
	min.s32 	%r185, %r215, %r214;
	setp.gt.s32 	%p2, %r185, 0;
	add.s32 	%r186, %r55, %r54;
	cvta.to.global.u64 	%rd61, %rd71;
	mul.wide.s32 	%rd62, %r186, 4;
	add.s64 	%rd15, %rd61, %rd62;
	and.b32  	%r95, %r105, 3;
	setp.lt.u32 	%p64, %r105, 4;
	mov.b32 	%r224, 0;
	@%p64 bra 	$L__BB4_78;
	and.b32  	%r224, %r105, 2147483644;
	neg.s32 	%r223, %r224;
	add.s64 	%rd76, %rd1, -4;
	not.pred 	%p65, %p2;
$L__BB4_67:
	@%p65 bra 	$L__BB4_74;
	ld.local.f32 	%f161, [%rd76+4];
	setp.geu.f32 	%p66, %f161, 0f00000000;
	@%p66 bra 	$L__BB4_70;
	mov.b32 	%r187, 0;
	st.local.u32 	[%rd76+4], %r187;
$L__BB4_70:
	ld.local.f32 	%f162, [%rd76+8];
	setp.geu.f32 	%p67, %f162, 0f00000000;
	@%p67 bra 	$L__BB4_72;
	mov.b32 	%r188, 0;
	st.local.u32 	[%rd76+8], %r188;
$L__BB4_72:
	ld.local.f32 	%f163, [%rd76+12];
	setp.geu.f32 	%p68, %f163, 0f00000000;
	@%p68 bra 	$L__BB4_74;
	mov.b32 	%r189, 0;
	st.local.u32 	[%rd76+12], %r189;
$L__BB4_74:
	@%p65 bra 	$L__BB4_77;
	ld.local.f32 	%f164, [%rd76+16];
	setp.geu.f32 	%p70, %f164, 0f00000000;
	@%p70 bra 	$L__BB4_77;
	mov.b32 	%r190, 0;
	st.local.u32 	[%rd76+16], %r190;
$L__BB4_77:
	add.s32 	%r223, %r223, 4;
	add.s64 	%rd76, %rd76, 16;
	setp.ne.s32 	%p71, %r223, 0;
	@%p71 bra 	$L__BB4_67;
$L__BB4_78:
	setp.eq.s32 	%p72, %r95, 0;
	@%p72 bra 	$L__BB4_84;
	mul.wide.u32 	%rd63, %r224, 4;
	add.s64 	%rd64, %rd63, %rd1;
	add.s64 	%rd76, %rd64, -4;
	neg.s32 	%r225, %r95;
	not.pred 	%p73, %p2;
$L__BB4_80:
	.pragma "nounroll";
	add.s64 	%rd76, %rd76, 4;
	@%p73 bra 	$L__BB4_83;
	ld.local.f32 	%f165, [%rd76];
	setp.geu.f32 	%p74, %f165, 0f00000000;
	@%p74 bra 	$L__BB4_83;
	mov.b32 	%r191, 0;
	st.local.u32 	[%rd76], %r191;
$L__BB4_83:
	add.s32 	%r225, %r225, 1;
	setp.ne.s32 	%p75, %r225, 0;
	@%p75 bra 	$L__BB4_80;
$L__BB4_84:
	ld.local.f32 	%f166, [%rd76];
	st.global.f32 	[%rd15], %f166;
$L__BB4_85:
	ret;
$L__BB4_86:
	mul.lo.s32 	%r80, %r216, %r112;
	add.s32 	%r81, %r216, %r60;
	mov.b32 	%r217, 0;
$L__BB4_87:
	add.s32 	%r178, %r217, %r80;
	mad.lo.s32 	%r83, %r178, %r117, %r69;
	add.s32 	%r84, %r217, %r65;
	mov.b32 	%r218, 0;
$L__BB4_88:
	setp.lt.u32 	%p51, %r105, 16;
	add.s32 	%r180, %r83, %r218;
	mul.wide.s32 	%rd51, %r180, 4;
	add.s64 	%rd52, %rd10, %rd51;
	ld.global.f32 	%f97, [%rd52];
	add.s32 	%r181, %r218, %r77;
	mad.lo.s32 	%r182, %r181, %r116, %r81;
	mad.lo.s32 	%r183, %r182, %r116, %r84;
	mul.wide.s32 	%rd53, %r183, 4;
	add.s64 	%rd54, %rd11, %rd53;
	ld.global.f32 	%f98, [%rd54];
	mul.f32 	%f17, %f97, %f98;
	mov.b32 	%r221, 0;
	@%p51 bra 	$L__BB4_91;
	mov.u64 	%rd72, %rd9;
	mov.u32 	%r219, %r76;
$L__BB4_90:
	.pragma "nounroll";
	ld.local.f32 	%f99, [%rd72+-32];
	add.f32 	%f100, %f99, %f17;
	st.local.f32 	[%rd72+-32], %f100;
	ld.local.f32 	%f101, [%rd72+-28];
	add.f32 	%f102, %f101, %f17;
	st.local.f32 	[%rd72+-28], %f102;
	ld.local.f32 	%f103, [%rd72+-24];
	add.f32 	%f104, %f103, %f17;
	st.local.f32 	[%rd72+-24], %f104;
	ld.local.f32 	%f105, [%rd72+-20];
	add.f32 	%f106, %f105, %f17;
	st.local.f32 	[%rd72+-20], %f106;
	ld.local.f32 	%f107, [%rd72+-16];
	add.f32 	%f108, %f107, %f17;
	st.local.f32 	[%rd72+-16], %f108;
	ld.local.f32 	%f109, [%rd72+-12];
	add.f32 	%f110, %f109, %f17;
	st.local.f32 	[%rd72+-12], %f110;
	ld.local.f32 	%f111, [%rd72+-8];
	add.f32 	%f112, %f111, %f17;
	st.local.f32 	[%rd72+-8], %f112;
	ld.local.f32 	%f113, [%rd72+-4];
	add.f32 	%f114, %f113, %f17;
	st.local.f32 	[%rd72+-4], %f114;
	ld.local.f32 	%f115, [%rd72];
	add.f32 	%f116, %f115, %f17;
	st.local.f32 	[%rd72], %f116;
	ld.local.f32 	%f117, [%rd72+4];
	add.f32 	%f118, %f117, %f17;
	st.local.f32 	[%rd72+4], %f118;
	ld.local.f32 	%f119, [%rd72+8];
	add.f32 	%f120, %f119, %f17;
	st.local.f32 	[%rd72+8], %f120;
	ld.local.f32 	%f121, [%rd72+12];
	add.f32 	%f122, %f121, %f17;
	st.local.f32 	[%rd72+12], %f122;
	ld.local.f32 	%f123, [%rd72+16];
	add.f32 	%f124, %f123, %f17;
	st.local.f32 	[%rd72+16], %f124;
	ld.local.f32 	%f125, [%rd72+20];
	add.f32 	%f126, %f125, %f17;
	st.local.f32 	[%rd72+20], %f126;
	ld.local.f32 	%f127, [%rd72+24];
	add.f32 	%f128, %f127, %f17;
	st.local.f32 	[%rd72+24], %f128;
	ld.local.f32 	%f129, [%rd72+28];
	add.f32 	%f130, %f129, %f17;
	st.local.f32 	[%rd72+28], %f130;
	add.s32 	%r219, %r219, 16;
	add.s64 	%rd72, %rd72, 64;
	setp.ne.s32 	%p52, %r219, 0;
	mov.u32 	%r221, %r74;
	@%p52 bra 	$L__BB4_90;
$L__BB4_91:
	setp.eq.s32 	%p53, %r70, 0;
	@%p53 bra 	$L__BB4_101;
	setp.lt.u32 	%p54, %r71, 7;
	@%p54 bra 	$L__BB4_94;
	mul.wide.u32 	%rd55, %r221, 4;
	add.s64 	%rd56, %rd1, %rd55;
	ld.local.f32 	%f131, [%rd56];
	add.f32 	%f132, %f131, %f17;
	st.local.f32 	[%rd56], %f132;
	ld.local.f32 	%f133, [%rd56+4];
	add.f32 	%f134, %f133, %f17;
	st.local.f32 	[%rd56+4], %f134;
	ld.local.f32 	%f135, [%rd56+8];
	add.f32 	%f136, %f135, %f17;
	st.local.f32 	[%rd56+8], %f136;
	ld.local.f32 	%f137, [%rd56+12];
	add.f32 	%f138, %f137, %f17;
	st.local.f32 	[%rd56+12], %f138;
	ld.local.f32 	%f139, [%rd56+16];
	add.f32 	%f140, %f139, %f17;
	st.local.f32 	[%rd56+16], %f140;
	ld.local.f32 	%f141, [%rd56+20];
	add.f32 	%f142, %f141, %f17;
	st.local.f32 	[%rd56+20], %f142;
	ld.local.f32 	%f143, [%rd56+24];
	add.f32 	%f144, %f143, %f17;
	st.local.f32 	[%rd56+24], %f144;
	ld.local.f32 	%f145, [%rd56+28];
	add.f32 	%f146, %f145, %f17;
	st.local.f32 	[%rd56+28], %f146;
	add.s32 	%r221, %r221, 8;
$L__BB4_94:
	setp.eq.s32 	%p55, %r72, 0;
	@%p55 bra 	$L__BB4_101;
	setp.lt.u32 	%p56, %r73, 3;
	@%p56 bra 	$L__BB4_97;
	mul.wide.u32 	%rd57, %r221, 4;
	add.s64 	%rd58, %rd1, %rd57;
	ld.local.f32 	%f147, [%rd58];
	add.f32 	%f148, %f147, %f17;
	st.local.f32 	[%rd58], %f148;
	ld.local.f32 	%f149, [%rd58+4];
	add.f32 	%f150, %f149, %f17;
	st.local.f32 	[%rd58+4], %f150;
	ld.local.f32 	%f151, [%rd58+8];
	add.f32 	%f152, %f151, %f17;
	st.local.f32 	[%rd58+8], %f152;
	ld.local.f32 	%f153, [%rd58+12];
	add.f32 	%f154, %f153, %f17;
	st.local.f32 	[%rd58+12], %f154;
	add.s32 	%r221, %r221, 4;
$L__BB4_97:
	setp.eq.s32 	%p57, %r75, 0;
	@%p57 bra 	$L__BB4_101;
	setp.eq.s32 	%p58, %r75, 1;
	mul.wide.u32 	%rd59, %r221, 4;
	add.s64 	%rd14, %rd1, %rd59;
	ld.local.f32 	%f155, [%rd14];
	add.f32 	%f156, %f155, %f17;
	st.local.f32 	[%rd14], %f156;
	@%p58 bra 	$L__BB4_101;
	setp.eq.s32 	%p59, %r75, 2;
	ld.local.f32 	%f157, [%rd14+4];
	add.f32 	%f158, %f157, %f17;
	st.local.f32 	[%rd14+4], %f158;
	@%p59 bra 	$L__BB4_101;
	ld.local.f32 	%f159, [%rd14+8];
	add.f32 	%f160, %f159, %f17;
	st.local.f32 	[%rd14+8], %f160;
$L__BB4_101:
	add.s32 	%r218, %r218, 1;
	setp.ne.s32 	%p60, %r218, %r117;
	@%p60 bra 	$L__BB4_88;
	add.s32 	%r217, %r217, 1;
	setp.eq.s32 	%p61, %r217, %r215;
	@%p61 bra 	$L__BB4_63;
	bra.uni 	$L__BB4_87;

}
	// .globl	_Z14fused_two_convPfS_S_S_S_S_S_iiiiiiiibiiiiiibiiiiii
.visible .entry _Z14fused_two_convPfS_S_S_S_S_S_iiiiiiiibiiiiiibiiiiii(
	.param .u64 .ptr .align 1 _Z14fused_two_convPfS_S_S_S_S_S_iiiiiiiibiiiiiibiiiiii_param_0,
	.param .u64 .ptr .align 1 _Z14fused_two_convPfS_S_S_S_S_S_iiiiiiiibiiiiiibiiiiii_param_1,
	.param .u64 .ptr .align 1 _Z14fused_two_convPfS_S_S_S_S_S_iiiiiiiibiiiiiibiiiiii_param_2,
	.param .u64 .ptr .align 1 _Z14fused_two_convPfS_S_S_S_S_S_iiiiiiiibiiiiiibiiiiii_param_3,
	.param .u64 .ptr .align 1 _Z14fused_two_convPfS_S_S_S_S_S_iiiiiiiibiiiiiibiiiiii_param_4,
	.param .u64 .ptr .align 1 _Z14fused_two_convPfS_S_S_S_S_S_iiiiiiiibiiiiiibiiiiii_param_5,
	.param .u64 .ptr .align 1 _Z14fused_two_convPfS_S_S_S_S_S_iiiiiiiibiiiiiibiiiiii_param_6,
	.param .u32 _Z14fused_two_convPfS_S_S_S_S_S_iiiiiiiibiiiiiibiiiiii_param_7,
	.param .u32 _Z14fused_two_convPfS_S_S_S_S_S_iiiiiiiibiiiiiibiiiiii_param_8,
	.param .u32 _Z14fused_two_convPfS_S_S_S_S_S_iiiiiiiibiiiiiibiiiiii_param_9,
	.param .u32 _Z14fused_two_convPfS_S_S_S_S_S_iiiiiiiibiiiiiibiiiiii_param_10,
	.param .u32 _Z14fused_two_convPfS_S_S_S_S_S_iiiiiiiibiiiiiibiiiiii_param_11,
	.param .u32 _Z14fused_two_convPfS_S_S_S_S_S_iiiiiiiibiiiiiibiiiiii_param_12,
	.param .u32 _Z14fused_two_convPfS_S_S_S_S_S_iiiiiiiibiiiiiibiiiiii_param_13,
	.param .u32 _Z14fused_two_convPfS_S_S_S_S_S_iiiiiiiibiiiiiibiiiiii_param_14,
	.param .u8 _Z14fused_two_convPfS_S_S_S_S_S_iiiiiiiibiiiiiibiiiiii_param_15,
	.param .u32 _Z14fused_two_convPfS_S_S_S_S_S_iiiiiiiibiiiiiibiiiiii_param_16,
	.param .u32 _Z14fused_two_convPfS_S_S_S_S_S_iiiiiiiibiiiiiibiiiiii_param_17,
	.param .u32 _Z14fused_two_convPfS_S_S_S_S_S_iiiiiiiibiiiiiibiiiiii_param_18,
	.param .u32 _Z14fused_two_convPfS_S_S_S_S_S_iiiiiiiibiiiiiibiiiiii_param_19,
	.param .u32 _Z14fused_two_convPfS_S_S_S_S_S_iiiiiiiibiiiiiibiiiiii_param_20,
	.param .u32 _Z14fused_two_convPfS_S_S_S_S_S_iiiiiiiibiiiiiibiiiiii_param_21,
	.param .u8 _Z14fused_two_convPfS_S_S_S_S_S_iiiiiiiibiiiiiibiiiiii_param_22,
	.param .u32 _Z14fused_two_convPfS_S_S_S_S_S_iiiiiiiibiiiiiibiiiiii_param_23,
	.param .u32 _Z14fused_two_convPfS_S_S_S_S_S_iiiiiiiibiiiiiibiiiiii_param_24,
	.param .u32 _Z14fused_two_convPfS_S_S_S_S_S_iiiiiiiibiiiiiibiiiiii_param_25,
	.param .u32 _Z14fused_two_convPfS_S_S_S_S_S_iiiiiiiibiiiiiibiiiiii_param_26,
	.param .u32 _Z14fused_two_convPfS_S_S_S_S_S_iiiiiiiibiiiiiibiiiiii_param_27,
	.param .u32 _Z14fused_two_convPfS_S_S_S_S_S_iiiiiiiibiiiiiibiiiiii_param_28
)
{
	.local .align 4 .b8 	__local_depot5[40];
	.reg .b64 	%SP;
	.reg .b64 	%SPL;
	.reg .pred 	%p<129>;
	.reg .b16 	%rs<3>;
	.reg .b32 	%r<349>;
	.reg .b32 	%f<525>;
	.reg .b64 	%rd<116>;

	mov.u64 	%SPL, __local_depot5;
	ld.param.u64 	%rd26, [_Z14fused_two_convPfS_S_S_S_S_S_iiiiiiiibiiiiiibiiiiii_param_0];
	ld.param.u64 	%rd29, [_Z14fused_two_convPfS_S_S_S_S_S_iiiiiiiibiiiiiibiiiiii_param_1];
	ld.param.u64 	%rd30, [_Z14fused_two_convPfS_S_S_S_S_S_iiiiiiiibiiiiiibiiiiii_param_2];
	ld.param.u64 	%rd31, [_Z14fused_two_convPfS_S_S_S_S_S_iiiiiiiibiiiiiibiiiiii_param_3];
	ld.param.u64 	%rd32, [_Z14fused_two_convPfS_S_S_S_S_S_iiiiiiiibiiiiiibiiiiii_param_4];
	ld.param.u64 	%rd27, [_Z14fused_two_convPfS_S_S_S_S_S_iiiiiiiibiiiiiibiiiiii_param_5];
	ld.param.u32 	%r170, [_Z14fused_two_convPfS_S_S_S_S_S_iiiiiiiibiiiiiibiiiiii_param_7];
	ld.param.u32 	%r171, [_Z14fused_two_convPfS_S_S_S_S_S_iiiiiiiibiiiiiibiiiiii_param_8];
	ld.param.u32 	%r172, [_Z14fused_two_convPfS_S_S_S_S_S_iiiiiiiibiiiiiibiiiiii_param_9];
	ld.param.u32 	%r173, [_Z14fused_two_convPfS_S_S_S_S_S_iiiiiiiibiiiiiibiiiiii_param_10];
	ld.param.u32 	%r174, [_Z14fused_two_convPfS_S_S_S_S_S_iiiiiiiibiiiiiibiiiiii_param_11];
	ld.param.u32 	%r175, [_Z14fused_two_convPfS_S_S_S_S_S_iiiiiiiibiiiiiibiiiiii_param_12];
	ld.param.u32 	%r176, [_Z14fused_two_convPfS_S_S_S_S_S_iiiiiiiibiiiiiibiiiiii_param_13];
	ld.param.u32 	%r177, [_Z14fused_two_convPfS_S_S_S_S_S_iiiiiiiibiiiiiibiiiiii_param_14];
	ld.param.s8 	%rs1, [_Z14fused_two_convPfS_S_S_S_S_S_iiiiiiiibiiiiiibiiiiii_param_15];
	ld.param.u32 	%r178, [_Z14fused_two_convPfS_S_S_S_S_S_iiiiiiiibiiiiiibiiiiii_param_16];
	ld.param.u32 	%r180, [_Z14fused_two_convPfS_S_S_S_S_S_iiiiiiiibiiiiiibiiiiii_param_18];
	ld.param.u32 	%r181, [_Z14fused_two_convPfS_S_S_S_S_S_iiiiiiiibiiiiiibiiiiii_param_19];
	ld.param.u32 	%r182, [_Z14fused_two_convPfS_S_S_S_S_S_iiiiiiiibiiiiiibiiiiii_param_20];
	ld.param.u32 	%r183, [_Z14fused_two_convPfS_S_S_S_S_S_iiiiiiiibiiiiiibiiiiii_param_21];
	ld.param.s8 	%rs2, [_Z14fused_two_convPfS_S_S_S_S_S_iiiiiiiibiiiiiibiiiiii_param_22];
	ld.param.u32 	%r188, [_Z14fused_two_convPfS_S_S_S_S_S_iiiiiiiibiiiiiibiiiiii_param_23];
	ld.param.u32 	%r189, [_Z14fused_two_convPfS_S_S_S_S_S_iiiiiiiibiiiiiibiiiiii_param_24];
	ld.param.u32 	%r184, [_Z14fused_two_convPfS_S_S_S_S_S_iiiiiiiibiiiiiibiiiiii_param_25];
	ld.param.u32 	%r187, [_Z14fused_two_convPfS_S_S_S_S_S_iiiiiiiibiiiiiibiiiiii_param_28];
	cvta.to.global.u64 	%rd1, %rd29;
	cvta.to.global.u64 	%rd2, %rd31;
	cvta.to.global.u64 	%rd3, %rd30;
	cvta.to.global.u64 	%rd4, %rd32;
	add.u64 	%rd5, %SPL, 0;
	add.u64 	%rd6, %SPL, 20;
	mov.u32 	%r1, %ctaid.x;
	mov.u32 	%r2, %ctaid.y;
	mov.u32 	%r3, %ctaid.z;
	mov.u32 	%r4, %tid.x;
	mov.u32 	%r5, %tid.y;
	setp.ge.u32 	%p3, %r1, %r188;
	setp.ge.u32 	%p4, %r2, %r189;
	or.pred  	%p5, %p3, %p4;
	setp.ge.u32 	%p6, %r3, %r189;
	or.pred  	%p7, %p6, %p5;
	setp.ge.u32 	%p8, %r4, %r184;
	or.pred  	%p9, %p8, %p7;
	setp.ge.u32 	%p10, %r5, %r184;
	or.pred  	%p11, %p10, %p9;
	@%p11 bra 	$L__BB5_75;
	mad.lo.s32 	%r190, %r184, %r2, %r4;
	mad.lo.s32 	%r6, %r184, %r3, %r5;
	mad.lo.s32 	%r191, %r173, %r1, %r190;
	mul.lo.s32 	%r7, %r191, %r173;
	mul.lo.s32 	%r192, %r190, %r174;
	sub.s32 	%r193, %r192, %r175;
	mul.lo.s32 	%r194, %r193, %r172;
	max.s32 	%r8, %r194, 0;
	mul.lo.s32 	%r9, %r6, %r174;
	sub.s32 	%r195, %r9, %r175;
	max.s32 	%r10, %r195, 0;
	setp.lt.s32 	%p12, %r192, %r175;
	sub.s32 	%r196, %r175, %r192;
	selp.b32 	%r11, %r196, 0, %p12;
	sub.s32 	%r301, %r176, %r11;
	sub.s32 	%r13, %r173, %r175;
	setp.lt.s32 	%p13, %r190, %r13;
	@%p13 bra 	$L__BB5_3;
	div.s32 	%r197, %r8, %r172;
	sub.s32 	%r301, %r172, %r197;
$L__BB5_3:
	setp.gt.s32 	%p14, %r175, %r9;
	sub.s32 	%r198, %r175, %r9;
	selp.b32 	%r16, %r198, 0, %p14;
	sub.s32 	%r199, %r176, %r16;
	setp.lt.s32 	%p15, %r6, %r13;
	sub.s32 	%r200, %r172, %r10;
	selp.b32 	%r17, %r199, %r200, %p15;
	mov.b32 	%r201, 0;
	st.local.u32 	[%rd5], %r201;
	st.local.u32 	[%rd5+4], %r201;
	st.local.u32 	[%rd5+8], %r201;
	st.local.u32 	[%rd5+12], %r201;
	st.local.u32 	[%rd5+16], %r201;
	setp.lt.s32 	%p16, %r170, 1;
	@%p16 bra 	$L__BB5_75;
	setp.lt.s32 	%p17, %r177, 1;
	add.s32 	%r18, %r8, %r10;
	mul.lo.s32 	%r19, %r177, %r1;
	min.s32 	%r202, %r17, %r301;
	setp.gt.s32 	%p1, %r202, 0;
	cvta.to.global.u64 	%rd35, %rd26;
	mul.wide.u32 	%rd36, %r1, 4;
	add.s64 	%rd7, %rd35, %rd36;
	add.s32 	%r203, %r7, %r6;
	cvta.to.global.u64 	%rd37, %rd27;
	mul.wide.s32 	%rd38, %r203, 4;
	add.s64 	%rd8, %rd37, %rd38;
	@%p17 bra 	$L__BB5_54;
	setp.ne.s16 	%p36, %rs1, 1;
	@%p36 bra 	$L__BB5_30;
	and.b32  	%r20, %r17, 15;
	add.s32 	%r21, %r20, -1;
	and.b32  	%r22, %r17, 7;
	add.s32 	%r23, %r22, -1;
	and.b32  	%r24, %r17, 2147483632;
	and.b32  	%r25, %r17, 3;
	mov.b32 	%r302, 0;
$L__BB5_7:
	mul.wide.u32 	%rd62, %r302, 4;
	add.s64 	%rd9, %rd5, %rd62;
	mov.b32 	%r303, 0;
$L__BB5_8:
	setp.gt.s32 	%p51, %r301, 0;
	@%p51 bra 	$L__BB5_9;
	bra.uni 	$L__BB5_12;
$L__BB5_9:
	mul.lo.s32 	%r41, %r303, %r172;
	add.s32 	%r229, %r303, %r19;
	mad.lo.s32 	%r42, %r229, %r176, %r11;
	mov.b32 	%r304, 0;
$L__BB5_10:
	setp.gt.s32 	%p52, %r17, 0;
	@%p52 bra 	$L__BB5_16;
$L__BB5_11:
	add.s32 	%r304, %r304, 1;
	setp.ne.s32 	%p62, %r304, %r301;
	@%p62 bra 	$L__BB5_10;
$L__BB5_12:
	add.s32 	%r303, %r303, 1;
	setp.eq.s32 	%p63, %r303, %r177;
	@%p63 bra 	$L__BB5_13;
	bra.uni 	$L__BB5_8;
$L__BB5_13:
	@%p1 bra 	$L__BB5_14;
	bra.uni 	$L__BB5_15;
$L__BB5_14:
	ld.global.f32 	%f291, [%rd7];
	ld.local.f32 	%f292, [%rd9];
	add.f32 	%f293, %f291, %f292;
	setp.lt.f32 	%p64, %f293, 0f00000000;
	selp.f32 	%f294, 0f00000000, %f293, %p64;
	st.local.f32 	[%rd9], %f294;
	st.global.f32 	[%rd8], %f294;
$L__BB5_15:
	add.s32 	%r302, %r302, 1;
	setp.eq.s32 	%p65, %r302, %r170;
	@%p65 bra 	$L__BB5_75;
	bra.uni 	$L__BB5_7;
$L__BB5_16:
	setp.lt.u32 	%p53, %r17, 16;
	add.s32 	%r231, %r304, %r41;
	mad.lo.s32 	%r34, %r231, %r172, %r18;
	add.s32 	%r232, %r304, %r42;
	mad.lo.s32 	%r35, %r232, %r176, %r16;
	ld.local.f32 	%f494, [%rd9];
	mov.b32 	%r307, 0;
	@%p53 bra 	$L__BB5_19;
	mov.b32 	%r305, 0;
$L__BB5_18:
	.pragma "nounroll";
	add.s32 	%r234, %r34, %r305;
	mul.wide.s32 	%rd63, %r234, 4;
	add.s64 	%rd64, %rd2, %rd63;
	ld.global.f32 	%f202, [%rd64];
	add.s32 	%r235, %r35, %r305;
	mul.wide.s32 	%rd65, %r235, 4;
	add.s64 	%rd66, %rd1, %rd65;
	ld.global.f32 	%f203, [%rd66];
	fma.rn.f32 	%f204, %f202, %f203, %f494;
	ld.global.f32 	%f205, [%rd64+4];
	ld.global.f32 	%f206, [%rd66+4];
	fma.rn.f32 	%f207, %f205, %f206, %f204;
	ld.global.f32 	%f208, [%rd64+8];
	ld.global.f32 	%f209, [%rd66+8];
	fma.rn.f32 	%f210, %f208, %f209, %f207;
	ld.global.f32 	%f211, [%rd64+12];
	ld.global.f32 	%f212, [%rd66+12];
	fma.rn.f32 	%f213, %f211, %f212, %f210;
	ld.global.f32 	%f214, [%rd64+16];
	ld.global.f32 	%f215, [%rd66+16];
	fma.rn.f32 	%f216, %f214, %f215, %f213;
	ld.global.f32 	%f217, [%rd64+20];
	ld.global.f32 	%f218, [%rd66+20];
	fma.rn.f32 	%f219, %f217, %f218, %f216;
	ld.global.f32 	%f220, [%rd64+24];
	ld.global.f32 	%f221, [%rd66+24];
	fma.rn.f32 	%f222, %f220, %f221, %f219;
	ld.global.f32 	%f223, [%rd64+28];
	ld.global.f32 	%f224, [%rd66+28];
	fma.rn.f32 	%f225, %f223, %f224, %f222;
	ld.global.f32 	%f226, [%rd64+32];
	ld.global.f32 	%f227, [%rd66+32];
	fma.rn.f32 	%f228, %f226, %f227, %f225;
	ld.global.f32 	%f229, [%rd64+36];
	ld.global.f32 	%f230, [%rd66+36];
	fma.rn.f32 	%f231, %f229, %f230, %f228;
	ld.global.f32 	%f232, [%rd64+40];
	ld.global.f32 	%f233, [%rd66+40];
	fma.rn.f32 	%f234, %f232, %f233, %f231;
	ld.global.f32 	%f235, [%rd64+44];
	ld.global.f32 	%f236, [%rd66+44];
	fma.rn.f32 	%f237, %f235, %f236, %f234;
	ld.global.f32 	%f238, [%rd64+48];
	ld.global.f32 	%f239, [%rd66+48];
	fma.rn.f32 	%f240, %f238, %f239, %f237;
	ld.global.f32 	%f241, [%rd64+52];
	ld.global.f32 	%f242, [%rd66+52];
	fma.rn.f32 	%f243, %f241, %f242, %f240;
	ld.global.f32 	%f244, [%rd64+56];
	ld.global.f32 	%f245, [%rd66+56];
	fma.rn.f32 	%f246, %f244, %f245, %f243;
	ld.global.f32 	%f247, [%rd64+60];
	ld.global.f32 	%f248, [%rd66+60];
	fma.rn.f32 	%f494, %f247, %f248, %f246;
	add.s32 	%r305, %r305, 16;
	setp.eq.s32 	%p54, %r305, %r24;
	mov.u32 	%r307, %r24;
	@%p54 bra 	$L__BB5_19;
	bra.uni 	$L__BB5_18;
$L__BB5_19:
	setp.eq.s32 	%p55, %r20, 0;
	@%p55 bra 	$L__BB5_29;
	setp.lt.u32 	%p56, %r21, 7;
	@%p56 bra 	$L__BB5_22;
	add.s32 	%r236, %r34, %r307;
	mul.wide.s32 	%rd67, %r236, 4;
	add.s64 	%rd68, %rd2, %rd67;
	ld.global.f32 	%f250, [%rd68];
	add.s32 	%r237, %r35, %r307;
	mul.wide.s32 	%rd69, %r237, 4;
	add.s64 	%rd70, %rd1, %rd69;
	ld.global.f32 	%f251, [%rd70];
	fma.rn.f32 	%f252, %f250, %f251, %f494;
	ld.global.f32 	%f253, [%rd68+4];
	ld.global.f32 	%f254, [%rd70+4];
	fma.rn.f32 	%f255, %f253, %f254, %f252;
	ld.global.f32 	%f256, [%rd68+8];
	ld.global.f32 	%f257, [%rd70+8];
	fma.rn.f32 	%f258, %f256, %f257, %f255;
	ld.global.f32 	%f259, [%rd68+12];
	ld.global.f32 	%f260, [%rd70+12];
	fma.rn.f32 	%f261, %f259, %f260, %f258;
	ld.global.f32 	%f262, [%rd68+16];
	ld.global.f32 	%f263, [%rd70+16];
	fma.rn.f32 	%f264, %f262, %f263, %f261;
	ld.global.f32 	%f265, [%rd68+20];
	ld.global.f32 	%f266, [%rd70+20];
	fma.rn.f32 	%f267, %f265, %f266, %f264;
	ld.global.f32 	%f268, [%rd68+24];
	ld.global.f32 	%f269, [%rd70+24];
	fma.rn.f32 	%f270, %f268, %f269, %f267;
	ld.global.f32 	%f271, [%rd68+28];
	ld.global.f32 	%f272, [%rd70+28];
	fma.rn.f32 	%f494, %f271, %f272, %f270;
	add.s32 	%r307, %r307, 8;
$L__BB5_22:
	setp.eq.s32 	%p57, %r22, 0;
	@%p57 bra 	$L__BB5_29;
	setp.lt.u32 	%p58, %r23, 3;
	@%p58 bra 	$L__BB5_25;
	add.s32 	%r238, %r34, %r307;
	mul.wide.s32 	%rd71, %r238, 4;
	add.s64 	%rd72, %rd2, %rd71;
	ld.global.f32 	%f274, [%rd72];
	add.s32 	%r239, %r35, %r307;
	mul.wide.s32 	%rd73, %r239, 4;
	add.s64 	%rd74, %rd1, %rd73;
	ld.global.f32 	%f275, [%rd74];
	fma.rn.f32 	%f276, %f274, %f275, %f494;
	ld.global.f32 	%f277, [%rd72+4];
	ld.global.f32 	%f278, [%rd74+4];
	fma.rn.f32 	%f279, %f277, %f278, %f276;
	ld.global.f32 	%f280, [%rd72+8];
	ld.global.f32 	%f281, [%rd74+8];
	fma.rn.f32 	%f282, %f280, %f281, %f279;
	ld.global.f32 	%f283, [%rd72+12];
	ld.global.f32 	%f284, [%rd74+12];
	fma.rn.f32 	%f494, %f283, %f284, %f282;
	add.s32 	%r307, %r307, 4;
$L__BB5_25:
	setp.eq.s32 	%p59, %r25, 0;
	@%p59 bra 	$L__BB5_29;
	setp.eq.s32 	%p60, %r25, 1;
	add.s32 	%r240, %r34, %r307;
	mul.wide.s32 	%rd75, %r240, 4;
	add.s64 	%rd10, %rd2, %rd75;
	ld.global.f32 	%f285, [%rd10];
	add.s32 	%r241, %r35, %r307;
	mul.wide.s32 	%rd76, %r241, 4;
	add.s64 	%rd11, %rd1, %rd76;
	ld.global.f32 	%f286, [%rd11];
	fma.rn.f32 	%f494, %f285, %f286, %f494;
	@%p60 bra 	$L__BB5_29;
	setp.eq.s32 	%p61, %r25, 2;
	ld.global.f32 	%f287, [%rd10+4];
	ld.global.f32 	%f288, [%rd11+4];
	fma.rn.f32 	%f494, %f287, %f288, %f494;
	@%p61 bra 	$L__BB5_29;
	ld.global.f32 	%f289, [%rd10+8];
	ld.global.f32 	%f290, [%rd11+8];
	fma.rn.f32 	%f494, %f289, %f290, %f494;
$L__BB5_29:
	st.local.f32 	[%rd9], %f494;
	bra.uni 	$L__BB5_11;
$L__BB5_30:
	and.b32  	%r43, %r17, 15;
	add.s32 	%r44, %r43, -1;
	and.b32  	%r45, %r17, 7;
	add.s32 	%r46, %r45, -1;
	and.b32  	%r47, %r17, 2147483632;
	and.b32  	%r48, %r17, 3;
	mov.b32 	%r309, 0;
$L__BB5_31:
	mul.wide.u32 	%rd47, %r309, 4;
	add.s64 	%rd12, %rd5, %rd47;
	mov.b32 	%r310, 0;
$L__BB5_32:
	setp.gt.s32 	%p37, %r301, 0;
	@%p37 bra 	$L__BB5_33;
	bra.uni 	$L__BB5_36;
$L__BB5_33:
	mul.lo.s32 	%r64, %r310, %r172;
	add.s32 	%r213, %r310, %r19;
	mad.lo.s32 	%r65, %r213, %r176, %r11;
	mov.b32 	%r311, 0;
$L__BB5_34:
	setp.gt.s32 	%p38, %r17, 0;
	@%p38 bra 	$L__BB5_40;
$L__BB5_35:
	add.s32 	%r311, %r311, 1;
	setp.ne.s32 	%p48, %r311, %r301;
	@%p48 bra 	$L__BB5_34;
$L__BB5_36:
	add.s32 	%r310, %r310, 1;
	setp.eq.s32 	%p49, %r310, %r177;
	@%p49 bra 	$L__BB5_37;
	bra.uni 	$L__BB5_32;
$L__BB5_37:
	@%p1 bra 	$L__BB5_38;
	bra.uni 	$L__BB5_39;
$L__BB5_38:
	ld.global.f32 	%f198, [%rd7];
	ld.local.f32 	%f199, [%rd12];
	add.f32 	%f200, %f198, %f199;
	st.local.f32 	[%rd12], %f200;
	st.global.f32 	[%rd8], %f200;
$L__BB5_39:
	add.s32 	%r309, %r309, 1;
	setp.eq.s32 	%p50, %r309, %r170;
	@%p50 bra 	$L__BB5_75;
	bra.uni 	$L__BB5_31;
$L__BB5_40:
	setp.lt.u32 	%p39, %r17, 16;
	add.s32 	%r215, %r311, %r64;
	mad.lo.s32 	%r57, %r215, %r172, %r18;
	add.s32 	%r216, %r311, %r65;
	mad.lo.s32 	%r58, %r216, %r176, %r16;
	ld.local.f32 	%f502, [%rd12];
	mov.b32 	%r314, 0;
	@%p39 bra 	$L__BB5_43;
	mov.b32 	%r312, 0;
$L__BB5_42:
	.pragma "nounroll";
	add.s32 	%r218, %r57, %r312;
	mul.wide.s32 	%rd48, %r218, 4;
	add.s64 	%rd49, %rd2, %rd48;
	ld.global.f32 	%f109, [%rd49];
	add.s32 	%r219, %r58, %r312;
	mul.wide.s32 	%rd50, %r219, 4;
	add.s64 	%rd51, %rd1, %rd50;
	ld.global.f32 	%f110, [%rd51];
	fma.rn.f32 	%f111, %f109, %f110, %f502;
	ld.global.f32 	%f112, [%rd49+4];
	ld.global.f32 	%f113, [%rd51+4];
	fma.rn.f32 	%f114, %f112, %f113, %f111;
	ld.global.f32 	%f115, [%rd49+8];
	ld.global.f32 	%f116, [%rd51+8];
	fma.rn.f32 	%f117, %f115, %f116, %f114;
	ld.global.f32 	%f118, [%rd49+12];
	ld.global.f32 	%f119, [%rd51+12];
	fma.rn.f32 	%f120, %f118, %f119, %f117;
	ld.global.f32 	%f121, [%rd49+16];
	ld.global.f32 	%f122, [%rd51+16];
	fma.rn.f32 	%f123, %f121, %f122, %f120;
	ld.global.f32 	%f124, [%rd49+20];
	ld.global.f32 	%f125, [%rd51+20];
	fma.rn.f32 	%f126, %f124, %f125, %f123;
	ld.global.f32 	%f127, [%rd49+24];
	ld.global.f32 	%f128, [%rd51+24];
	fma.rn.f32 	%f129, %f127, %f128, %f126;
	ld.global.f32 	%f130, [%rd49+28];
	ld.global.f32 	%f131, [%rd51+28];
	fma.rn.f32 	%f132, %f130, %f131, %f129;
	ld.global.f32 	%f133, [%rd49+32];
	ld.global.f32 	%f134, [%rd51+32];
	fma.rn.f32 	%f135, %f133, %f134, %f132;
	ld.global.f32 	%f136, [%rd49+36];
	ld.global.f32 	%f137, [%rd51+36];
	fma.rn.f32 	%f138, %f136, %f137, %f135;
	ld.global.f32 	%f139, [%rd49+40];
	ld.global.f32 	%f140, [%rd51+40];
	fma.rn.f32 	%f141, %f139, %f140, %f138;
	ld.global.f32 	%f142, [%rd49+44];
	ld.global.f32 	%f143, [%rd51+44];
	fma.rn.f32 	%f144, %f142, %f143, %f141;
	ld.global.f32 	%f145, [%rd49+48];
	ld.global.f32 	%f146, [%rd51+48];
	fma.rn.f32 	%f147, %f145, %f146, %f144;
	ld.global.f32 	%f148, [%rd49+52];
	ld.global.f32 	%f149, [%rd51+52];
	fma.rn.f32 	%f150, %f148, %f149, %f147;
	ld.global.f32 	%f151, [%rd49+56];
	ld.global.f32 	%f152, [%rd51+56];
	fma.rn.f32 	%f153, %f151, %f152, %f150;
	ld.global.f32 	%f154, [%rd49+60];
	ld.global.f32 	%f155, [%rd51+60];
	fma.rn.f32 	%f502, %f154, %f155, %f153;
	add.s32 	%r312, %r312, 16;
	setp.eq.s32 	%p40, %r312, %r47;
	mov.u32 	%r314, %r47;
	@%p40 bra 	$L__BB5_43;
	bra.uni 	$L__BB5_42;
$L__BB5_43:
	setp.eq.s32 	%p41, %r43, 0;
	@%p41 bra 	$L__BB5_53;
	setp.lt.u32 	%p42, %r44, 7;
	@%p42 bra 	$L__BB5_46;
	add.s32 	%r220, %r57, %r314;
	mul.wide.s32 	%rd52, %r220, 4;
	add.s64 	%rd53, %rd2, %rd52;
	ld.global.f32 	%f157, [%rd53];
	add.s32 	%r221, %r58, %r314;
	mul.wide.s32 	%rd54, %r221, 4;
	add.s64 	%rd55, %rd1, %rd54;
	ld.global.f32 	%f158, [%rd55];
	fma.rn.f32 	%f159, %f157, %f158, %f502;
	ld.global.f32 	%f160, [%rd53+4];
	ld.global.f32 	%f161, [%rd55+4];
	fma.rn.f32 	%f162, %f160, %f161, %f159;
	ld.global.f32 	%f163, [%rd53+8];
	ld.global.f32 	%f164, [%rd55+8];
	fma.rn.f32 	%f165, %f163, %f164, %f162;
	ld.global.f32 	%f166, [%rd53+12];
	ld.global.f32 	%f167, [%rd55+12];
	fma.rn.f32 	%f168, %f166, %f167, %f165;
	ld.global.f32 	%f169, [%rd53+16];
	ld.global.f32 	%f170, [%rd55+16];
	fma.rn.f32 	%f171, %f169, %f170, %f168;
	ld.global.f32 	%f172, [%rd53+20];
	ld.global.f32 	%f173, [%rd55+20];
	fma.rn.f32 	%f174, %f172, %f173, %f171;
	ld.global.f32 	%f175, [%rd53+24];
	ld.global.f32 	%f176, [%rd55+24];
	fma.rn.f32 	%f177, %f175, %f176, %f174;
	ld.global.f32 	%f178, [%rd53+28];
	ld.global.f32 	%f179, [%rd55+28];
	fma.rn.f32 	%f502, %f178, %f179, %f177;
	add.s32 	%r314, %r314, 8;
$L__BB5_46:
	setp.eq.s32 	%p43, %r45, 0;
	@%p43 bra 	$L__BB5_53;
	setp.lt.u32 	%p44, %r46, 3;
	@%p44 bra 	$L__BB5_49;
	add.s32 	%r222, %r57, %r314;
	mul.wide.s32 	%rd56, %r222, 4;
	add.s64 	%rd57, %rd2, %rd56;
	ld.global.f32 	%f181, [%rd57];
	add.s32 	%r223, %r58, %r314;
	mul.wide.s32 	%rd58, %r223, 4;
	add.s64 	%rd59, %rd1, %rd58;
	ld.global.f32 	%f182, [%rd59];
	fma.rn.f32 	%f183, %f181, %f182, %f502;
	ld.global.f32 	%f184, [%rd57+4];
	ld.global.f32 	%f185, [%rd59+4];
	fma.rn.f32 	%f186, %f184, %f185, %f183;
	ld.global.f32 	%f187, [%rd57+8];
	ld.global.f32 	%f188, [%rd59+8];
	fma.rn.f32 	%f189, %f187, %f188, %f186;
	ld.global.f32 	%f190, [%rd57+12];
	ld.global.f32 	%f191, [%rd59+12];
	fma.rn.f32 	%f502, %f190, %f191, %f189;
	add.s32 	%r314, %r314, 4;
$L__BB5_49:
	setp.eq.s32 	%p45, %r48, 0;
	@%p45 bra 	$L__BB5_53;
	setp.eq.s32 	%p46, %r48, 1;
	add.s32 	%r224, %r57, %r314;
	mul.wide.s32 	%rd60, %r224, 4;
	add.s64 	%rd13, %rd2, %rd60;
	ld.global.f32 	%f192, [%rd13];
	add.s32 	%r225, %r58, %r314;
	mul.wide.s32 	%rd61, %r225, 4;
	add.s64 	%rd14, %rd1, %rd61;
	ld.global.f32 	%f193, [%rd14];
	fma.rn.f32 	%f502, %f192, %f193, %f502;
	@%p46 bra 	$L__BB5_53;
	setp.eq.s32 	%p47, %r48, 2;
	ld.global.f32 	%f194, [%rd13+4];
	ld.global.f32 	%f195, [%rd14+4];
	fma.rn.f32 	%f502, %f194, %f195, %f502;
	@%p47 bra 	$L__BB5_53;
	ld.global.f32 	%f196, [%rd13+8];
	ld.global.f32 	%f197, [%rd14+8];
	fma.rn.f32 	%f502, %f196, %f197, %f502;
$L__BB5_53:
	st.local.f32 	[%rd12], %f502;
	bra.uni 	$L__BB5_35;
$L__BB5_54:
	setp.ne.s16 	%p18, %rs1, 1;
	@%p18 bra 	$L__BB5_65;
	and.b32  	%r66, %r170, 3;
	setp.lt.u32 	%p25, %r170, 4;
	mov.b32 	%r318, 0;
	@%p25 bra 	$L__BB5_60;
	and.b32  	%r318, %r170, 2147483644;
	mov.b32 	%r316, 0;
	not.pred 	%p26, %p1;
$L__BB5_57:
	@%p26 bra 	$L__BB5_59;
	ld.global.f32 	%f88, [%rd7];
	mul.wide.u32 	%rd43, %r316, 4;
	add.s64 	%rd44, %rd5, %rd43;
	ld.local.f32 	%f89, [%rd44];
	add.f32 	%f90, %f88, %f89;
	setp.lt.f32 	%p27, %f90, 0f00000000;
	selp.f32 	%f91, 0f00000000, %f90, %p27;
	st.local.f32 	[%rd44], %f91;
	st.global.f32 	[%rd8], %f91;
	ld.global.f32 	%f92, [%rd7];
	ld.local.f32 	%f93, [%rd44+4];
	add.f32 	%f94, %f92, %f93;
	setp.lt.f32 	%p28, %f94, 0f00000000;
	selp.f32 	%f95, 0f00000000, %f94, %p28;
	st.local.f32 	[%rd44+4], %f95;
	st.global.f32 	[%rd8], %f95;
	ld.global.f32 	%f96, [%rd7];
	ld.local.f32 	%f97, [%rd44+8];
	add.f32 	%f98, %f96, %f97;
	setp.lt.f32 	%p29, %f98, 0f00000000;
	selp.f32 	%f99, 0f00000000, %f98, %p29;
	st.local.f32 	[%rd44+8], %f99;
	st.global.f32 	[%rd8], %f99;
	ld.global.f32 	%f100, [%rd7];
	ld.local.f32 	%f101, [%rd44+12];
	add.f32 	%f102, %f100, %f101;
	setp.lt.f32 	%p30, %f102, 0f00000000;
	selp.f32 	%f103, 0f00000000, %f102, %p30;
	st.local.f32 	[%rd44+12], %f103;
	st.global.f32 	[%rd8], %f103;
$L__BB5_59:
	add.s32 	%r316, %r316, 4;
	setp.ne.s32 	%p31, %r316, %r318;
	@%p31 bra 	$L__BB5_57;
$L__BB5_60:
	setp.eq.s32 	%p32, %r66, 0;
	@%p32 bra 	$L__BB5_75;
	mov.b32 	%r319, 0;
	not.pred 	%p33, %p1;
$L__BB5_62:
	.pragma "nounroll";
	@%p33 bra 	$L__BB5_64;
	ld.global.f32 	%f104, [%rd7];
	mul.wide.u32 	%rd45, %r318, 4;
	add.s64 	%rd46, %rd5, %rd45;
	ld.local.f32 	%f105, [%rd46];
	add.f32 	%f106, %f104, %f105;
	setp.lt.f32 	%p34, %f106, 0f00000000;
	selp.f32 	%f107, 0f00000000, %f106, %p34;
	st.local.f32 	[%rd46], %f107;
	st.global.f32 	[%rd8], %f107;
$L__BB5_64:
	add.s32 	%r318, %r318, 1;
	add.s32 	%r319, %r319, 1;
	setp.eq.s32 	%p35, %r319, %r66;
	@%p35 bra 	$L__BB5_75;
	bra.uni 	$L__BB5_62;
$L__BB5_65:
	and.b32  	%r75, %r170, 3;
	setp.lt.u32 	%p19, %r170, 4;
	mov.b32 	%r322, 0;
	@%p19 bra 	$L__BB5_70;
	and.b32  	%r322, %r170, 2147483644;
	mov.b32 	%r320, 0;
	not.pred 	%p20, %p1;
$L__BB5_67:
	@%p20 bra 	$L__BB5_69;
	ld.global.f32 	%f73, [%rd7];
	mul.wide.u32 	%rd39, %r320, 4;
	add.s64 	%rd40, %rd5, %rd39;
	ld.local.f32 	%f74, [%rd40];
	add.f32 	%f75, %f73, %f74;
	st.local.f32 	[%rd40], %f75;
	st.global.f32 	[%rd8], %f75;
	ld.global.f32 	%f76, [%rd7];
	ld.local.f32 	%f77, [%rd40+4];
	add.f32 	%f78, %f76, %f77;
	st.local.f32 	[%rd40+4], %f78;
	st.global.f32 	[%rd8], %f78;
	ld.global.f32 	%f79, [%rd7];
	ld.local.f32 	%f80, [%rd40+8];
	add.f32 	%f81, %f79, %f80;
	st.local.f32 	[%rd40+8], %f81;
	st.global.f32 	[%rd8], %f81;
	ld.global.f32 	%f82, [%rd7];
	ld.local.f32 	%f83, [%rd40+12];
	add.f32 	%f84, %f82, %f83;
	st.local.f32 	[%rd40+12], %f84;
	st.global.f32 	[%rd8], %f84;
$L__BB5_69:
	add.s32 	%r320, %r320, 4;
	setp.ne.s32 	%p21, %r320, %r322;
	@%p21 bra 	$L__BB5_67;
$L__BB5_70:
	setp.eq.s32 	%p22, %r75, 0;
	@%p22 bra 	$L__BB5_75;
	mov.b32 	%r323, 0;
	not.pred 	%p23, %p1;
$L__BB5_72:
	.pragma "nounroll";
	@%p23 bra 	$L__BB5_74;
	ld.global.f32 	%f85, [%rd7];
	mul.wide.u32 	%rd41, %r322, 4;
	add.s64 	%rd42, %rd5, %rd41;
	ld.local.f32 	%f86, [%rd42];
	add.f32 	%f87, %f85, %f86;
	st.local.f32 	[%rd42], %f87;
	st.global.f32 	[%rd8], %f87;
$L__BB5_74:
	add.s32 	%r322, %r322, 1;
	add.s32 	%r323, %r323, 1;
	setp.ne.s32 	%p24, %r323, %r75;
	@%p24 bra 	$L__BB5_72;
$L__BB5_75:
	ld.param.u32 	%r300, [_Z14fused_two_convPfS_S_S_S_S_S_iiiiiiiibiiiiiibiiiiii_param_27];
	ld.param.u32 	%r299, [_Z14fused_two_convPfS_S_S_S_S_S_iiiiiiiibiiiiiibiiiiii_param_26];
	setp.ge.u32 	%p66, %r1, %r299;
	setp.ge.u32 	%p67, %r2, %r300;
	or.pred  	%p68, %p66, %p67;
	setp.ge.u32 	%p69, %r3, %r300;
	or.pred  	%p70, %p69, %p68;
	setp.ge.u32 	%p71, %r4, %r187;
	or.pred  	%p72, %p71, %p70;
	setp.ge.u32 	%p73, %r5, %r187;
	or.pred  	%p74, %p73, %p72;
	@%p74 bra 	$L__BB5_162;
	ld.param.u32 	%r298, [_Z14fused_two_convPfS_S_S_S_S_S_iiiiiiiibiiiiiibiiiiii_param_17];
	mad.lo.s32 	%r242, %r187, %r2, %r4;
	mad.lo.s32 	%r84, %r187, %r3, %r5;
	mad.lo.s32 	%r243, %r298, %r1, %r242;
	mul.lo.s32 	%r85, %r243, %r298;
	mul.lo.s32 	%r244, %r242, %r180;
	sub.s32 	%r245, %r244, %r181;
	mul.lo.s32 	%r246, %r245, %r178;
	max.s32 	%r86, %r246, 0;
	mul.lo.s32 	%r87, %r84, %r180;
	sub.s32 	%r247, %r87, %r181;
	max.s32 	%r88, %r247, 0;
	setp.lt.s32 	%p75, %r244, %r181;
	sub.s32 	%r248, %r181, %r244;
	selp.b32 	%r89, %r248, 0, %p75;
	sub.s32 	%r324, %r182, %r89;
	sub.s32 	%r91, %r298, %r181;
	setp.lt.s32 	%p76, %r242, %r91;
	@%p76 bra 	$L__BB5_78;
	div.s32 	%r249, %r86, %r178;
	sub.s32 	%r324, %r178, %r249;
$L__BB5_78:
	setp.gt.s32 	%p77, %r181, %r87;
	sub.s32 	%r250, %r181, %r87;
	selp.b32 	%r94, %r250, 0, %p77;
	sub.s32 	%r251, %r182, %r94;
	setp.lt.s32 	%p78, %r84, %r91;
	sub.s32 	%r252, %r178, %r88;
	selp.b32 	%r95, %r251, %r252, %p78;
	mov.b32 	%r253, 0;
	st.local.u32 	[%rd6], %r253;
	st.local.u32 	[%rd6+4], %r253;
	st.local.u32 	[%rd6+8], %r253;
	st.local.u32 	[%rd6+12], %r253;
	st.local.u32 	[%rd6+16], %r253;
	setp.lt.s32 	%p79, %r171, 1;
	@%p79 bra 	$L__BB5_162;
	ld.param.u64 	%rd115, [_Z14fused_two_convPfS_S_S_S_S_S_iiiiiiiibiiiiiibiiiiii_param_6];
	setp.lt.s32 	%p80, %r183, 1;
	add.s32 	%r96, %r86, %r88;
	mul.lo.s32 	%r97, %r183, %r1;
	min.s32 	%r254, %r95, %r324;
	setp.gt.s32 	%p2, %r254, 0;
	add.s32 	%r255, %r85, %r84;
	cvta.to.global.u64 	%rd77, %rd115;
	mul.wide.s32 	%rd78, %r255, 4;
	add.s64 	%rd15, %rd77, %rd78;
	@%p80 bra 	$L__BB5_131;
	setp.ne.s16 	%p99, %rs2, 1;
	@%p99 bra 	$L__BB5_107;
	and.b32  	%r98, %r95, 15;
	add.s32 	%r99, %r98, -1;
	and.b32  	%r100, %r95, 7;
	add.s32 	%r101, %r100, -1;
	and.b32  	%r102, %r95, 2147483632;
	and.b32  	%r103, %r95, 3;
	neg.s32 	%r104, %r102;
	add.s64 	%rd16, %rd4, 32;
	add.s64 	%rd17, %rd3, 32;
	max.s32 	%r284, %r181, %r87;
	sub.s32 	%r105, %r284, %r87;
	mov.b32 	%r325, 0;
$L__BB5_82:
	mul.wide.u32 	%rd100, %r325, 4;
	add.s64 	%rd18, %rd6, %rd100;
	mov.b32 	%r326, 0;
$L__BB5_83:
	setp.gt.s32 	%p114, %r324, 0;
	@%p114 bra 	$L__BB5_84;
	bra.uni 	$L__BB5_87;
$L__BB5_84:
	mul.lo.s32 	%r127, %r326, %r178;
	add.s32 	%r287, %r326, %r97;
	mad.lo.s32 	%r128, %r287, %r182, %r89;
	mov.b32 	%r327, 0;
$L__BB5_85:
	setp.gt.s32 	%p115, %r95, 0;
	@%p115 bra 	$L__BB5_93;
$L__BB5_86:
	add.s32 	%r327, %r327, 1;
	setp.ne.s32 	%p125, %r327, %r324;
	@%p125 bra 	$L__BB5_85;
$L__BB5_87:
	add.s32 	%r326, %r326, 1;
	setp.eq.s32 	%p126, %r326, %r183;
	@%p126 bra 	$L__BB5_88;
	bra.uni 	$L__BB5_83;
$L__BB5_88:
	@%p2 bra 	$L__BB5_89;
	bra.uni 	$L__BB5_92;
$L__BB5_89:
	ld.local.f32 	%f504, [%rd18];
	setp.geu.f32 	%p127, %f504, 0f00000000;
	@%p127 bra 	$L__BB5_91;
	mov.b32 	%r297, 0;
	st.local.u32 	[%rd18], %r297;
	mov.f32 	%f504, 0f00000000;
$L__BB5_91:
	st.global.f32 	[%rd15], %f504;
$L__BB5_92:
	add.s32 	%r325, %r325, 1;
	setp.eq.s32 	%p128, %r325, %r171;
	@%p128 bra 	$L__BB5_162;
	bra.uni 	$L__BB5_82;
$L__BB5_93:
	setp.lt.u32 	%p116, %r95, 16;
	add.s32 	%r289, %r327, %r127;
	mad.lo.s32 	%r118, %r289, %r178, %r96;
	add.s32 	%r290, %r327, %r128;
	mul.lo.s32 	%r119, %r290, %r182;
	add.s32 	%r120, %r119, %r94;
	ld.local.f32 	%f511, [%rd18];
	mov.b32 	%r332, 0;
	@%p116 bra 	$L__BB5_96;
	add.s32 	%r328, %r105, %r119;
	mov.u32 	%r329, %r118;
	mov.u32 	%r330, %r104;
$L__BB5_95:
	.pragma "nounroll";
	mul.wide.s32 	%rd101, %r329, 4;
	add.s64 	%rd102, %rd16, %rd101;
	mul.wide.s32 	%rd103, %r328, 4;
	add.s64 	%rd104, %rd17, %rd103;
	ld.global.f32 	%f397, [%rd102+-32];
	ld.global.f32 	%f398, [%rd104+-32];
	fma.rn.f32 	%f399, %f397, %f398, %f511;
	ld.global.f32 	%f400, [%rd102+-28];
	ld.global.f32 	%f401, [%rd104+-28];
	fma.rn.f32 	%f402, %f400, %f401, %f399;
	ld.global.f32 	%f403, [%rd102+-24];
	ld.global.f32 	%f404, [%rd104+-24];
	fma.rn.f32 	%f405, %f403, %f404, %f402;
	ld.global.f32 	%f406, [%rd102+-20];
	ld.global.f32 	%f407, [%rd104+-20];
	fma.rn.f32 	%f408, %f406, %f407, %f405;
	ld.global.f32 	%f409, [%rd102+-16];
	ld.global.f32 	%f410, [%rd104+-16];
	fma.rn.f32 	%f411, %f409, %f410, %f408;
	ld.global.f32 	%f412, [%rd102+-12];
	ld.global.f32 	%f413, [%rd104+-12];
	fma.rn.f32 	%f414, %f412, %f413, %f411;
	ld.global.f32 	%f415, [%rd102+-8];
	ld.global.f32 	%f416, [%rd104+-8];
	fma.rn.f32 	%f417, %f415, %f416, %f414;
	ld.global.f32 	%f418, [%rd102+-4];
	ld.global.f32 	%f419, [%rd104+-4];
	fma.rn.f32 	%f420, %f418, %f419, %f417;
	ld.global.f32 	%f421, [%rd102];
	ld.global.f32 	%f422, [%rd104];
	fma.rn.f32 	%f423, %f421, %f422, %f420;
	ld.global.f32 	%f424, [%rd102+4];
	ld.global.f32 	%f425, [%rd104+4];
	fma.rn.f32 	%f426, %f424, %f425, %f423;
	ld.global.f32 	%f427, [%rd102+8];
	ld.global.f32 	%f428, [%rd104+8];
	fma.rn.f32 	%f429, %f427, %f428, %f426;
	ld.global.f32 	%f430, [%rd102+12];
	ld.global.f32 	%f431, [%rd104+12];
	fma.rn.f32 	%f432, %f430, %f431, %f429;
	ld.global.f32 	%f433, [%rd102+16];
	ld.global.f32 	%f434, [%rd104+16];
	fma.rn.f32 	%f435, %f433, %f434, %f432;
	ld.global.f32 	%f436, [%rd102+20];
	ld.global.f32 	%f437, [%rd104+20];
	fma.rn.f32 	%f438, %f436, %f437, %f435;
	ld.global.f32 	%f439, [%rd102+24];
	ld.global.f32 	%f440, [%rd104+24];
	fma.rn.f32 	%f441, %f439, %f440, %f438;
	ld.global.f32 	%f442, [%rd102+28];
	ld.global.f32 	%f443, [%rd104+28];
	fma.rn.f32 	%f511, %f442, %f443, %f441;
	add.s32 	%r330, %r330, 16;
	add.s32 	%r329, %r329, 16;
	add.s32 	%r328, %r328, 16;
	setp.eq.s32 	%p117, %r330, 0;
	mov.u32 	%r332, %r102;
	@%p117 bra 	$L__BB5_96;
	bra.uni 	$L__BB5_95;
$L__BB5_96:
	setp.eq.s32 	%p118, %r98, 0;
	@%p118 bra 	$L__BB5_106;
	setp.lt.u32 	%p119, %r99, 7;
	@%p119 bra 	$L__BB5_99;
	add.s32 	%r291, %r118, %r332;
	mul.wide.s32 	%rd105, %r291, 4;
	add.s64 	%rd106, %rd4, %rd105;
	ld.global.f32 	%f445, [%rd106];
	add.s32 	%r292, %r120, %r332;
	mul.wide.s32 	%rd107, %r292, 4;
	add.s64 	%rd108, %rd3, %rd107;
	ld.global.f32 	%f446, [%rd108];
	fma.rn.f32 	%f447, %f445, %f446, %f511;
	ld.global.f32 	%f448, [%rd106+4];
	ld.global.f32 	%f449, [%rd108+4];
	fma.rn.f32 	%f450, %f448, %f449, %f447;
	ld.global.f32 	%f451, [%rd106+8];
	ld.global.f32 	%f452, [%rd108+8];
	fma.rn.f32 	%f453, %f451, %f452, %f450;
	ld.global.f32 	%f454, [%rd106+12];
	ld.global.f32 	%f455, [%rd108+12];
	fma.rn.f32 	%f456, %f454, %f455, %f453;
	ld.global.f32 	%f457, [%rd106+16];
	ld.global.f32 	%f458, [%rd108+16];
	fma.rn.f32 	%f459, %f457, %f458, %f456;
	ld.global.f32 	%f460, [%rd106+20];
	ld.global.f32 	%f461, [%rd108+20];
	fma.rn.f32 	%f462, %f460, %f461, %f459;
	ld.global.f32 	%f463, [%rd106+24];
	ld.global.f32 	%f464, [%rd108+24];
	fma.rn.f32 	%f465, %f463, %f464, %f462;
	ld.global.f32 	%f466, [%rd106+28];
	ld.global.f32 	%f467, [%rd108+28];
	fma.rn.f32 	%f511, %f466, %f467, %f465;
	add.s32 	%r332, %r332, 8;
$L__BB5_99:
	setp.eq.s32 	%p120, %r100, 0;
	@%p120 bra 	$L__BB5_106;
	setp.lt.u32 	%p121, %r101, 3;
	@%p121 bra 	$L__BB5_102;
	add.s32 	%r293, %r118, %r332;
	mul.wide.s32 	%rd109, %r293, 4;
	add.s64 	%rd110, %rd4, %rd109;
	ld.global.f32 	%f469, [%rd110];
	add.s32 	%r294, %r120, %r332;
	mul.wide.s32 	%rd111, %r294, 4;
	add.s64 	%rd112, %rd3, %rd111;
	ld.global.f32 	%f470, [%rd112];
	fma.rn.f32 	%f471, %f469, %f470, %f511;
	ld.global.f32 	%f472, [%rd110+4];
	ld.global.f32 	%f473, [%rd112+4];
	fma.rn.f32 	%f474, %f472, %f473, %f471;
	ld.global.f32 	%f475, [%rd110+8];
	ld.global.f32 	%f476, [%rd112+8];
	fma.rn.f32 	%f477, %f475, %f476, %f474;
	ld.global.f32 	%f478, [%rd110+12];
	ld.global.f32 	%f479, [%rd112+12];
	fma.rn.f32 	%f511, %f478, %f479, %f477;
	add.s32 	%r332, %r332, 4;
$L__BB5_102:
	setp.eq.s32 	%p122, %r103, 0;
	@%p122 bra 	$L__BB5_106;
	setp.eq.s32 	%p123, %r103, 1;
	add.s32 	%r295, %r118, %r332;
	mul.wide.s32 	%rd113, %r295, 4;
	add.s64 	%rd19, %rd4, %rd113;
	ld.global.f32 	%f480, [%rd19];
	add.s32 	%r296, %r120, %r332;
	mul.wide.s32 	%rd114, %r296, 4;
	add.s64 	%rd20, %rd3, %rd114;
	ld.global.f32 	%f481, [%rd20];
	fma.rn.f32 	%f511, %f480, %f481, %f511;
	@%p123 bra 	$L__BB5_106;
	setp.eq.s32 	%p124, %r103, 2;
	ld.global.f32 	%f482, [%rd19+4];
	ld.global.f32 	%f483, [%rd20+4];
	fma.rn.f32 	%f511, %f482, %f483, %f511;
	@%p124 bra 	$L__BB5_106;
	ld.global.f32 	%f484, [%rd19+8];
	ld.global.f32 	%f485, [%rd20+8];
	fma.rn.f32 	%f511, %f484, %f485, %f511;
$L__BB5_106:
	st.local.f32 	[%rd18], %f511;
	bra.uni 	$L__BB5_86;
$L__BB5_107:
	and.b32  	%r129, %r95, 15;
	add.s32 	%r130, %r129, -1;
	and.b32  	%r131, %r95, 7;
	add.s32 	%r132, %r131, -1;
	and.b32  	%r133, %r95, 2147483632;
	and.b32  	%r134, %r95, 3;
	mov.b32 	%r334, 0;
$L__BB5_108:
	mul.wide.u32 	%rd85, %r334, 4;
	add.s64 	%rd21, %rd6, %rd85;
	mov.b32 	%r335, 0;
$L__BB5_109:
	setp.gt.s32 	%p100, %r324, 0;
	@%p100 bra 	$L__BB5_110;
	bra.uni 	$L__BB5_113;
$L__BB5_110:
	mul.lo.s32 	%r150, %r335, %r178;
	add.s32 	%r270, %r335, %r97;
	mad.lo.s32 	%r151, %r270, %r182, %r89;
	mov.b32 	%r336, 0;
$L__BB5_111:
	setp.gt.s32 	%p101, %r95, 0;
	@%p101 bra 	$L__BB5_117;
$L__BB5_112:
	add.s32 	%r336, %r336, 1;
	setp.ne.s32 	%p111, %r336, %r324;
	@%p111 bra 	$L__BB5_111;
$L__BB5_113:
	add.s32 	%r335, %r335, 1;
	setp.eq.s32 	%p112, %r335, %r183;
	@%p112 bra 	$L__BB5_114;
	bra.uni 	$L__BB5_109;
$L__BB5_114:
	@%p2 bra 	$L__BB5_115;
	bra.uni 	$L__BB5_116;
$L__BB5_115:
	ld.local.f32 	%f395, [%rd21];
	st.global.f32 	[%rd15], %f395;
$L__BB5_116:
	add.s32 	%r334, %r334, 1;
	setp.eq.s32 	%p113, %r334, %r171;
	@%p113 bra 	$L__BB5_162;
	bra.uni 	$L__BB5_108;
$L__BB5_117:
	setp.lt.u32 	%p102, %r95, 16;
	add.s32 	%r272, %r336, %r150;
	mad.lo.s32 	%r143, %r272, %r178, %r96;
	add.s32 	%r273, %r336, %r151;
	mad.lo.s32 	%r144, %r273, %r182, %r94;
	ld.local.f32 	%f519, [%rd21];
	mov.b32 	%r339, 0;
	@%p102 bra 	$L__BB5_120;
	mov.b32 	%r337, 0;
$L__BB5_119:
	.pragma "nounroll";
	add.s32 	%r275, %r143, %r337;
	mul.wide.s32 	%rd86, %r275, 4;
	add.s64 	%rd87, %rd4, %rd86;
	ld.global.f32 	%f306, [%rd87];
	add.s32 	%r276, %r144, %r337;
	mul.wide.s32 	%rd88, %r276, 4;
	add.s64 	%rd89, %rd3, %rd88;
	ld.global.f32 	%f307, [%rd89];
	fma.rn.f32 	%f308, %f306, %f307, %f519;
	ld.global.f32 	%f309, [%rd87+4];
	ld.global.f32 	%f310, [%rd89+4];
	fma.rn.f32 	%f311, %f309, %f310, %f308;
	ld.global.f32 	%f312, [%rd87+8];
	ld.global.f32 	%f313, [%rd89+8];
	fma.rn.f32 	%f314, %f312, %f313, %f311;
	ld.global.f32 	%f315, [%rd87+12];
	ld.global.f32 	%f316, [%rd89+12];
	fma.rn.f32 	%f317, %f315, %f316, %f314;
	ld.global.f32 	%f318, [%rd87+16];
	ld.global.f32 	%f319, [%rd89+16];
	fma.rn.f32 	%f320, %f318, %f319, %f317;
	ld.global.f32 	%f321, [%rd87+20];
	ld.global.f32 	%f322, [%rd89+20];
	fma.rn.f32 	%f323, %f321, %f322, %f320;
	ld.global.f32 	%f324, [%rd87+24];
	ld.global.f32 	%f325, [%rd89+24];
	fma.rn.f32 	%f326, %f324, %f325, %f323;
	ld.global.f32 	%f327, [%rd87+28];
	ld.global.f32 	%f328, [%rd89+28];
	fma.rn.f32 	%f329, %f327, %f328, %f326;
	ld.global.f32 	%f330, [%rd87+32];
	ld.global.f32 	%f331, [%rd89+32];
	fma.rn.f32 	%f332, %f330, %f331, %f329;
	ld.global.f32 	%f333, [%rd87+36];
	ld.global.f32 	%f334, [%rd89+36];
	fma.rn.f32 	%f335, %f333, %f334, %f332;
	ld.global.f32 	%f336, [%rd87+40];
	ld.global.f32 	%f337, [%rd89+40];
	fma.rn.f32 	%f338, %f336, %f337, %f335;
	ld.global.f32 	%f339, [%rd87+44];
	ld.global.f32 	%f340, [%rd89+44];
	fma.rn.f32 	%f341, %f339, %f340, %f338;
	ld.global.f32 	%f342, [%rd87+48];
	ld.global.f32 	%f343, [%rd89+48];
	fma.rn.f32 	%f344, %f342, %f343, %f341;
	ld.global.f32 	%f345, [%rd87+52];
	ld.global.f32 	%f346, [%rd89+52];
	fma.rn.f32 	%f347, %f345, %f346, %f344;
	ld.global.f32 	%f348, [%rd87+56];
	ld.global.f32 	%f349, [%rd89+56];
	fma.rn.f32 	%f350, %f348, %f349, %f347;
	ld.global.f32 	%f351, [%rd87+60];
	ld.global.f32 	%f352, [%rd89+60];
	fma.rn.f32 	%f519, %f351, %f352, %f350;
	add.s32 	%r337, %r337, 16;
	setp.eq.s32 	%p103, %r337, %r133;
	mov.u32 	%r339, %r133;
	@%p103 bra 	$L__BB5_120;
	bra.uni 	$L__BB5_119;
$L__BB5_120:
	setp.eq.s32 	%p104, %r129, 0;
	@%p104 bra 	$L__BB5_130;
	setp.lt.u32 	%p105, %r130, 7;
	@%p105 bra 	$L__BB5_123;
	add.s32 	%r277, %r143, %r339;
	mul.wide.s32 	%rd90, %r277, 4;
	add.s64 	%rd91, %rd4, %rd90;
	ld.global.f32 	%f354, [%rd91];
	add.s32 	%r278, %r144, %r339;
	mul.wide.s32 	%rd92, %r278, 4;
	add.s64 	%rd93, %rd3, %rd92;
	ld.global.f32 	%f355, [%rd93];
	fma.rn.f32 	%f356, %f354, %f355, %f519;
	ld.global.f32 	%f357, [%rd91+4];
	ld.global.f32 	%f358, [%rd93+4];
	fma.rn.f32 	%f359, %f357, %f358, %f356;
	ld.global.f32 	%f360, [%rd91+8];
	ld.global.f32 	%f361, [%rd93+8];
	fma.rn.f32 	%f362, %f360, %f361, %f359;
	ld.global.f32 	%f363, [%rd91+12];
	ld.global.f32 	%f364, [%rd93+12];
	fma.rn.f32 	%f365, %f363, %f364, %f362;
	ld.global.f32 	%f366, [%rd91+16];
	ld.global.f32 	%f367, [%rd93+16];
	fma.rn.f32 	%f368, %f366, %f367, %f365;
	ld.global.f32 	%f369, [%rd91+20];
	ld.global.f32 	%f370, [%rd93+20];
	fma.rn.f32 	%f371, %f369, %f370, %f368;
	ld.global.f32 	%f372, [%rd91+24];
	ld.global.f32 	%f373, [%rd93+24];
	fma.rn.f32 	%f374, %f372, %f373, %f371;
	ld.global.f32 	%f375, [%rd91+28];
	ld.global.f32 	%f376, [%rd93+28];
	fma.rn.f32 	%f519, %f375, %f376, %f374;
	add.s32 	%r339, %r339, 8;
$L__BB5_123:
	setp.eq.s32 	%p106, %r131, 0;
	@%p106 bra 	$L__BB5_130;
	setp.lt.u32 	%p107, %r132, 3;
	@%p107 bra 	$L__BB5_126;
	add.s32 	%r279, %r143, %r339;
	mul.wide.s32 	%rd94, %r279, 4;
	add.s64 	%rd95, %rd4, %rd94;
	ld.global.f32 	%f378, [%rd95];
	add.s32 	%r280, %r144, %r339;
	mul.wide.s32 	%rd96, %r280, 4;
	add.s64 	%rd97, %rd3, %rd96;
	ld.global.f32 	%f379, [%rd97];
	fma.rn.f32 	%f380, %f378, %f379, %f519;
	ld.global.f32 	%f381, [%rd95+4];
	ld.global.f32 	%f382, [%rd97+4];
	fma.rn.f32 	%f383, %f381, %f382, %f380;
	ld.global.f32 	%f384, [%rd95+8];
	ld.global.f32 	%f385, [%rd97+8];
	fma.rn.f32 	%f386, %f384, %f385, %f383;
	ld.global.f32 	%f387, [%rd95+12];
	ld.global.f32 	%f388, [%rd97+12];
	fma.rn.f32 	%f519, %f387, %f388, %f386;
	add.s32 	%r339, %r339, 4;
$L__BB5_126:
	setp.eq.s32 	%p108, %r134, 0;
	@%p108 bra 	$L__BB5_130;
	setp.eq.s32 	%p109, %r134, 1;
	add.s32 	%r281, %r143, %r339;
	mul.wide.s32 	%rd98, %r281, 4;
	add.s64 	%rd22, %rd4, %rd98;
	ld.global.f32 	%f389, [%rd22];
	add.s32 	%r282, %r144, %r339;
	mul.wide.s32 	%rd99, %r282, 4;
	add.s64 	%rd23, %rd3, %rd99;
	ld.global.f32 	%f390, [%rd23];
	fma.rn.f32 	%f519, %f389, %f390, %f519;
	@%p109 bra 	$L__BB5_130;
	setp.eq.s32 	%p110, %r134, 2;
	ld.global.f32 	%f391, [%rd22+4];
	ld.global.f32 	%f392, [%rd23+4];
	fma.rn.f32 	%f519, %f391, %f392, %f519;
	@%p110 bra 	$L__BB5_130;
	ld.global.f32 	%f393, [%rd22+8];
	ld.global.f32 	%f394, [%rd23+8];
	fma.rn.f32 	%f519, %f393, %f394, %f519;
$L__BB5_130:
	st.local.f32 	[%rd21], %f519;
	bra.uni 	$L__BB5_112;
$L__BB5_131:
	setp.ne.s16 	%p81, %rs2, 1;
	@%p81 bra 	$L__BB5_152;
	and.b32  	%r152, %r171, 3;
	setp.lt.u32 	%p88, %r171, 4;
	mov.b32 	%r343, 0;
	@%p88 bra 	$L__BB5_145;
	and.b32  	%r343, %r171, 2147483644;
	mov.b32 	%r341, 0;
	not.pred 	%p89, %p2;
$L__BB5_134:
	@%p89 bra 	$L__BB5_144;
	mul.wide.u32 	%rd83, %r341, 4;
	add.s64 	%rd24, %rd6, %rd83;
	ld.local.f32 	%f520, [%rd24];
	setp.geu.f32 	%p90, %f520, 0f00000000;
	@%p90 bra 	$L__BB5_137;
	mov.b32 	%r261, 0;
	st.local.u32 	[%rd24], %r261;
	mov.f32 	%f520, 0f00000000;
$L__BB5_137:
	st.global.f32 	[%rd15], %f520;
	ld.local.f32 	%f521, [%rd24+4];
	setp.geu.f32 	%p91, %f521, 0f00000000;
	@%p91 bra 	$L__BB5_139;
	mov.b32 	%r262, 0;
	st.local.u32 	[%rd24+4], %r262;
	mov.f32 	%f521, 0f00000000;
$L__BB5_139:
	st.global.f32 	[%rd15], %f521;
	ld.local.f32 	%f522, [%rd24+8];
	setp.geu.f32 	%p92, %f522, 0f00000000;
	@%p92 bra 	$L__BB5_141;
	mov.b32 	%r263, 0;
	st.local.u32 	[%rd24+8], %r263;
	mov.f32 	%f522, 0f00000000;
$L__BB5_141:
	st.global.f32 	[%rd15], %f522;
	ld.local.f32 	%f523, [%rd24+12];
	setp.geu.f32 	%p93, %f523, 0f00000000;
	@%p93 bra 	$L__BB5_143;
	mov.b32 	%r264, 0;
	st.local.u32 	[%rd24+12], %r264;
	mov.f32 	%f523, 0f00000000;
$L__BB5_143:
	st.global.f32 	[%rd15], %f523;
$L__BB5_144:
	add.s32 	%r341, %r341, 4;
	setp.ne.s32 	%p94, %r341, %r343;
	@%p94 bra 	$L__BB5_134;
$L__BB5_145:
	setp.eq.s32 	%p95, %r152, 0;
	@%p95 bra 	$L__BB5_162;
	mov.b32 	%r344, 0;
	not.pred 	%p96, %p2;
$L__BB5_147:
	.pragma "nounroll";
	@%p96 bra 	$L__BB5_151;
	mul.wide.u32 	%rd84, %r343, 4;
	add.s64 	%rd25, %rd6, %rd84;
	ld.local.f32 	%f524, [%rd25];
	setp.geu.f32 	%p97, %f524, 0f00000000;
	@%p97 bra 	$L__BB5_150;
	mov.b32 	%r266, 0;
	st.local.u32 	[%rd25], %r266;
	mov.f32 	%f524, 0f00000000;
$L__BB5_150:
	st.global.f32 	[%rd15], %f524;
$L__BB5_151:
	add.s32 	%r343, %r343, 1;
	add.s32 	%r344, %r344, 1;
	setp.eq.s32 	%p98, %r344, %r152;
	@%p98 bra 	$L__BB5_162;
	bra.uni 	$L__BB5_147;
$L__BB5_152:
	and.b32  	%r161, %r171, 3;
	setp.lt.u32 	%p82, %r171, 4;
	mov.b32 	%r347, 0;
	@%p82 bra 	$L__BB5_157;
	and.b32  	%r347, %r171, 2147483644;
	mov.b32 	%r345, 0;
	not.pred 	%p83, %p2;
$L__BB5_154:
	@%p83 bra 	$L__BB5_156;
	mul.wide.u32 	%rd79, %r345, 4;
	add.s64 	%rd80, %rd6, %rd79;
	ld.local.f32 	%f295, [%rd80];
	st.global.f32 	[%rd15], %f295;
	ld.local.f32 	%f296, [%rd80+4];
	st.global.f32 	[%rd15], %f296;
	ld.local.f32 	%f297, [%rd80+8];
	st.global.f32 	[%rd15], %f297;
	ld.local.f32 	%f298, [%rd80+12];
	st.global.f32 	[%rd15], %f298;
$L__BB5_156:
	add.s32 	%r345, %r345, 4;
	setp.ne.s32 	%p84, %r345, %r347;
	@%p84 bra 	$L__BB5_154;
$L__BB5_157:
	setp.eq.s32 	%p85, %r161, 0;
	@%p85 bra 	$L__BB5_162;
	mov.b32 	%r348, 0;
	not.pred 	%p86, %p2;
$L__BB5_159:
	.pragma "nounroll";
	@%p86 bra 	$L__BB5_161;
	mul.wide.u32 	%rd81, %r347, 4;
	add.s64 	%rd82, %rd6, %rd81;
	ld.local.f32 	%f299, [%rd82];
	st.global.f32 	[%rd15], %f299;
$L__BB5_161:
	add.s32 	%r347, %r347, 1;
	add.s32 	%r348, %r348, 1;
	setp.ne.s32 	%p87, %r348, %r161;
	@%p87 bra 	$L__BB5_159;
$L__BB5_162:
	ret;

}
.func  (.param .b64 func_retval0) __internal_accurate_pow(
	.param .b64 __internal_accurate_pow_param_0
)
{
	.reg .pred 	%p<8>;
	.reg .b32 	%r<49>;
	.reg .b32 	%f<3>;
	.reg .b64 	%fd<109>;

	ld.param.f64 	%fd10, [__internal_accurate_pow_param_0];
	{
	.reg .b32 %temp; 
	mov.b64 	{%temp, %r46}, %fd10;
	}
	{
	.reg .b32 %temp; 
	mov.b64 	{%r45, %temp}, %fd10;
	}
	shr.u32 	%r47, %r46, 20;
	setp.gt.u32 	%p1, %r46, 1048575;
	@%p1 bra 	$L__BB6_2;
	mul.f64 	%fd11, %fd10, 0d4350000000000000;
	{
	.reg .b32 %temp; 
	mov.b64 	{%temp, %r46}, %fd11;
	}
	{
	.reg .b32 %temp; 
	mov.b64 	{%r45, %temp}, %fd11;
	}
	shr.u32 	%r16, %r46, 20;
	add.s32 	%r47, %r16, -54;
$L__BB6_2:
	add.s32 	%r48, %r47, -1023;
	and.b32  	%r17, %r46, -2146435073;
	or.b32  	%r18, %r17, 1072693248;
	mov.b64 	%fd107, {%r45, %r18};
	setp.lt.u32 	%p2, %r18, 1073127583;
	@%p2 bra 	$L__BB6_4;
	{
	.reg .b32 %temp; 
	mov.b64 	{%r19, %temp}, %fd107;
	}
	{
	.reg .b32 %temp; 
	mov.b64 	{%temp, %r20}, %fd107;
	}
	add.s32 	%r21, %r20, -1048576;
	mov.b64 	%fd107, {%r19, %r21};
	add.s32 	%r48, %r47, -1022;
$L__BB6_4:
	add.f64 	%fd12, %fd107, 0dBFF0000000000000;
	add.f64 	%fd13, %fd107, 0d3FF0000000000000;
	rcp.approx.ftz.f64 	%fd14, %fd13;
	neg.f64 	%fd15, %fd13;
	fma.rn.f64 	%fd16, %fd15, %fd14, 0d3FF0000000000000;
	fma.rn.f64 	%fd17, %fd16, %fd16, %fd16;
	fma.rn.f64 	%fd18, %fd17, %fd14, %fd14;
	mul.f64 	%fd19, %fd12, %fd18;
	fma.rn.f64 	%fd20, %fd12, %fd18, %fd19;
	mul.f64 	%fd21, %fd20, %fd20;
	fma.rn.f64 	%fd22, %fd21, 0d3EB0F5FF7D2CAFE2, 0d3ED0F5D241AD3B5A;
	fma.rn.f64 	%fd23, %fd22, %fd21, 0d3EF3B20A75488A3F;
	fma.rn.f64 	%fd24, %fd23, %fd21, 0d3F1745CDE4FAECD5;
	fma.rn.f64 	%fd25, %fd24, %fd21, 0d3F3C71C7258A578B;
	fma.rn.f64 	%fd26, %fd25, %fd21, 0d3F6249249242B910;
	fma.rn.f64 	%fd27, %fd26, %fd21, 0d3F89999999999DFB;
	sub.f64 	%fd28, %fd12, %fd20;
	add.f64 	%fd29, %fd28, %fd28;
	neg.f64 	%fd30, %fd20;
	fma.rn.f64 	%fd31, %fd30, %fd12, %fd29;
	mul.f64 	%fd32, %fd18, %fd31;
	fma.rn.f64 	%fd33, %fd21, %fd27, 0d3FB5555555555555;
	mov.f64 	%fd34, 0d3FB5555555555555;
	sub.f64 	%fd35, %fd34, %fd33;
	fma.rn.f64 	%fd36, %fd21, %fd27, %fd35;
	add.f64 	%fd37, %fd36, 0dBC46A4CB00B9E7B0;
	add.f64 	%fd38, %fd33, %fd37;
	sub.f64 	%fd39, %fd33, %fd38;
	add.f64 	%fd40, %fd37, %fd39;
	mul.rn.f64 	%fd41, %fd20, %fd20;
	neg.f64 	%fd42, %fd41;
	fma.rn.f64 	%fd43, %fd20, %fd20, %fd42;
	{
	.reg .b32 %temp; 
	mov.b64 	{%r22, %temp}, %fd32;
	}
	{
	.reg .b32 %temp; 
	mov.b64 	{%temp, %r23}, %fd32;
	}
	add.s32 	%r24, %r23, 1048576;
	mov.b64 	%fd44, {%r22, %r24};
	fma.rn.f64 	%fd45, %fd20, %fd44, %fd43;
	mul.rn.f64 	%fd46, %fd41, %fd20;
	neg.f64 	%fd47, %fd46;
	fma.rn.f64 	%fd48, %fd41, %fd20, %fd47;
	fma.rn.f64 	%fd49, %fd41, %fd32, %fd48;
	fma.rn.f64 	%fd50, %fd45, %fd20, %fd49;
	mul.rn.f64 	%fd51, %fd38, %fd46;
	neg.f64 	%fd52, %fd51;
	fma.rn.f64 	%fd53, %fd38, %fd46, %fd52;
	fma.rn.f64 	%fd54, %fd38, %fd50, %fd53;
	fma.rn.f64 	%fd55, %fd40, %fd46, %fd54;
	add.f64 	%fd56, %fd51, %fd55;
	sub.f64 	%fd57, %fd51, %fd56;
	add.f64 	%fd58, %fd55, %fd57;
	add.f64 	%fd59, %fd20, %fd56;
	sub.f64 	%fd60, %fd20, %fd59;
	add.f64 	%fd61, %fd56, %fd60;
	add.f64 	%fd62, %fd58, %fd61;
	add.f64 	%fd63, %fd32, %fd62;
	add.f64 	%fd64, %fd59, %fd63;
	sub.f64 	%fd65, %fd59, %fd64;
	add.f64 	%fd66, %fd63, %fd65;
	xor.b32  	%r25, %r48, -2147483648;
	mov.b32 	%r26, 1127219200;
	mov.b64 	%fd67, {%r25, %r26};
	mov.b32 	%r27, -2147483648;
	mov.b64 	%fd68, {%r27, %r26};
	sub.f64 	%fd69, %fd67, %fd68;
	fma.rn.f64 	%fd70, %fd69, 0d3FE62E42FEFA39EF, %fd64;
	fma.rn.f64 	%fd71, %fd69, 0dBFE62E42FEFA39EF, %fd70;
	sub.f64 	%fd72, %fd71, %fd64;
	sub.f64 	%fd73, %fd66, %fd72;
	fma.rn.f64 	%fd74, %fd69, 0d3C7ABC9E3B39803F, %fd73;
	add.f64 	%fd75, %fd70, %fd74;
	sub.f64 	%fd76, %fd70, %fd75;
	add.f64 	%fd77, %fd74, %fd76;
	mov.f64 	%fd78, 0d4000000000000000;
	{
	.reg .b32 %temp; 
	mov.b64 	{%temp, %r28}, %fd78;
	}
	{
	.reg .b32 %temp; 
	mov.b64 	{%r29, %temp}, %fd78;
	}
	shl.b32 	%r30, %r28, 1;
	setp.gt.u32 	%p3, %r30, -33554433;
	and.b32  	%r31, %r28, -15728641;
	selp.b32 	%r32, %r31, %r28, %p3;
	mov.b64 	%fd79, {%r29, %r32};
	mul.rn.f64 	%fd80, %fd75, %fd79;
	neg.f64 	%fd81, %fd80;
	fma.rn.f64 	%fd82, %fd75, %fd79, %fd81;
	fma.rn.f64 	%fd83, %fd77, %fd79, %fd82;
	add.f64 	%fd4, %fd80, %fd83;
	sub.f64 	%fd84, %fd80, %fd4;
	add.f64 	%fd5, %fd83, %fd84;
	fma.rn.f64 	%fd85, %fd4, 0d3FF71547652B82FE, 0d4338000000000000;
	{
	.reg .b32 %temp; 
	mov.b64 	{%r13, %temp}, %fd85;
	}
	mov.f64 	%fd86, 0dC338000000000000;
	add.rn.f64 	%fd87, %fd85, %fd86;
	fma.rn.f64 	%fd88, %fd87, 0dBFE62E42FEFA39EF, %fd4;
	fma.rn.f64 	%fd89, %fd87, 0dBC7ABC9E3B39803F, %fd88;
	fma.rn.f64 	%fd90, %fd89, 0d3E5ADE1569CE2BDF, 0d3E928AF3FCA213EA;
	fma.rn.f64 	%fd91, %fd90, %fd89, 0d3EC71DEE62401315;
	fma.rn.f64 	%fd92, %fd91, %fd89, 0d3EFA01997C89EB71;
	fma.rn.f64 	%fd93, %fd92, %fd89, 0d3F2A01A014761F65;
	fma.rn.f64 	%fd94, %fd93, %fd89, 0d3F56C16C1852B7AF;
	fma.rn.f64 	%fd95, %fd94, %fd89, 0d3F81111111122322;
	fma.rn.f64 	%fd96, %fd95, %fd89, 0d3FA55555555502A1;
	fma.rn.f64 	%fd97, %fd96, %fd89, 0d3FC5555555555511;
	fma.rn.f64 	%fd98, %fd97, %fd89, 0d3FE000000000000B;
	fma.rn.f64 	%fd99, %fd98, %fd89, 0d3FF0000000000000;
	fma.rn.f64 	%fd100, %fd99, %fd89, 0d3FF0000000000000;
	{
	.reg .b32 %temp; 
	mov.b64 	{%r14, %temp}, %fd100;
	}
	{
	.reg .b32 %temp; 
	mov.b64 	{%temp, %r15}, %fd100;
	}
	shl.b32 	%r33, %r13, 20;
	add.s32 	%r34, %r33, %r15;
	mov.b64 	%fd108, {%r14, %r34};
	{
	.reg .b32 %temp; 
	mov.b64 	{%temp, %r35}, %fd4;
	}
	mov.b32 	%f2, %r35;
	abs.f32 	%f1, %f2;
	setp.lt.f32 	%p4, %f1, 0f4086232B;
	@%p4 bra 	$L__BB6_7;
	setp.lt.f64 	%p5, %fd4, 0d0000000000000000;
	add.f64 	%fd101, %fd4, 0d7FF0000000000000;
	selp.f64 	%fd108, 0d0000000000000000, %fd101, %p5;
	setp.geu.f32 	%p6, %f1, 0f40874800;
	@%p6 bra 	$L__BB6_7;
	shr.u32 	%r36, %r13, 31;
	add.s32 	%r37, %r13, %r36;
	shr.s32 	%r38, %r37, 1;
	shl.b32 	%r39, %r38, 20;
	add.s32 	%r40, %r15, %r39;
	mov.b64 	%fd102, {%r14, %r40};
	sub.s32 	%r41, %r13, %r38;
	shl.b32 	%r42, %r41, 20;
	add.s32 	%r43, %r42, 1072693248;
	mov.b32 	%r44, 0;
	mov.b64 	%fd103, {%r44, %r43};
	mul.f64 	%fd108, %fd103, %fd102;
$L__BB6_7:
	abs.f64 	%fd104, %fd108;
	setp.eq.f64 	%p7, %fd104, 0d7FF0000000000000;
	fma.rn.f64 	%fd105, %fd108, %fd5, %fd108;
	selp.f64 	%fd106, %fd108, %fd105, %p7;
	st.param.f64 	[func_retval0], %fd106;
	ret;

}


// ===== COMPILED SASS (sm_100) =====

	.target	sm_100

	.elftype	@"ET_EXEC"


//--------------------- .note.nv.tkinfo           --------------------------
	.section	.note.nv.tkinfo,"",@"SHT_NOTE"
	.sectionflags	@"SHF_NOTE_NV_TKINFO"
	.tkinfo
        /*0018*/ 	.word	0x00000002
        /*0030*/ 	.string	""
        /*0030*/ 	.string	"ptxas"
        /*0030*/ 	.string	"Cuda compilation tools, release 13.0, V13.0.88"
        /*0030*/ 	.string	"Build cuda_13.0.r13.0/compiler.36424714_0"
        /*0030*/ 	.string	"-arch sm_100 -m 64 "



//--------------------- .note.nv.cuinfo           --------------------------
	.section	.note.nv.cuinfo,"",@"SHT_NOTE"
	.sectionflags	@"SHF_NOTE_NV_CUINFO"
        /*0018*/ 	.short	0x0002
        /*001a*/ 	.short	0x0064
        /*001c*/ 	.short	0x0082
	.zero		2


//--------------------- .nv.info                  --------------------------
	.section	.nv.info,"",@"SHT_CUDA_INFO"
	.align	4


	//----- nvinfo : EIATTR_REGCOUNT
	.align		4
        /*0000*/ 	.byte	0x04, 0x2f
        /*0002*/ 	.short	(.L_1 - .L_0)
	.align		4
.L_0:
        /*0004*/ 	.word	index@(_Z13fused_lrm_bn1PfS_S_S_iiffiiS_S_S_S_ibiiiiii)
        /*0008*/ 	.word	0x00000038


	//----- nvinfo : EIATTR_FRAME_SIZE
	.align		4
.L_1:
        /*000c*/ 	.byte	0x04, 0x11
        /*000e*/ 	.short	(.L_3 - .L_2)
	.align		4
.L_2:
        /*0010*/ 	.word	index@($_Z13fused_lrm_bn1PfS_S_S_iiffiiS_S_S_S_ibiiiiii$__internal_accurate_pow)
        /*0014*/ 	.word	0x00000018


	//----- nvinfo : EIATTR_FRAME_SIZE
	.align		4
.L_3:
        /*0018*/ 	.byte	0x04, 0x11
        /*001a*/ 	.short	(.L_5 - .L_4)
	.align		4
.L_4:
        /*001c*/ 	.word	index@($__internal_4_$__cuda_sm3x_div_rn_noftz_f32_slowpath)
        /*0020*/ 	.word	0x00000018


	//----- nvinfo : EIATTR_FRAME_SIZE
	.align		4
.L_5:
        /*0024*/ 	.byte	0x04, 0x11
        /*0026*/ 	.short	(.L_7 - .L_6)
	.align		4
.L_6:
        /*0028*/ 	.word	index@($__internal_3_$__cuda_sm20_dsqrt_rn_f64_mediumpath_v1)
        /*002c*/ 	.word	0x00000018


	//----- nvinfo : EIATTR_FRAME_SIZE
	.align		4
.L_7:
        /*0030*/ 	.byte	0x04, 0x11
        /*0032*/ 	.short	(.L_9 - .L_8)
	.align		4
.L_8:
        /*0034*/ 	.word	index@($__internal_2_$__cuda_sm20_div_rn_f64_full)
        /*0038*/ 	.word	0x00000018


	//----- nvinfo : EIATTR_FRAME_SIZE
	.align		4
.L_9:
        /*003c*/ 	.byte	0x04, 0x11
        /*003e*/ 	.short	(.L_11 - .L_10)
	.align		4
.L_10:
        /*0040*/ 	.word	index@(_Z13fused_lrm_bn1PfS_S_S_iiffiiS_S_S_S_ibiiiiii)
        /*0044*/ 	.word	0x00000018


	//----- nvinfo : EIATTR_REGCOUNT
	.align		4
.L_11:
        /*0048*/ 	.byte	0x04, 0x2f
        /*004a*/ 	.short	(.L_13 - .L_12)
	.align		4
.L_12:
        /*004c*/ 	.word	index@(_Z10fused_max1PfS_S_S_iiiiiiiiiiiiiiiiii)
        /*0050*/ 	.word	0x00000020


	//----- nvinfo : EIATTR_FRAME_SIZE
	.align		4
.L_13:
        /*0054*/ 	.byte	0x04, 0x11
        /*0056*/ 	.short	(.L_15 - .L_14)
	.align		4
.L_14:
        /*0058*/ 	.word	index@(_Z10fused_max1PfS_S_S_iiiiiiiiiiiiiiiiii)
        /*005c*/ 	.word	0x00000000


	//----- nvinfo : EIATTR_REGCOUNT
	.align		4
.L_15:
        /*0060*/ 	.byte	0x04, 0x2f
        /*0062*/ 	.short	(.L_17 - .L_16)
	.align		4
.L_16:
        /*0064*/ 	.word	index@(_Z13fused_bn_max1PfS_S_S_iiS_S_S_S_ibiiiiiiiiiii)
        /*0068*/ 	.word	0x0000002a


	//----- nvinfo : EIATTR_FRAME_SIZE
	.align		4
.L_17:
        /*006c*/ 	.byte	0x04, 0x11
        /*006e*/ 	.short	(.L_19 - .L_18)
	.align		4
.L_18:
        /*0070*/ 	.word	index@($__internal_1_$__cuda_sm20_dsqrt_rn_f64_mediumpath_v1)
        /*0074*/ 	.word	0x00000000


	//----- nvinfo : EIATTR_FRAME_SIZE
	.align		4
.L_19:
        /*0078*/ 	.byte	0x04, 0x11
        /*007a*/ 	.short	(.L_21 - .L_20)
	.align		4
.L_20:
        /*007c*/ 	.word	index@($__internal_0_$__cuda_sm20_div_rn_f64_full)
        /*0080*/ 	.word	0x00000000


	//----- nvinfo : EIATTR_FRAME_SIZE
	.align		4
.L_21:
        /*0084*/ 	.byte	0x04, 0x11
        /*0086*/ 	.short	(.L_23 - .L_22)
	.align		4
.L_22:
        /*0088*/ 	.word	index@(_Z13fused_bn_max1PfS_S_S_iiS_S_S_S_ibiiiiiiiiiii)
        /*008c*/ 	.word	0x00000000


	//----- nvinfo : EIATTR_REGCOUNT
	.align		4
.L_23:
        /*0090*/ 	.byte	0x04, 0x2f
        /*0092*/ 	.short	(.L_25 - .L_24)
	.align		4
.L_24:
        /*0094*/ 	.word	index@(_Z13fused_two_fc1PfS_S_S_S_S_S_S_iiibib)
        /*0098*/ 	.word	0x00000020


	//----- nvinfo : EIATTR_FRAME_SIZE
	.align		4
.L_25:
        /*009c*/ 	.byte	0x04, 0x11
        /*009e*/ 	.short	(.L_27 - .L_26)
	.align		4
.L_26:
        /*00a0*/ 	.word	index@(_Z13fused_two_fc1PfS_S_S_S_S_S_S_iiibib)
        /*00a4*/ 	.word	0x00000028


	//----- nvinfo : EIATTR_REGCOUNT
	.align		4
.L_27:
        /*00a8*/ 	.byte	0x04, 0x2f
        /*00aa*/ 	.short	(.L_29 - .L_28)
	.align		4
.L_28:
        /*00ac*/ 	.word	index@(_Z17fused_first_layerPfS_S_S_S_S_S_iiiiiiiiiiiiiiiiii)
        /*00b0*/ 	.word	0x00000020


	//----- nvinfo : EIATTR_FRAME_SIZE
	.align		4
.L_29:
        /*00b4*/ 	.byte	0x04, 0x11
        /*00b6*/ 	.short	(.L_31 - .L_30)
	.align		4
.L_30:
        /*00b8*/ 	.word	index@(_Z17fused_first_layerPfS_S_S_S_S_S_iiiiiiiiiiiiiiiiii)
        /*00bc*/ 	.word	0x00000018


	//----- nvinfo : EIATTR_REGCOUNT
	.align		4
.L_31:
        /*00c0*/ 	.byte	0x04, 0x2f
        /*00c2*/ 	.short	(.L_33 - .L_32)
	.align		4
.L_32:
        /*00c4*/ 	.word	index@(_Z14fused_two_convPfS_S_S_S_S_S_iiiiiiiibiiiiiibiiiiii)
        /*00c8*/ 	.word	0x00000028


	//----- nvinfo : EIATTR_FRAME_SIZE
	.align		4
.L_33:
        /*00cc*/ 	.byte	0x04, 0x11
        /*00ce*/ 	.short	(.L_35 - .L_34)
	.align		4
.L_34:
        /*00d0*/ 	.word	index@(_Z14fused_two_convPfS_S_S_S_S_S_iiiiiiiibiiiiiibiiiiii)
        /*00d4*/ 	.word	0x00000028


	//----- nvinfo : EIATTR_MIN_STACK_SIZE
	.align		4
.L_35:
        /*00d8*/ 	.byte	0x04, 0x12
        /*00da*/ 	.short	(.L_37 - .L_36)
	.align		4
.L_36:
        /*00dc*/ 	.word	index@(_Z14fused_two_convPfS_S_S_S_S_S_iiiiiiiibiiiiiibiiiiii)
        /*00e0*/ 	.word	0x00000028


	//----- nvinfo : EIATTR_MIN_STACK_SIZE
	.align		4
.L_37:
        /*00e4*/ 	.byte	0x04, 0x12
        /*00e6*/ 	.short	(.L_39 - .L_38)
	.align		4
.L_38:
        /*00e8*/ 	.word	index@(_Z17fused_first_layerPfS_S_S_S_S_S_iiiiiiiiiiiiiiiiii)
        /*00ec*/ 	.word	0x00000018


	//----- nvinfo : EIATTR_MIN_STACK_SIZE
	.align		4
.L_39:
        /*00f0*/ 	.byte	0x04, 0x12
        /*00f2*/ 	.short	(.L_41 - .L_40)
	.align		4
.L_40:
        /*00f4*/ 	.word	index@(_Z13fused_two_fc1PfS_S_S_S_S_S_S_iiibib)
        /*00f8*/ 	.word	0x00000028


	//----- nvinfo : EIATTR_MIN_STACK_SIZE
	.align		4
.L_41:
        /*00fc*/ 	.byte	0x04, 0x12
        /*00fe*/ 	.short	(.L_43 - .L_42)
	.align		4
.L_42:
        /*0100*/ 	.word	index@(_Z13fused_bn_max1PfS_S_S_iiS_S_S_S_ibiiiiiiiiiii)
        /*0104*/ 	.word	0x00000000


	//----- nvinfo : EIATTR_MIN_STACK_SIZE
	.align		4
.L_43:
        /*0108*/ 	.byte	0x04, 0x12
        /*010a*/ 	.short	(.L_45 - .L_44)
	.align		4
.L_44:
        /*010c*/ 	.word	index@(_Z10fused_max1PfS_S_S_iiiiiiiiiiiiiiiiii)
        /*0110*/ 	.word	0x00000000


	//----- nvinfo : EIATTR_MIN_STACK_SIZE
	.align		4
.L_45:
        /*0114*/ 	.byte	0x04, 0x12
        /*0116*/ 	.short	(.L_47 - .L_46)
	.align		4
.L_46:
        /*0118*/ 	.word	index@(_Z13fused_lrm_bn1PfS_S_S_iiffiiS_S_S_S_ibiiiiii)
        /*011c*/ 	.word	0x00000018
.L_47:


//--------------------- .nv.compat                --------------------------
	.section	.nv.compat,"",@"SHT_CUDA_COMPAT_INFO"
	.align	4
        /*0000*/ 	.byte	0x02, 0x09, 0x00, 0x00, 0x02, 0x02, 0x01, 0x00, 0x02, 0x05, 0x05, 0x00, 0x03, 0x07, 0x01, 0x01
        /*0010*/ 	.byte	0x02, 0x03, 0x00, 0x00, 0x02, 0x06, 0x01, 0x00, 0x04, 0x0b, 0x08, 0x00, 0x01, 0x00, 0x00, 0x00
        /*0020*/ 	.byte	0x00, 0x00, 0x00, 0x00


//--------------------- .nv.info._Z14fused_two_convPfS_S_S_S_S_S_iiiiiiiibiiiiiibiiiiii --------------------------
	.section	.nv.info._Z14fused_two_convPfS_S_S_S_S_S_iiiiiiiibiiiiiibiiiiii,"",@"SHT_CUDA_INFO"
	.sectionflags	@""
	.align	4


	//----- nvinfo : EIATTR_CUDA_API_VERSION
	.align		4
        /*0000*/ 	.byte	0x04, 0x37
        /*0002*/ 	.short	(.L_49 - .L_48)
.L_48:
        /*0004*/ 	.word	0x00000082


	//----- nvinfo : EIATTR_KPARAM_INFO
	.align		4
.L_49:
        /*0008*/ 	.byte	0x04, 0x17
        /*000a*/ 	.short	(.L_51 - .L_50)
.L_50:
        /*000c*/ 	.word	0x00000000
        /*0010*/ 	.short	0x001c
        /*0012*/ 	.short	0x008c
        /*0014*/ 	.byte	0x00, 0xf0, 0x11, 0x00


	//----- nvinfo : EIATTR_KPARAM_INFO
	.align		4
.L_51:
        /*0018*/ 	.byte	0x04, 0x17
        /*001a*/ 	.short	(.L_53 - .L_52)
.L_52:
        /*001c*/ 	.word	0x00000000
        /*0020*/ 	.short	0x001b
        /*0022*/ 	.short	0x0088
        /*0024*/ 	.byte	0x00, 0xf0, 0x11, 0x00


	//----- nvinfo : EIATTR_KPARAM_INFO
	.align		4
.L_53:
        /*0028*/ 	.byte	0x04, 0x17
        /*002a*/ 	.short	(.L_55 - .L_54)
.L_54:
        /*002c*/ 	.word	0x00000000
        /*0030*/ 	.short	0x001a
        /*0032*/ 	.short	0x0084
        /*0034*/ 	.byte	0x00, 0xf0, 0x11, 0x00


	//----- nvinfo : EIATTR_KPARAM_INFO
	.align		4
.L_55:
        /*0038*/ 	.byte	0x04, 0x17
        /*003a*/ 	.short	(.L_57 - .L_56)
.L_56:
        /*003c*/ 	.word	0x00000000
        /*0040*/ 	.short	0x0019
        /*0042*/ 	.short	0x0080
        /*0044*/ 	.byte	0x00, 0xf0, 0x11, 0x00


	//----- nvinfo : EIATTR_KPARAM_INFO
	.align		4
.L_57:
        /*0048*/ 	.byte	0x04, 0x17
        /*004a*/ 	.short	(.L_59 - .L_58)
.L_58:
        /*004c*/ 	.word	0x00000000
        /*0050*/ 	.short	0x0018
        /*0052*/ 	.short	0x007c
        /*0054*/ 	.byte	0x00, 0xf0, 0x11, 0x00


	//----- nvinfo : EIATTR_KPARAM_INFO
	.align		4
.L_59:
        /*0058*/ 	.byte	0x04, 0x17
        /*005a*/ 	.short	(.L_61 - .L_60)
.L_60:
        /*005c*/ 	.word	0x00000000
        /*0060*/ 	.short	0x0017
        /*0062*/ 	.short	0x0078
        /*0064*/ 	.byte	0x00, 0xf0, 0x11, 0x00


	//----- nvinfo : EIATTR_KPARAM_INFO
	.align		4
.L_61:
        /*0068*/ 	.byte	0x04, 0x17
        /*006a*/ 	.short	(.L_63 - .L_62)
.L_62:
        /*006c*/ 	.word	0x00000000
        /*0070*/ 	.short	0x0016
        /*0072*/ 	.short	0x0074
        /*0074*/ 	.byte	0x00, 0xf0, 0x05, 0x00


	//----- nvinfo : EIATTR_KPARAM_INFO
	.align		4
.L_63:
        /*0078*/ 	.byte	0x04, 0x17
        /*007a*/ 	.short	(.L_65 - .L_64)
.L_64:
        /*007c*/ 	.word	0x00000000
        /*0080*/ 	.short	0x0015
        /*0082*/ 	.short	0x0070
        /*0084*/ 	.byte	0x00, 0xf0, 0x11, 0x00


	//----- nvinfo : EIATTR_KPARAM_INFO
	.align		4
.L_65:
        /*0088*/ 	.byte	0x04, 0x17
        /*008a*/ 	.short	(.L_67 - .L_66)
.L_66:
        /*008c*/ 	.word	0x00000000
        /*0090*/ 	.short	0x0014
        /*0092*/ 	.short	0x006c
        /*0094*/ 	.byte	0x00, 0xf0, 0x11, 0x00


	//----- nvinfo : EIATTR_KPARAM_INFO
	.align		4
.L_67:
        /*0098*/ 	.byte	0x04, 0x17
        /*009a*/ 	.short	(.L_69 - .L_68)
.L_68:
        /*009c*/ 	.word	0x00000000
        /*00a0*/ 	.short	0x0013
        /*00a2*/ 	.short	0x0068
        /*00a4*/ 	.byte	0x00, 0xf0, 0x11, 0x00


	//----- nvinfo : EIATTR_KPARAM_INFO
	.align		4
.L_69:
        /*00a8*/ 	.byte	0x04, 0x17
        /*00aa*/ 	.short	(.L_71 - .L_70)
.L_70:
        /*00ac*/ 	.word	0x00000000
        /*00b0*/ 	.short	0x0012
        /*00b2*/ 	.short	0x0064
        /*00b4*/ 	.byte	0x00, 0xf0, 0x11, 0x00


	//----- nvinfo : EIATTR_KPARAM_INFO
	.align		4
.L_71:
        /*00b8*/ 	.byte	0x04, 0x17
        /*00ba*/ 	.short	(.L_73 - .L_72)
.L_72:
        /*00bc*/ 	.word	0x00000000
        /*00c0*/ 	.short	0x0011
        /*00c2*/ 	.short	0x0060
        /*00c4*/ 	.byte	0x00, 0xf0, 0x11, 0x00


	//----- nvinfo : EIATTR_KPARAM_INFO
	.align		4
.L_73:
        /*00c8*/ 	.byte	0x04, 0x17
        /*00ca*/ 	.short	(.L_75 - .L_74)
.L_74:
        /*00cc*/ 	.word	0x00000000
        /*00d0*/ 	.short	0x0010
        /*00d2*/ 	.short	0x005c
        /*00d4*/ 	.byte	0x00, 0xf0, 0x11, 0x00


	//----- nvinfo : EIATTR_KPARAM_INFO
	.align		4
.L_75:
        /*00d8*/ 	.byte	0x04, 0x17
        /*00da*/ 	.short	(.L_77 - .L_76)
.L_76:
        /*00dc*/ 	.word	0x00000000
        /*00e0*/ 	.short	0x000f
        /*00e2*/ 	.short	0x0058
        /*00e4*/ 	.byte	0x00, 0xf0, 0x05, 0x00


	//----- nvinfo : EIATTR_KPARAM_INFO
	.align		4
.L_77:
        /*00e8*/ 	.byte	0x04, 0x17
        /*00ea*/ 	.short	(.L_79 - .L_78)
.L_78:
        /*00ec*/ 	.word	0x00000000
        /*00f0*/ 	.short	0x000e
        /*00f2*/ 	.short	0x0054
        /*00f4*/ 	.byte	0x00, 0xf0, 0x11, 0x00


	//----- nvinfo : EIATTR_KPARAM_INFO
	.align		4
.L_79:
        /*00f8*/ 	.byte	0x04, 0x17
        /*00fa*/ 	.short	(.L_81 - .L_80)
.L_80:
        /*00fc*/ 	.word	0x00000000
        /*0100*/ 	.short	0x000d
        /*0102*/ 	.short	0x0050
        /*0104*/ 	.byte	0x00, 0xf0, 0x11, 0x00


	//----- nvinfo : EIATTR_KPARAM_INFO
	.align		4
.L_81:
        /*0108*/ 	.byte	0x04, 0x17
        /*010a*/ 	.short	(.L_83 - .L_82)
.L_82:
        /*010c*/ 	.word	0x00000000
        /*0110*/ 	.short	0x000c
        /*0112*/ 	.short	0x004c
        /*0114*/ 	.byte	0x00, 0xf0, 0x11, 0x00


	//----- nvinfo : EIATTR_KPARAM_INFO
	.align		4
.L_83:
        /*0118*/ 	.byte	0x04, 0x17
        /*011a*/ 	.short	(.L_85 - .L_84)
.L_84:
        /*011c*/ 	.word	0x00000000
        /*0120*/ 	.short	0x000b
        /*0122*/ 	.short	0x0048
        /*0124*/ 	.byte	0x00, 0xf0, 0x11, 0x00


	//----- nvinfo : EIATTR_KPARAM_INFO
	.align		4
.L_85:
        /*0128*/ 	.byte	0x04, 0x17
        /*012a*/ 	.short	(.L_87 - .L_86)
.L_86:
        /*012c*/ 	.word	0x00000000
        /*0130*/ 	.short	0x000a
        /*0132*/ 	.short	0x0044
        /*0134*/ 	.byte	0x00, 0xf0, 0x11, 0x00


	//----- nvinfo : EIATTR_KPARAM_INFO
	.align		4
.L_87:
        /*0138*/ 	.byte	0x04, 0x17
        /*013a*/ 	.short	(.L_89 - .L_88)
.L_88:
        /*013c*/ 	.word	0x00000000
        /*0140*/ 	.short	0x0009
        /*0142*/ 	.short	0x0040
        /*0144*/ 	.byte	0x00, 0xf0, 0x11, 0x00


	//----- nvinfo : EIATTR_KPARAM_INFO
	.align		4
.L_89:
        /*0148*/ 	.byte	0x04, 0x17
        /*014a*/ 	.short	(.L_91 - .L_90)
.L_90:
        /*014c*/ 	.word	0x00000000
        /*0150*/ 	.short	0x0008
        /*0152*/ 	.short	0x003c
        /*0154*/ 	.byte	0x00, 0xf0, 0x11, 0x00


	//----- nvinfo : EIATTR_KPARAM_INFO
	.align		4
.L_91:
        /*0158*/ 	.byte	0x04, 0x17
        /*015a*/ 	.short	(.L_93 - .L_92)
.L_92:
        /*015c*/ 	.word	0x00000000
        /*0160*/ 	.short	0x0007
        /*0162*/ 	.short	0x0038
        /*0164*/ 	.byte	0x00, 0xf0, 0x11, 0x00


	//----- nvinfo : EIATTR_KPARAM_INFO
	.align		4
.L_93:
        /*0168*/ 	.byte	0x04, 0x17
        /*016a*/ 	.short	(.L_95 - .L_94)
.L_94:
        /*016c*/ 	.word	0x00000000
        /*0170*/ 	.short	0x0006
        /*0172*/ 	.short	0x0030
        /*0174*/ 	.byte	0x00, 0xf5, 0x21, 0x00


	//----- nvinfo : EIATTR_KPARAM_INFO
	.align		4
.L_95:
        /*0178*/ 	.byte	0x04, 0x17
        /*017a*/ 	.short	(.L_97 - .L_96)
.L_96:
        /*017c*/ 	.word	0x00000000
        /*0180*/ 	.short	0x0005
        /*0182*/ 	.short	0x0028
        /*0184*/ 	.byte	0x00, 0xf5, 0x21, 0x00


	//----- nvinfo : EIATTR_KPARAM_INFO
	.align		4
.L_97:
        /*0188*/ 	.byte	0x04, 0x17
        /*018a*/ 	.short	(.L_99 - .L_98)
.L_98:
        /*018c*/ 	.word	0x00000000
        /*0190*/ 	.short	0x0004
        /*0192*/ 	.short	0x0020
        /*0194*/ 	.byte	0x00, 0xf5, 0x21, 0x00


	//----- nvinfo : EIATTR_KPARAM_INFO
	.align		4
.L_99:
        /*0198*/ 	.byte	0x04, 0x17
        /*019a*/ 	.short	(.L_101 - .L_100)
.L_100:
        /*019c*/ 	.word	0x00000000
        /*01a0*/ 	.short	0x0003
        /*01a2*/ 	.short	0x0018
        /*01a4*/ 	.byte	0x00, 0xf5, 0x21, 0x00


	//----- nvinfo : EIATTR_KPARAM_INFO
	.align		4
.L_101:
        /*01a8*/ 	.byte	0x04, 0x17
        /*01aa*/ 	.short	(.L_103 - .L_102)
.L_102:
        /*01ac*/ 	.word	0x00000000
        /*01b0*/ 	.short	0x0002
        /*01b2*/ 	.short	0x0010
        /*01b4*/ 	.byte	0x00, 0xf5, 0x21, 0x00


	//----- nvinfo : EIATTR_KPARAM_INFO
	.align		4
.L_103:
        /*01b8*/ 	.byte	0x04, 0x17
        /*01ba*/ 	.short	(.L_105 - .L_104)
.L_104:
        /*01bc*/ 	.word	0x00000000
        /*01c0*/ 	.short	0x0001
        /*01c2*/ 	.short	0x0008
        /*01c4*/ 	.byte	0x00, 0xf5, 0x21, 0x00


	//----- nvinfo : EIATTR_KPARAM_INFO
	.align		4
.L_105:
        /*01c8*/ 	.byte	0x04, 0x17
        /*01ca*/ 	.short	(.L_107 - .L_106)
.L_106:
        /*01cc*/ 	.word	0x00000000
        /*01d0*/ 	.short	0x0000
        /*01d2*/ 	.short	0x0000
        /*01d4*/ 	.byte	0x00, 0xf5, 0x21, 0x00


	//----- nvinfo : EIATTR_SPARSE_MMA_MASK
	.align		4
.L_107:
        /*01d8*/ 	.byte	0x03, 0x50
        /*01da*/ 	.short	0x0000


	//----- nvinfo : EIATTR_MAXREG_COUNT
	.align		4
        /*01dc*/ 	.byte	0x03, 0x1b
        /*01de*/ 	.short	0x00ff


	//----- nvinfo : EIATTR_MERCURY_ISA_VERSION
	.align		4
        /*01e0*/ 	.byte	0x03, 0x5f
        /*01e2*/ 	.short	0x0101


	//----- nvinfo : EIATTR_VRC_CTA_INIT_COUNT
	.align		4
        /*01e4*/ 	.byte	0x02, 0x4a
	.zero		1
	.zero		1


	//----- nvinfo : EIATTR_EXIT_INSTR_OFFSETS
	.align		4
        /*01e8*/ 	.byte	0x04, 0x1c
        /*01ea*/ 	.short	(.L_109 - .L_108)


	//   ....[0]....
.L_108:
        /*01ec*/ 	.word	0x00003d80


	//   ....[1]....
        /*01f0*/ 	.word	0x000040e0


	//   ....[2]....
        /*01f4*/ 	.word	0x00004f20


	//   ....[3]....
        /*01f8*/ 	.word	0x00005b70


	//   ....[4]....
        /*01fc*/ 	.word	0x00005df0


	//   ....[5]....
        /*0200*/ 	.word	0x00005ec0


	//   ....[6]....
        /*0204*/ 	.word	0x00006280


	//   ....[7]....
        /*0208*/ 	.word	0x00006310


	//----- nvinfo : EIATTR_CRS_STACK_SIZE
	.align		4
.L_109:
        /*020c*/ 	.byte	0x04, 0x1e
        /*020e*/ 	.short	(.L_111 - .L_110)
.L_110:
        /*0210*/ 	.word	0x00000000


	//----- nvinfo : EIATTR_CBANK_PARAM_SIZE
	.align		4
.L_111:
        /*0214*/ 	.byte	0x03, 0x19
        /*0216*/ 	.short	0x0090


	//----- nvinfo : EIATTR_PARAM_CBANK
	.align		4
        /*0218*/ 	.byte	0x04, 0x0a
        /*021a*/ 	.short	(.L_113 - .L_112)
	.align		4
.L_112:
        /*021c*/ 	.word	index@(.nv.constant0._Z14fused_two_convPfS_S_S_S_S_S_iiiiiiiibiiiiiibiiiiii)
        /*0220*/ 	.short	0x0380
        /*0222*/ 	.short	0x0090


	//----- nvinfo : EIATTR_SW_WAR
	.align		4
.L_113:
        /*0224*/ 	.byte	0x04, 0x36
        /*0226*/ 	.short	(.L_115 - .L_114)
.L_114:
        /*0228*/ 	.word	0x00000008
.L_115:


//--------------------- .nv.info._Z17fused_first_layerPfS_S_S_S_S_S_iiiiiiiiiiiiiiiiii --------------------------
	.section	.nv.info._Z17fused_first_layerPfS_S_S_S_S_S_iiiiiiiiiiiiiiiiii,"",@"SHT_CUDA_INFO"
	.sectionflags	@""
	.align	4


	//----- nvinfo : EIATTR_CUDA_API_VERSION
	.align		4
        /*0000*/ 	.byte	0x04, 0x37
        /*0002*/ 	.short	(.L_117 - .L_116)
.L_116:
        /*0004*/ 	.word	0x00000082


	//----- nvinfo : EIATTR_KPARAM_INFO
	.align		4
.L_117:
        /*0008*/ 	.byte	0x04, 0x17
        /*000a*/ 	.short	(.L_119 - .L_118)
.L_118:
        /*000c*/ 	.word	0x00000000
        /*0010*/ 	.short	0x0018
        /*0012*/ 	.short	0x007c
        /*0014*/ 	.byte	0x00, 0xf0, 0x11, 0x00


	//----- nvinfo : EIATTR_KPARAM_INFO
	.align		4
.L_119:
        /*0018*/ 	.byte	0x04, 0x17
        /*001a*/ 	.short	(.L_121 - .L_120)
.L_120:
        /*001c*/ 	.word	0x00000000
        /*0020*/ 	.short	0x0017
        /*0022*/ 	.short	0x0078
        /*0024*/ 	.byte	0x00, 0xf0, 0x11, 0x00


	//----- nvinfo : EIATTR_KPARAM_INFO
	.align		4
.L_121:
        /*0028*/ 	.byte	0x04, 0x17
        /*002a*/ 	.short	(.L_123 - .L_122)
.L_122:
        /*002c*/ 	.word	0x00000000
        /*0030*/ 	.short	0x0016
        /*0032*/ 	.short	0x0074
        /*0034*/ 	.byte	0x00, 0xf0, 0x11, 0x00


	//----- nvinfo : EIATTR_KPARAM_INFO
	.align		4
.L_123:
        /*0038*/ 	.byte	0x04, 0x17
        /*003a*/ 	.short	(.L_125 - .L_124)
.L_124:
        /*003c*/ 	.word	0x00000000
        /*0040*/ 	.short	0x0015
        /*0042*/ 	.short	0x0070
        /*0044*/ 	.byte	0x00, 0xf0, 0x11, 0x00


	//----- nvinfo : EIATTR_KPARAM_INFO
	.align		4
.L_125:
        /*0048*/ 	.byte	0x04, 0x17
        /*004a*/ 	.short	(.L_127 - .L_126)
.L_126:
        /*004c*/ 	.word	0x00000000
        /*0050*/ 	.short	0x0014
        /*0052*/ 	.short	0x006c
        /*0054*/ 	.byte	0x00, 0xf0, 0x11, 0x00


	//----- nvinfo : EIATTR_KPARAM_INFO
	.align		4
.L_127:
        /*0058*/ 	.byte	0x04, 0x17
        /*005a*/ 	.short	(.L_129 - .L_128)
.L_128:
        /*005c*/ 	.word	0x00000000
        /*0060*/ 	.short	0x0013
        /*0062*/ 	.short	0x0068
        /*0064*/ 	.byte	0x00, 0xf0, 0x11, 0x00


	//----- nvinfo : EIATTR_KPARAM_INFO
	.align		4
.L_129:
        /*0068*/ 	.byte	0x04, 0x17
        /*006a*/ 	.short	(.L_131 - .L_130)
.L_130:
        /*006c*/ 	.word	0x00000000
        /*0070*/ 	.short	0x0012
        /*0072*/ 	.short	0x0064
        /*0074*/ 	.byte	0x00, 0xf0, 0x11, 0x00


	//----- nvinfo : EIATTR_KPARAM_INFO
	.align		4
.L_131:
        /*0078*/ 	.byte	0x04, 0x17
        /*007a*/ 	.short	(.L_133 - .L_132)
.L_132:
        /*007c*/ 	.word	0x00000000
        /*0080*/ 	.short	0x0011
        /*0082*/ 	.short	0x0060
        /*0084*/ 	.byte	0x00, 0xf0, 0x11, 0x00


	//----- nvinfo : EIATTR_KPARAM_INFO
	.align		4
.L_133:
        /*0088*/ 	.byte	0x04, 0x17
        /*008a*/ 	.short	(.L_135 - .L_134)
.L_134:
        /*008c*/ 	.word	0x00000000
        /*0090*/ 	.short	0x0010
        /*0092*/ 	.short	0x005c
        /*0094*/ 	.byte	0x00, 0xf0, 0x11, 0x00


	//----- nvinfo : EIATTR_KPARAM_INFO
	.align		4
.L_135:
        /*0098*/ 	.byte	0x04, 0x17
        /*009a*/ 	.short	(.L_137 - .L_136)
.L_136:
        /*009c*/ 	.word	0x00000000
        /*00a0*/ 	.short	0x000f
        /*00a2*/ 	.short	0x0058
        /*00a4*/ 	.byte	0x00, 0xf0, 0x11, 0x00


	//----- nvinfo : EIATTR_KPARAM_INFO
	.align		4
.L_137:
        /*00a8*/ 	.byte	0x04, 0x17
        /*00aa*/ 	.short	(.L_139 - .L_138)
.L_138:
        /*00ac*/ 	.word	0x00000000
        /*00b0*/ 	.short	0x000e
        /*00b2*/ 	.short	0x0054
        /*00b4*/ 	.byte	0x00, 0xf0, 0x11, 0x00


	//----- nvinfo : EIATTR_KPARAM_INFO
	.align		4
.L_139:
        /*00b8*/ 	.byte	0x04, 0x17
        /*00ba*/ 	.short	(.L_141 - .L_140)
.L_140:
        /*00bc*/ 	.word	0x00000000
        /*00c0*/ 	.short	0x000d
        /*00c2*/ 	.short	0x0050
        /*00c4*/ 	.byte	0x00, 0xf0, 0x11, 0x00


	//----- nvinfo : EIATTR_KPARAM_INFO
	.align		4
.L_141:
        /*00c8*/ 	.byte	0x04, 0x17
        /*00ca*/ 	.short	(.L_143 - .L_142)
.L_142:
        /*00cc*/ 	.word	0x00000000
        /*00d0*/ 	.short	0x000c
        /*00d2*/ 	.short	0x004c
        /*00d4*/ 	.byte	0x00, 0xf0, 0x11, 0x00


	//----- nvinfo : EIATTR_KPARAM_INFO
	.align		4
.L_143:
        /*00d8*/ 	.byte	0x04, 0x17
        /*00da*/ 	.short	(.L_145 - .L_144)
.L_144:
        /*00dc*/ 	.word	0x00000000
        /*00e0*/ 	.short	0x000b
        /*00e2*/ 	.short	0x0048
        /*00e4*/ 	.byte	0x00, 0xf0, 0x11, 0x00


	//----- nvinfo : EIATTR_KPARAM_INFO
	.align		4
.L_145:
        /*00e8*/ 	.byte	0x04, 0x17
        /*00ea*/ 	.short	(.L_147 - .L_146)
.L_146:
        /*00ec*/ 	.word	0x00000000
        /*00f0*/ 	.short	0x000a
        /*00f2*/ 	.short	0x0044
        /*00f4*/ 	.byte	0x00, 0xf0, 0x11, 0x00


	//----- nvinfo : EIATTR_KPARAM_INFO
	.align		4
.L_147:
        /*00f8*/ 	.byte	0x04, 0x17
        /*00fa*/ 	.short	(.L_149 - .L_148)
.L_148:
        /*00fc*/ 	.word	0x00000000
        /*0100*/ 	.short	0x0009
        /*0102*/ 	.short	0x0040
        /*0104*/ 	.byte	0x00, 0xf0, 0x11, 0x00


	//----- nvinfo : EIATTR_KPARAM_INFO
	.align		4
.L_149:
        /*0108*/ 	.byte	0x04, 0x17
        /*010a*/ 	.short	(.L_151 - .L_150)
.L_150:
        /*010c*/ 	.word	0x00000000
        /*0110*/ 	.short	0x0008
        /*0112*/ 	.short	0x003c
        /*0114*/ 	.byte	0x00, 0xf0, 0x11, 0x00


	//----- nvinfo : EIATTR_KPARAM_INFO
	.align		4
.L_151:
        /*0118*/ 	.byte	0x04, 0x17
        /*011a*/ 	.short	(.L_153 - .L_152)
.L_152:
        /*011c*/ 	.word	0x00000000
        /*0120*/ 	.short	0x0007
        /*0122*/ 	.short	0x0038
        /*0124*/ 	.byte	0x00, 0xf0, 0x11, 0x00


	//----- nvinfo : EIATTR_KPARAM_INFO
	.align		4
.L_153:
        /*0128*/ 	.byte	0x04, 0x17
        /*012a*/ 	.short	(.L_155 - .L_154)
.L_154:
        /*012c*/ 	.word	0x00000000
        /*0130*/ 	.short	0x0006
        /*0132*/ 	.short	0x0030
        /*0134*/ 	.byte	0x00, 0xf5, 0x21, 0x00


	//----- nvinfo : EIATTR_KPARAM_INFO
	.align		4
.L_155:
        /*0138*/ 	.byte	0x04, 0x17
        /*013a*/ 	.short	(.L_157 - .L_156)
.L_156:
        /*013c*/ 	.word	0x00000000
        /*0140*/ 	.short	0x0005
        /*0142*/ 	.short	0x0028
        /*0144*/ 	.byte	0x00, 0xf5, 0x21, 0x00


	//----- nvinfo : EIATTR_KPARAM_INFO
	.align		4
.L_157:
        /*0148*/ 	.byte	0x04, 0x17
        /*014a*/ 	.short	(.L_159 - .L_158)
.L_158:
        /*014c*/ 	.word	0x00000000
        /*0150*/ 	.short	0x0004
        /*0152*/ 	.short	0x0020
        /*0154*/ 	.byte	0x00, 0xf5, 0x21, 0x00


	//----- nvinfo : EIATTR_KPARAM_INFO
	.align		4
.L_159:
        /*0158*/ 	.byte	0x04, 0x17
        /*015a*/ 	.short	(.L_161 - .L_160)
.L_160:
        /*015c*/ 	.word	0x00000000
        /*0160*/ 	.short	0x0003
        /*0162*/ 	.short	0x0018
        /*0164*/ 	.byte	0x00, 0xf5, 0x21, 0x00


	//----- nvinfo : EIATTR_KPARAM_INFO
	.align		4
.L_161:
        /*0168*/ 	.byte	0x04, 0x17
        /*016a*/ 	.short	(.L_163 - .L_162)
.L_162:
        /*016c*/ 	.word	0x00000000
        /*0170*/ 	.short	0x0002
        /*0172*/ 	.short	0x0010
        /*0174*/ 	.byte	0x00, 0xf5, 0x21, 0x00


	//----- nvinfo : EIATTR_KPARAM_INFO
	.align		4
.L_163:
        /*0178*/ 	.byte	0x04, 0x17
        /*017a*/ 	.short	(.L_165 - .L_164)
.L_164:
        /*017c*/ 	.word	0x00000000
        /*0180*/ 	.short	0x0001
        /*0182*/ 	.short	0x0008
        /*0184*/ 	.byte	0x00, 0xf5, 0x21, 0x00


	//----- nvinfo : EIATTR_KPARAM_INFO
	.align		4
.L_165:
        /*0188*/ 	.byte	0x04, 0x17
        /*018a*/ 	.short	(.L_167 - .L_166)
.L_166:
        /*018c*/ 	.word	0x00000000
        /*0190*/ 	.short	0x0000
        /*0192*/ 	.short	0x0000
        /*0194*/ 	.byte	0x00, 0xf5, 0x21, 0x00


	//----- nvinfo : EIATTR_SPARSE_MMA_MASK
	.align		4
.L_167:
        /*0198*/ 	.byte	0x03, 0x50
        /*019a*/ 	.short	0x0000


	//----- nvinfo : EIATTR_MAXREG_COUNT
	.align		4
        /*019c*/ 	.byte	0x03, 0x1b
        /*019e*/ 	.short	0x00ff


	//----- nvinfo : EIATTR_MERCURY_ISA_VERSION
	.align		4
        /*01a0*/ 	.byte	0x03, 0x5f
        /*01a2*/ 	.short	0x0101


	//----- nvinfo : EIATTR_VRC_CTA_INIT_COUNT
	.align		4
        /*01a4*/ 	.byte	0x02, 0x4a
	.zero		1
	.zero		1


	//----- nvinfo : EIATTR_EXIT_INSTR_OFFSETS
	.align		4
        /*01a8*/ 	.byte	0x04, 0x1c
        /*01aa*/ 	.short	(.L_169 - .L_168)


	//   ....[0]....
.L_168:
        /*01ac*/ 	.word	0x00001660


	//   ....[1]....
        /*01b0*/ 	.word	0x00002560


	//   ....[2]....
        /*01b4*/ 	.word	0x000028b0


	//----- nvinfo : EIATTR_CRS_STACK_SIZE
	.align		4
.L_169:
        /*01b8*/ 	.byte	0x04, 0x1e
        /*01ba*/ 	.short	(.L_171 - .L_170)
.L_170:
        /*01bc*/ 	.word	0x00000000


	//----- nvinfo : EIATTR_CBANK_PARAM_SIZE
	.align		4
.L_171:
        /*01c0*/ 	.byte	0x03, 0x19
        /*01c2*/ 	.short	0x0080


	//----- nvinfo : EIATTR_PARAM_CBANK
	.align		4
        /*01c4*/ 	.byte	0x04, 0x0a
        /*01c6*/ 	.short	(.L_173 - .L_172)
	.align		4
.L_172:
        /*01c8*/ 	.word	index@(.nv.constant0._Z17fused_first_layerPfS_S_S_S_S_S_iiiiiiiiiiiiiiiiii)
        /*01cc*/ 	.short	0x0380
        /*01ce*/ 	.short	0x0080


	//----- nvinfo : EIATTR_SW_WAR
	.align		4
.L_173:
        /*01d0*/ 	.byte	0x04, 0x36
        /*01d2*/ 	.short	(.L_175 - .L_174)
.L_174:
        /*01d4*/ 	.word	0x00000008
.L_175:


//--------------------- .nv.info._Z13fused_two_fc1PfS_S_S_S_S_S_S_iiibib --------------------------
	.section	.nv.info._Z13fused_two_fc1PfS_S_S_S_S_S_S_iiibib,"",@"SHT_CUDA_INFO"
	.sectionflags	@""
	.align	4


	//----- nvinfo : EIATTR_CUDA_API_VERSION
	.align		4
        /*0000*/ 	.byte	0x04, 0x37
        /*0002*/ 	.short	(.L_177 - .L_176)
.L_176:
        /*0004*/ 	.word	0x00000082


	//----- nvinfo : EIATTR_KPARAM_INFO
	.align		4
.L_177:
        /*0008*/ 	.byte	0x04, 0x17
        /*000a*/ 	.short	(.L_179 - .L_178)
.L_178:
        /*000c*/ 	.word	0x00000000
        /*0010*/ 	.short	0x000d
        /*0012*/ 	.short	0x0054
        /*0014*/ 	.byte	0x00, 0xf0, 0x05, 0x00


	//----- nvinfo : EIATTR_KPARAM_INFO
	.align		4
.L_179:
        /*0018*/ 	.byte	0x04, 0x17
        /*001a*/ 	.short	(.L_181 - .L_180)
.L_180:
        /*001c*/ 	.word	0x00000000
        /*0020*/ 	.short	0x000c
        /*0022*/ 	.short	0x0050
        /*0024*/ 	.byte	0x00, 0xf0, 0x11, 0x00


	//----- nvinfo : EIATTR_KPARAM_INFO
	.align		4
.L_181:
        /*0028*/ 	.byte	0x04, 0x17
        /*002a*/ 	.short	(.L_183 - .L_182)
.L_182:
        /*002c*/ 	.word	0x00000000
        /*0030*/ 	.short	0x000b
        /*0032*/ 	.short	0x004c
        /*0034*/ 	.byte	0x00, 0xf0, 0x05, 0x00


	//----- nvinfo : EIATTR_KPARAM_INFO
	.align		4
.L_183:
        /*0038*/ 	.byte	0x04, 0x17
        /*003a*/ 	.short	(.L_185 - .L_184)
.L_184:
        /*003c*/ 	.word	0x00000000
        /*0040*/ 	.short	0x000a
        /*0042*/ 	.short	0x0048
        /*0044*/ 	.byte	0x00, 0xf0, 0x11, 0x00


	//----- nvinfo : EIATTR_KPARAM_INFO
	.align		4
.L_185:
        /*0048*/ 	.byte	0x04, 0x17
        /*004a*/ 	.short	(.L_187 - .L_186)
.L_186:
        /*004c*/ 	.word	0x00000000
        /*0050*/ 	.short	0x0009
        /*0052*/ 	.short	0x0044
        /*0054*/ 	.byte	0x00, 0xf0, 0x11, 0x00


	//----- nvinfo : EIATTR_KPARAM_INFO
	.align		4
.L_187:
        /*0058*/ 	.byte	0x04, 0x17
        /*005a*/ 	.short	(.L_189 - .L_188)
.L_188:
        /*005c*/ 	.word	0x00000000
        /*0060*/ 	.short	0x0008
        /*0062*/ 	.short	0x0040
        /*0064*/ 	.byte	0x00, 0xf0, 0x11, 0x00


	//----- nvinfo : EIATTR_KPARAM_INFO
	.align		4
.L_189:
        /*0068*/ 	.byte	0x04, 0x17
        /*006a*/ 	.short	(.L_191 - .L_190)
.L_190:
        /*006c*/ 	.word	0x00000000
        /*0070*/ 	.short	0x0007
        /*0072*/ 	.short	0x0038
        /*0074*/ 	.byte	0x00, 0xf5, 0x21, 0x00


	//----- nvinfo : EIATTR_KPARAM_INFO
	.align		4
.L_191:
        /*0078*/ 	.byte	0x04, 0x17
        /*007a*/ 	.short	(.L_193 - .L_192)
.L_192:
        /*007c*/ 	.word	0x00000000
        /*0080*/ 	.short	0x0006
        /*0082*/ 	.short	0x0030
        /*0084*/ 	.byte	0x00, 0xf5, 0x21, 0x00


	//----- nvinfo : EIATTR_KPARAM_INFO
	.align		4
.L_193:
        /*0088*/ 	.byte	0x04, 0x17
        /*008a*/ 	.short	(.L_195 - .L_194)
.L_194:
        /*008c*/ 	.word	0x00000000
        /*0090*/ 	.short	0x0005
        /*0092*/ 	.short	0x0028
        /*0094*/ 	.byte	0x00, 0xf5, 0x21, 0x00


	//----- nvinfo : EIATTR_KPARAM_INFO
	.align		4
.L_195:
        /*0098*/ 	.byte	0x04, 0x17
        /*009a*/ 	.short	(.L_197 - .L_196)
.L_196:
        /*009c*/ 	.word	0x00000000
        /*00a0*/ 	.short	0x0004
        /*00a2*/ 	.short	0x0020
        /*00a4*/ 	.byte	0x00, 0xf5, 0x21, 0x00


	//----- nvinfo : EIATTR_KPARAM_INFO
	.align		4
.L_197:
        /*00a8*/ 	.byte	0x04, 0x17
        /*00aa*/ 	.short	(.L_199 - .L_198)
.L_198:
        /*00ac*/ 	.word	0x00000000
        /*00b0*/ 	.short	0x0003
        /*00b2*/ 	.short	0x0018
        /*00b4*/ 	.byte	0x00, 0xf5, 0x21, 0x00


	//----- nvinfo : EIATTR_KPARAM_INFO
	.align		4
.L_199:
        /*00b8*/ 	.byte	0x04, 0x17
        /*00ba*/ 	.short	(.L_201 - .L_200)
.L_200:
        /*00bc*/ 	.word	0x00000000
        /*00c0*/ 	.short	0x0002
        /*00c2*/ 	.short	0x0010
        /*00c4*/ 	.byte	0x00, 0xf5, 0x21, 0x00


	//----- nvinfo : EIATTR_KPARAM_INFO
	.align		4
.L_201:
        /*00c8*/ 	.byte	0x04, 0x17
        /*00ca*/ 	.short	(.L_203 - .L_202)
.L_202:
        /*00cc*/ 	.word	0x00000000
        /*00d0*/ 	.short	0x0001
        /*00d2*/ 	.short	0x0008
        /*00d4*/ 	.byte	0x00, 0xf5, 0x21, 0x00


	//----- nvinfo : EIATTR_KPARAM_INFO
	.align		4
.L_203:
        /*00d8*/ 	.byte	0x04, 0x17
        /*00da*/ 	.short	(.L_205 - .L_204)
.L_204:
        /*00dc*/ 	.word	0x00000000
        /*00e0*/ 	.short	0x0000
        /*00e2*/ 	.short	0x0000
        /*00e4*/ 	.byte	0x00, 0xf5, 0x21, 0x00


	//----- nvinfo : EIATTR_SPARSE_MMA_MASK
	.align		4
.L_205:
        /*00e8*/ 	.byte	0x03, 0x50
        /*00ea*/ 	.short	0x0000


	//----- nvinfo : EIATTR_MAXREG_COUNT
	.align		4
        /*00ec*/ 	.byte	0x03, 0x1b
        /*00ee*/ 	.short	0x00ff


	//----- nvinfo : EIATTR_MERCURY_ISA_VERSION
	.align		4
        /*00f0*/ 	.byte	0x03, 0x5f
        /*00f2*/ 	.short	0x0101


	//----- nvinfo : EIATTR_VRC_CTA_INIT_COUNT
	.align		4
        /*00f4*/ 	.byte	0x02, 0x4a
	.zero		1
	.zero		1


	//----- nvinfo : EIATTR_EXIT_INSTR_OFFSETS
	.align		4
        /*00f8*/ 	.byte	0x04, 0x1c
        /*00fa*/ 	.short	(.L_207 - .L_206)


	//   ....[0]....
.L_206:
        /*00fc*/ 	.word	0x00003200


	//   ....[1]....
        /*0100*/ 	.word	0x00003e60


	//   ....[2]....
        /*0104*/ 	.word	0x00004900


	//   ....[3]....
        /*0108*/ 	.word	0x00005110


	//   ....[4]....
        /*010c*/ 	.word	0x00005500


	//   ....[5]....
        /*0110*/ 	.word	0x00005730


	//   ....[6]....
        /*0114*/ 	.word	0x000057f0


	//   ....[7]....
        /*0118*/ 	.word	0x00005dd0


	//   ....[8]....
        /*011c*/ 	.word	0x000060c0


	//   ....[9]....
        /*0120*/ 	.word	0x00006270


	//   ....[10]....
        /*0124*/ 	.word	0x00006330


	//----- nvinfo : EIATTR_CBANK_PARAM_SIZE
	.align		4
.L_207:
        /*0128*/ 	.byte	0x03, 0x19
        /*012a*/ 	.short	0x0055


	//----- nvinfo : EIATTR_PARAM_CBANK
	.align		4
        /*012c*/ 	.byte	0x04, 0x0a
        /*012e*/ 	.short	(.L_209 - .L_208)
	.align		4
.L_208:
        /*0130*/ 	.word	index@(.nv.constant0._Z13fused_two_fc1PfS_S_S_S_S_S_S_iiibib)
        /*0134*/ 	.short	0x0380
        /*0136*/ 	.short	0x0055


	//----- nvinfo : EIATTR_SW_WAR
	.align		4
.L_209:
        /*0138*/ 	.byte	0x04, 0x36
        /*013a*/ 	.short	(.L_211 - .L_210)
.L_210:
        /*013c*/ 	.word	0x00000008
.L_211:


//--------------------- .nv.info._Z13fused_bn_max1PfS_S_S_iiS_S_S_S_ibiiiiiiiiiii --------------------------
	.section	.nv.info._Z13fused_bn_max1PfS_S_S_iiS_S_S_S_ibiiiiiiiiiii,"",@"SHT_CUDA_INFO"
	.sectionflags	@""
	.align	4


	//----- nvinfo : EIATTR_CUDA_API_VERSION
	.align		4
        /*0000*/ 	.byte	0x04, 0x37
        /*0002*/ 	.short	(.L_213 - .L_212)
.L_212:
        /*0004*/ 	.word	0x00000082


	//----- nvinfo : EIATTR_KPARAM_INFO
	.align		4
.L_213:
        /*0008*/ 	.byte	0x04, 0x17
        /*000a*/ 	.short	(.L_215 - .L_214)
.L_214:
        /*000c*/ 	.word	0x00000000
        /*0010*/ 	.short	0x0016
        /*0012*/ 	.short	0x0078
        /*0014*/ 	.byte	0x00, 0xf0, 0x11, 0x00


	//----- nvinfo : EIATTR_KPARAM_INFO
	.align		4
.L_215:
        /*0018*/ 	.byte	0x04, 0x17
        /*001a*/ 	.short	(.L_217 - .L_216)
.L_216:
        /*001c*/ 	.word	0x00000000
        /*0020*/ 	.short	0x0015
        /*0022*/ 	.short	0x0074
        /*0024*/ 	.byte	0x00, 0xf0, 0x11, 0x00


	//----- nvinfo : EIATTR_KPARAM_INFO
	.align		4
.L_217:
        /*0028*/ 	.byte	0x04, 0x17
        /*002a*/ 	.short	(.L_219 - .L_218)
.L_218:
        /*002c*/ 	.word	0x00000000
        /*0030*/ 	.short	0x0014
        /*0032*/ 	.short	0x0070
        /*0034*/ 	.byte	0x00, 0xf0, 0x11, 0x00


	//----- nvinfo : EIATTR_KPARAM_INFO
	.align		4
.L_219:
        /*0038*/ 	.byte	0x04, 0x17
        /*003a*/ 	.short	(.L_221 - .L_220)
.L_220:
        /*003c*/ 	.word	0x00000000
        /*0040*/ 	.short	0x0013
        /*0042*/ 	.short	0x006c
        /*0044*/ 	.byte	0x00, 0xf0, 0x11, 0x00


	//----- nvinfo : EIATTR_KPARAM_INFO
	.align		4
.L_221:
        /*0048*/ 	.byte	0x04, 0x17
        /*004a*/ 	.short	(.L_223 - .L_222)
.L_222:
        /*004c*/ 	.word	0x00000000
        /*0050*/ 	.short	0x0012
        /*0052*/ 	.short	0x0068
        /*0054*/ 	.byte	0x00, 0xf0, 0x11, 0x00


	//----- nvinfo : EIATTR_KPARAM_INFO
	.align		4
.L_223:
        /*0058*/ 	.byte	0x04, 0x17
        /*005a*/ 	.short	(.L_225 - .L_224)
.L_224:
        /*005c*/ 	.word	0x00000000
        /*0060*/ 	.short	0x0011
        /*0062*/ 	.short	0x0064
        /*0064*/ 	.byte	0x00, 0xf0, 0x11, 0x00


	//----- nvinfo : EIATTR_KPARAM_INFO
	.align		4
.L_225:
        /*0068*/ 	.byte	0x04, 0x17
        /*006a*/ 	.short	(.L_227 - .L_226)
.L_226:
        /*006c*/ 	.word	0x00000000
        /*0070*/ 	.short	0x0010
        /*0072*/ 	.short	0x0060
        /*0074*/ 	.byte	0x00, 0xf0, 0x11, 0x00


	//----- nvinfo : EIATTR_KPARAM_INFO
	.align		4
.L_227:
        /*0078*/ 	.byte	0x04, 0x17
        /*007a*/ 	.short	(.L_229 - .L_228)
.L_228:
        /*007c*/ 	.word	0x00000000
        /*0080*/ 	.short	0x000f
        /*0082*/ 	.short	0x005c
        /*0084*/ 	.byte	0x00, 0xf0, 0x11, 0x00


	//----- nvinfo : EIATTR_KPARAM_INFO
	.align		4
.L_229:
        /*0088*/ 	.byte	0x04, 0x17
        /*008a*/ 	.short	(.L_231 - .L_230)
.L_230:
        /*008c*/ 	.word	0x00000000
        /*0090*/ 	.short	0x000e
        /*0092*/ 	.short	0x0058
        /*0094*/ 	.byte	0x00, 0xf0, 0x11, 0x00


	//----- nvinfo : EIATTR_KPARAM_INFO
	.align		4
.L_231:
        /*0098*/ 	.byte	0x04, 0x17
        /*009a*/ 	.short	(.L_233 - .L_232)
.L_232:
        /*009c*/ 	.word	0x00000000
        /*00a0*/ 	.short	0x000d
        /*00a2*/ 	.short	0x0054
        /*00a4*/ 	.byte	0x00, 0xf0, 0x11, 0x00


	//----- nvinfo : EIATTR_KPARAM_INFO
	.align		4
.L_233:
        /*00a8*/ 	.byte	0x04, 0x17
        /*00aa*/ 	.short	(.L_235 - .L_234)
.L_234:
        /*00ac*/ 	.word	0x00000000
        /*00b0*/ 	.short	0x000c
        /*00b2*/ 	.short	0x0050
        /*00b4*/ 	.byte	0x00, 0xf0, 0x11, 0x00


	//----- nvinfo : EIATTR_KPARAM_INFO
	.align		4
.L_235:
        /*00b8*/ 	.byte	0x04, 0x17
        /*00ba*/ 	.short	(.L_237 - .L_236)
.L_236:
        /*00bc*/ 	.word	0x00000000
        /*00c0*/ 	.short	0x000b
        /*00c2*/ 	.short	0x004c
        /*00c4*/ 	.byte	0x00, 0xf0, 0x05, 0x00


	//----- nvinfo : EIATTR_KPARAM_INFO
	.align		4
.L_237:
        /*00c8*/ 	.byte	0x04, 0x17
        /*00ca*/ 	.short	(.L_239 - .L_238)
.L_238:
        /*00cc*/ 	.word	0x00000000
        /*00d0*/ 	.short	0x000a
        /*00d2*/ 	.short	0x0048
        /*00d4*/ 	.byte	0x00, 0xf0, 0x11, 0x00


	//----- nvinfo : EIATTR_KPARAM_INFO
	.align		4
.L_239:
        /*00d8*/ 	.byte	0x04, 0x17
        /*00da*/ 	.short	(.L_241 - .L_240)
.L_240:
        /*00dc*/ 	.word	0x00000000
        /*00e0*/ 	.short	0x0009
        /*00e2*/ 	.short	0x0040
        /*00e4*/ 	.byte	0x00, 0xf5, 0x21, 0x00


	//----- nvinfo : EIATTR_KPARAM_INFO
	.align		4
.L_241:
        /*00e8*/ 	.byte	0x04, 0x17
        /*00ea*/ 	.short	(.L_243 - .L_242)
.L_242:
        /*00ec*/ 	.word	0x00000000
        /*00f0*/ 	.short	0x0008
        /*00f2*/ 	.short	0x0038
        /*00f4*/ 	.byte	0x00, 0xf5, 0x21, 0x00


	//----- nvinfo : EIATTR_KPARAM_INFO
	.align		4
.L_243:
        /*00f8*/ 	.byte	0x04, 0x17
        /*00fa*/ 	.short	(.L_245 - .L_244)
.L_244:
        /*00fc*/ 	.word	0x00000000
        /*0100*/ 	.short	0x0007
        /*0102*/ 	.short	0x0030
        /*0104*/ 	.byte	0x00, 0xf5, 0x21, 0x00


	//----- nvinfo : EIATTR_KPARAM_INFO
	.align		4
.L_245:
        /*0108*/ 	.byte	0x04, 0x17
        /*010a*/ 	.short	(.L_247 - .L_246)
.L_246:
        /*010c*/ 	.word	0x00000000
        /*0110*/ 	.short	0x0006
        /*0112*/ 	.short	0x0028
        /*0114*/ 	.byte	0x00, 0xf5, 0x21, 0x00


	//----- nvinfo : EIATTR_KPARAM_INFO
	.align		4
.L_247:
        /*0118*/ 	.byte	0x04, 0x17
        /*011a*/ 	.short	(.L_249 - .L_248)
.L_248:
        /*011c*/ 	.word	0x00000000
        /*0120*/ 	.short	0x0005
        /*0122*/ 	.short	0x0024
        /*0124*/ 	.byte	0x00, 0xf0, 0x11, 0x00


	//----- nvinfo : EIATTR_KPARAM_INFO
	.align		4
.L_249:
        /*0128*/ 	.byte	0x04, 0x17
        /*012a*/ 	.short	(.L_251 - .L_250)
.L_250:
        /*012c*/ 	.word	0x00000000
        /*0130*/ 	.short	0x0004
        /*0132*/ 	.short	0x0020
        /*0134*/ 	.byte	0x00, 0xf0, 0x11, 0x00


	//----- nvinfo : EIATTR_KPARAM_INFO
	.align		4
.L_251:
        /*0138*/ 	.byte	0x04, 0x17
        /*013a*/ 	.short	(.L_253 - .L_252)
.L_252:
        /*013c*/ 	.word	0x00000000
        /*0140*/ 	.short	0x0003
        /*0142*/ 	.short	0x0018
        /*0144*/ 	.byte	0x00, 0xf5, 0x21, 0x00


	//----- nvinfo : EIATTR_KPARAM_INFO
	.align		4
.L_253:
        /*0148*/ 	.byte	0x04, 0x17
        /*014a*/ 	.short	(.L_255 - .L_254)
.L_254:
        /*014c*/ 	.word	0x00000000
        /*0150*/ 	.short	0x0002
        /*0152*/ 	.short	0x0010
        /*0154*/ 	.byte	0x00, 0xf5, 0x21, 0x00


	//----- nvinfo : EIATTR_KPARAM_INFO
	.align		4
.L_255:
        /*0158*/ 	.byte	0x04, 0x17
        /*015a*/ 	.short	(.L_257 - .L_256)
.L_256:
        /*015c*/ 	.word	0x00000000
        /*0160*/ 	.short	0x0001
        /*0162*/ 	.short	0x0008
        /*0164*/ 	.byte	0x00, 0xf5, 0x21, 0x00


	//----- nvinfo : EIATTR_KPARAM_INFO
	.align		4
.L_257:
        /*0168*/ 	.byte	0x04, 0x17
        /*016a*/ 	.short	(.L_259 - .L_258)
.L_258:
        /*016c*/ 	.word	0x00000000
        /*0170*/ 	.short	0x0000
        /*0172*/ 	.short	0x0000
        /*0174*/ 	.byte	0x00, 0xf5, 0x21, 0x00


	//----- nvinfo : EIATTR_SPARSE_MMA_MASK
	.align		4
.L_259:
        /*0178*/ 	.byte	0x03, 0x50
        /*017a*/ 	.short	0x0000


	//----- nvinfo : EIATTR_MAXREG_COUNT
	.align		4
        /*017c*/ 	.byte	0x03, 0x1b
        /*017e*/ 	.short	0x00ff


	//----- nvinfo : EIATTR_MERCURY_ISA_VERSION
	.align		4
        /*0180*/ 	.byte	0x03, 0x5f
        /*0182*/ 	.short	0x0101


	//----- nvinfo : EIATTR_VRC_CTA_INIT_COUNT
	.align		4
        /*0184*/ 	.byte	0x02, 0x4a
	.zero		1
	.zero		1


	//----- nvinfo : EIATTR_EXIT_INSTR_OFFSETS
	.align		4
        /*0188*/ 	.byte	0x04, 0x1c
        /*018a*/ 	.short	(.L_261 - .L_260)


	//   ....[0]....
.L_260:
        /*018c*/ 	.word	0x00005a90


	//   ....[1]....
        /*0190*/ 	.word	0x00005d80


	//   ....[2]....
        /*0194*/ 	.word	0x00006af0


	//----- nvinfo : EIATTR_CRS_STACK_SIZE
	.align		4
.L_261:
        /*0198*/ 	.byte	0x04, 0x1e
        /*019a*/ 	.short	(.L_263 - .L_262)
.L_262:
        /*019c*/ 	.word	0x00000000


	//----- nvinfo : EIATTR_CBANK_PARAM_SIZE
	.align		4
.L_263:
        /*01a0*/ 	.byte	0x03, 0x19
        /*01a2*/ 	.short	0x007c


	//----- nvinfo : EIATTR_PARAM_CBANK
	.align		4
        /*01a4*/ 	.byte	0x04, 0x0a
        /*01a6*/ 	.short	(.L_265 - .L_264)
	.align		4
.L_264:
        /*01a8*/ 	.word	index@(.nv.constant0._Z13fused_bn_max1PfS_S_S_iiS_S_S_S_ibiiiiiiiiiii)
        /*01ac*/ 	.short	0x0380
        /*01ae*/ 	.short	0x007c


	//----- nvinfo : EIATTR_SW_WAR
	.align		4
.L_265:
        /*01b0*/ 	.byte	0x04, 0x36
        /*01b2*/ 	.short	(.L_267 - .L_266)
.L_266:
        /*01b4*/ 	.word	0x00000008
.L_267:


//--------------------- .nv.info._Z10fused_max1PfS_S_S_iiiiiiiiiiiiiiiiii --------------------------
	.section	.nv.info._Z10fused_max1PfS_S_S_iiiiiiiiiiiiiiiiii,"",@"SHT_CUDA_INFO"
	.sectionflags	@""
	.align	4


	//----- nvinfo : EIATTR_CUDA_API_VERSION
	.align		4
        /*0000*/ 	.byte	0x04, 0x37
        /*0002*/ 	.short	(.L_269 - .L_268)
.L_268:
        /*0004*/ 	.word	0x00000082


	//----- nvinfo : EIATTR_KPARAM_INFO
	.align		4
.L_269:
        /*0008*/ 	.byte	0x04, 0x17
        /*000a*/ 	.short	(.L_271 - .L_270)
.L_270:
        /*000c*/ 	.word	0x00000000
        /*0010*/ 	.short	0x0015
        /*0012*/ 	.short	0x0064
        /*0014*/ 	.byte	0x00, 0xf0, 0x11, 0x00


	//----- nvinfo : EIATTR_KPARAM_INFO
	.align		4
.L_271:
        /*0018*/ 	.byte	0x04, 0x17
        /*001a*/ 	.short	(.L_273 - .L_272)
.L_272:
        /*001c*/ 	.word	0x00000000
        /*0020*/ 	.short	0x0014
        /*0022*/ 	.short	0x0060
        /*0024*/ 	.byte	0x00, 0xf0, 0x11, 0x00


	//----- nvinfo : EIATTR_KPARAM_INFO
	.align		4
.L_273:
        /*0028*/ 	.byte	0x04, 0x17
        /*002a*/ 	.short	(.L_275 - .L_274)
.L_274:
        /*002c*/ 	.word	0x00000000
        /*0030*/ 	.short	0x0013
        /*0032*/ 	.short	0x005c
        /*0034*/ 	.byte	0x00, 0xf0, 0x11, 0x00


	//----- nvinfo : EIATTR_KPARAM_INFO
	.align		4
.L_275:
        /*0038*/ 	.byte	0x04, 0x17
        /*003a*/ 	.short	(.L_277 - .L_276)
.L_276:
        /*003c*/ 	.word	0x00000000
        /*0040*/ 	.short	0x0012
        /*0042*/ 	.short	0x0058
        /*0044*/ 	.byte	0x00, 0xf0, 0x11, 0x00


	//----- nvinfo : EIATTR_KPARAM_INFO
	.align		4
.L_277:
        /*0048*/ 	.byte	0x04, 0x17
        /*004a*/ 	.short	(.L_279 - .L_278)
.L_278:
        /*004c*/ 	.word	0x00000000
        /*0050*/ 	.short	0x0011
        /*0052*/ 	.short	0x0054
        /*0054*/ 	.byte	0x00, 0xf0, 0x11, 0x00


	//----- nvinfo : EIATTR_KPARAM_INFO
	.align		4
.L_279:
        /*0058*/ 	.byte	0x04, 0x17
        /*005a*/ 	.short	(.L_281 - .L_280)
.L_280:
        /*005c*/ 	.word	0x00000000
        /*0060*/ 	.short	0x0010
        /*0062*/ 	.short	0x0050
        /*0064*/ 	.byte	0x00, 0xf0, 0x11, 0x00


	//----- nvinfo : EIATTR_KPARAM_INFO
	.align		4
.L_281:
        /*0068*/ 	.byte	0x04, 0x17
        /*006a*/ 	.short	(.L_283 - .L_282)
.L_282:
        /*006c*/ 	.word	0x00000000
        /*0070*/ 	.short	0x000f
        /*0072*/ 	.short	0x004c
        /*0074*/ 	.byte	0x00, 0xf0, 0x11, 0x00


	//----- nvinfo : EIATTR_KPARAM_INFO
	.align		4
.L_283:
        /*0078*/ 	.byte	0x04, 0x17
        /*007a*/ 	.short	(.L_285 - .L_284)
.L_284:
        /*007c*/ 	.word	0x00000000
        /*0080*/ 	.short	0x000e
        /*0082*/ 	.short	0x0048
        /*0084*/ 	.byte	0x00, 0xf0, 0x11, 0x00


	//----- nvinfo : EIATTR_KPARAM_INFO
	.align		4
.L_285:
        /*0088*/ 	.byte	0x04, 0x17
        /*008a*/ 	.short	(.L_287 - .L_286)
.L_286:
        /*008c*/ 	.word	0x00000000
        /*0090*/ 	.short	0x000d
        /*0092*/ 	.short	0x0044
        /*0094*/ 	.byte	0x00, 0xf0, 0x11, 0x00


	//----- nvinfo : EIATTR_KPARAM_INFO
	.align		4
.L_287:
        /*0098*/ 	.byte	0x04, 0x17
        /*009a*/ 	.short	(.L_289 - .L_288)
.L_288:
        /*009c*/ 	.word	0x00000000
        /*00a0*/ 	.short	0x000c
        /*00a2*/ 	.short	0x0040
        /*00a4*/ 	.byte	0x00, 0xf0, 0x11, 0x00


	//----- nvinfo : EIATTR_KPARAM_INFO
	.align		4
.L_289:
        /*00a8*/ 	.byte	0x04, 0x17
        /*00aa*/ 	.short	(.L_291 - .L_290)
.L_290:
        /*00ac*/ 	.word	0x00000000
        /*00b0*/ 	.short	0x000b
        /*00b2*/ 	.short	0x003c
        /*00b4*/ 	.byte	0x00, 0xf0, 0x11, 0x00


	//----- nvinfo : EIATTR_KPARAM_INFO
	.align		4
.L_291:
        /*00b8*/ 	.byte	0x04, 0x17
        /*00ba*/ 	.short	(.L_293 - .L_292)
.L_292:
        /*00bc*/ 	.word	0x00000000
        /*00c0*/ 	.short	0x000a
        /*00c2*/ 	.short	0x0038
        /*00c4*/ 	.byte	0x00, 0xf0, 0x11, 0x00


	//----- nvinfo : EIATTR_KPARAM_INFO
	.align		4
.L_293:
        /*00c8*/ 	.byte	0x04, 0x17
        /*00ca*/ 	.short	(.L_295 - .L_294)
.L_294:
        /*00cc*/ 	.word	0x00000000
        /*00d0*/ 	.short	0x0009
        /*00d2*/ 	.short	0x0034
        /*00d4*/ 	.byte	0x00, 0xf0, 0x11, 0x00


	//----- nvinfo : EIATTR_KPARAM_INFO
	.align		4
.L_295:
        /*00d8*/ 	.byte	0x04, 0x17
        /*00da*/ 	.short	(.L_297 - .L_296)
.L_296:
        /*00dc*/ 	.word	0x00000000
        /*00e0*/ 	.short	0x0008
        /*00e2*/ 	.short	0x0030
        /*00e4*/ 	.byte	0x00, 0xf0, 0x11, 0x00


	//----- nvinfo : EIATTR_KPARAM_INFO
	.align		4
.L_297:
        /*00e8*/ 	.byte	0x04, 0x17
        /*00ea*/ 	.short	(.L_299 - .L_298)
.L_298:
        /*00ec*/ 	.word	0x00000000
        /*00f0*/ 	.short	0x0007
        /*00f2*/ 	.short	0x002c
        /*00f4*/ 	.byte	0x00, 0xf0, 0x11, 0x00


	//----- nvinfo : EIATTR_KPARAM_INFO
	.align		4
.L_299:
        /*00f8*/ 	.byte	0x04, 0x17
        /*00fa*/ 	.short	(.L_301 - .L_300)
.L_300:
        /*00fc*/ 	.word	0x00000000
        /*0100*/ 	.short	0x0006
        /*0102*/ 	.short	0x0028
        /*0104*/ 	.byte	0x00, 0xf0, 0x11, 0x00


	//----- nvinfo : EIATTR_KPARAM_INFO
	.align		4
.L_301:
        /*0108*/ 	.byte	0x04, 0x17
        /*010a*/ 	.short	(.L_303 - .L_302)
.L_302:
        /*010c*/ 	.word	0x00000000
        /*0110*/ 	.short	0x0005
        /*0112*/ 	.short	0x0024
        /*0114*/ 	.byte	0x00, 0xf0, 0x11, 0x00


	//----- nvinfo : EIATTR_KPARAM_INFO
	.align		4
.L_303:
        /*0118*/ 	.byte	0x04, 0x17
        /*011a*/ 	.short	(.L_305 - .L_304)
.L_304:
        /*011c*/ 	.word	0x00000000
        /*0120*/ 	.short	0x0004
        /*0122*/ 	.short	0x0020
        /*0124*/ 	.byte	0x00, 0xf0, 0x11, 0x00


	//----- nvinfo : EIATTR_KPARAM_INFO
	.align		4
.L_305:
        /*0128*/ 	.byte	0x04, 0x17
        /*012a*/ 	.short	(.L_307 - .L_306)
.L_306:
        /*012c*/ 	.word	0x00000000
        /*0130*/ 	.short	0x0003
        /*0132*/ 	.short	0x0018
        /*0134*/ 	.byte	0x00, 0xf5, 0x21, 0x00


	//----- nvinfo : EIATTR_KPARAM_INFO
	.align		4
.L_307:
        /*0138*/ 	.byte	0x04, 0x17
        /*013a*/ 	.short	(.L_309 - .L_308)
.L_308:
        /*013c*/ 	.word	0x00000000
        /*0140*/ 	.short	0x0002
        /*0142*/ 	.short	0x0010
        /*0144*/ 	.byte	0x00, 0xf5, 0x21, 0x00


	//----- nvinfo : EIATTR_KPARAM_INFO
	.align		4
.L_309:
        /*0148*/ 	.byte	0x04, 0x17
        /*014a*/ 	.short	(.L_311 - .L_310)
.L_310:
        /*014c*/ 	.word	0x00000000
        /*0150*/ 	.short	0x0001
        /*0152*/ 	.short	0x0008
        /*0154*/ 	.byte	0x00, 0xf5, 0x21, 0x00


	//----- nvinfo : EIATTR_KPARAM_INFO
	.align		4
.L_311:
        /*0158*/ 	.byte	0x04, 0x17
        /*015a*/ 	.short	(.L_313 - .L_312)
.L_312:
        /*015c*/ 	.word	0x00000000
        /*0160*/ 	.short	0x0000
        /*0162*/ 	.short	0x0000
        /*0164*/ 	.byte	0x00, 0xf5, 0x21, 0x00


	//----- nvinfo : EIATTR_SPARSE_MMA_MASK
	.align		4
.L_313:
        /*0168*/ 	.byte	0x03, 0x50
        /*016a*/ 	.short	0x0000


	//----- nvinfo : EIATTR_MAXREG_COUNT
	.align		4
        /*016c*/ 	.byte	0x03, 0x1b
        /*016e*/ 	.short	0x00ff


	//----- nvinfo : EIATTR_MERCURY_ISA_VERSION
	.align		4
        /*0170*/ 	.byte	0x03, 0x5f
        /*0172*/ 	.short	0x0101


	//----- nvinfo : EIATTR_VRC_CTA_INIT_COUNT
	.align		4
        /*0174*/ 	.byte	0x02, 0x4a
	.zero		1
	.zero		1


	//----- nvinfo : EIATTR_EXIT_INSTR_OFFSETS
	.align		4
        /*0178*/ 	.byte	0x04, 0x1c
        /*017a*/ 	.short	(.L_315 - .L_314)


	//   ....[0]....
.L_314:
        /*017c*/ 	.word	0x00001170


	//   ....[1]....
        /*0180*/ 	.word	0x00001450


	//   ....[2]....
        /*0184*/ 	.word	0x00002240


	//----- nvinfo : EIATTR_CRS_STACK_SIZE
	.align		4
.L_315:
        /*0188*/ 	.byte	0x04, 0x1e
        /*018a*/ 	.short	(.L_317 - .L_316)
.L_316:
        /*018c*/ 	.word	0x00000000


	//----- nvinfo : EIATTR_CBANK_PARAM_SIZE
	.align		4
.L_317:
        /*0190*/ 	.byte	0x03, 0x19
        /*0192*/ 	.short	0x0068


	//----- nvinfo : EIATTR_PARAM_CBANK
	.align		4
        /*0194*/ 	.byte	0x04, 0x0a
        /*0196*/ 	.short	(.L_319 - .L_318)
	.align		4
.L_318:
        /*0198*/ 	.word	index@(.nv.constant0._Z10fused_max1PfS_S_S_iiiiiiiiiiiiiiiiii)
        /*019c*/ 	.short	0x0380
        /*019e*/ 	.short	0x0068


	//----- nvinfo : EIATTR_SW_WAR
	.align		4
.L_319:
        /*01a0*/ 	.byte	0x04, 0x36
        /*01a2*/ 	.short	(.L_321 - .L_320)
.L_320:
        /*01a4*/ 	.word	0x00000008
.L_321:


//--------------------- .nv.info._Z13fused_lrm_bn1PfS_S_S_iiffiiS_S_S_S_ibiiiiii --------------------------
	.section	.nv.info._Z13fused_lrm_bn1PfS_S_S_iiffiiS_S_S_S_ibiiiiii,"",@"SHT_CUDA_INFO"
	.sectionflags	@""
	.align	4


	//----- nvinfo : EIATTR_CUDA_API_VERSION
	.align		4
        /*0000*/ 	.byte	0x04, 0x37
        /*0002*/ 	.short	(.L_323 - .L_322)
.L_322:
        /*0004*/ 	.word	0x00000082


	//----- nvinfo : EIATTR_KPARAM_INFO
	.align		4
.L_323:
        /*0008*/ 	.byte	0x04, 0x17
        /*000a*/ 	.short	(.L_325 - .L_324)
.L_324:
        /*000c*/ 	.word	0x00000000
        /*0010*/ 	.short	0x0015
        /*0012*/ 	.short	0x0074
        /*0014*/ 	.byte	0x00, 0xf0, 0x11, 0x00


	//----- nvinfo : EIATTR_KPARAM_INFO
	.align		4
.L_325:
        /*0018*/ 	.byte	0x04, 0x17
        /*001a*/ 	.short	(.L_327 - .L_326)
.L_326:
        /*001c*/ 	.word	0x00000000
        /*0020*/ 	.short	0x0014
        /*0022*/ 	.short	0x0070
        /*0024*/ 	.byte	0x00, 0xf0, 0x11, 0x00


	//----- nvinfo : EIATTR_KPARAM_INFO
	.align		4
.L_327:
        /*0028*/ 	.byte	0x04, 0x17
        /*002a*/ 	.short	(.L_329 - .L_328)
.L_328:
        /*002c*/ 	.word	0x00000000
        /*0030*/ 	.short	0x0013
        /*0032*/ 	.short	0x006c
        /*0034*/ 	.byte	0x00, 0xf0, 0x11, 0x00


	//----- nvinfo : EIATTR_KPARAM_INFO
	.align		4
.L_329:
        /*0038*/ 	.byte	0x04, 0x17
        /*003a*/ 	.short	(.L_331 - .L_330)
.L_330:
        /*003c*/ 	.word	0x00000000
        /*0040*/ 	.short	0x0012
        /*0042*/ 	.short	0x0068
        /*0044*/ 	.byte	0x00, 0xf0, 0x11, 0x00


	//----- nvinfo : EIATTR_KPARAM_INFO
	.align		4
.L_331:
        /*0048*/ 	.byte	0x04, 0x17
        /*004a*/ 	.short	(.L_333 - .L_332)
.L_332:
        /*004c*/ 	.word	0x00000000
        /*0050*/ 	.short	0x0011
        /*0052*/ 	.short	0x0064
        /*0054*/ 	.byte	0x00, 0xf0, 0x11, 0x00


	//----- nvinfo : EIATTR_KPARAM_INFO
	.align		4
.L_333:
        /*0058*/ 	.byte	0x04, 0x17
        /*005a*/ 	.short	(.L_335 - .L_334)
.L_334:
        /*005c*/ 	.word	0x00000000
        /*0060*/ 	.short	0x0010
        /*0062*/ 	.short	0x0060
        /*0064*/ 	.byte	0x00, 0xf0, 0x11, 0x00


	//----- nvinfo : EIATTR_KPARAM_INFO
	.align		4
.L_335:
        /*0068*/ 	.byte	0x04, 0x17
        /*006a*/ 	.short	(.L_337 - .L_336)
.L_336:
        /*006c*/ 	.word	0x00000000
        /*0070*/ 	.short	0x000f
        /*0072*/ 	.short	0x005c
        /*0074*/ 	.byte	0x00, 0xf0, 0x05, 0x00


	//----- nvinfo : EIATTR_KPARAM_INFO
	.align		4
.L_337:
        /*0078*/ 	.byte	0x04, 0x17
        /*007a*/ 	.short	(.L_339 - .L_338)
.L_338:
        /*007c*/ 	.word	0x00000000
        /*0080*/ 	.short	0x000e
        /*0082*/ 	.short	0x0058
        /*0084*/ 	.byte	0x00, 0xf0, 0x11, 0x00


	//----- nvinfo : EIATTR_KPARAM_INFO
	.align		4
.L_339:
        /*0088*/ 	.byte	0x04, 0x17
        /*008a*/ 	.short	(.L_341 - .L_340)
.L_340:
        /*008c*/ 	.word	0x00000000
        /*0090*/ 	.short	0x000d
        /*0092*/ 	.short	0x0050
        /*0094*/ 	.byte	0x00, 0xf5, 0x21, 0x00


	//----- nvinfo : EIATTR_KPARAM_INFO
	.align		4
.L_341:
        /*0098*/ 	.byte	0x04, 0x17
        /*009a*/ 	.short	(.L_343 - .L_342)
.L_342:
        /*009c*/ 	.word	0x00000000
        /*00a0*/ 	.short	0x000c
        /*00a2*/ 	.short	0x0048
        /*00a4*/ 	.byte	0x00, 0xf5, 0x21, 0x00


	//----- nvinfo : EIATTR_KPARAM_INFO
	.align		4
.L_343:
        /*00a8*/ 	.byte	0x04, 0x17
        /*00aa*/ 	.short	(.L_345 - .L_344)
.L_344:
        /*00ac*/ 	.word	0x00000000
        /*00b0*/ 	.short	0x000b
        /*00b2*/ 	.short	0x0040
        /*00b4*/ 	.byte	0x00, 0xf5, 0x21, 0x00


	//----- nvinfo : EIATTR_KPARAM_INFO
	.align		4
.L_345:
        /*00b8*/ 	.byte	0x04, 0x17
        /*00ba*/ 	.short	(.L_347 - .L_346)
.L_346:
        /*00bc*/ 	.word	0x00000000
        /*00c0*/ 	.short	0x000a
        /*00c2*/ 	.short	0x0038
        /*00c4*/ 	.byte	0x00, 0xf5, 0x21, 0x00


	//----- nvinfo : EIATTR_KPARAM_INFO
	.align		4
.L_347:
        /*00c8*/ 	.byte	0x04, 0x17
        /*00ca*/ 	.short	(.L_349 - .L_348)
.L_348:
        /*00cc*/ 	.word	0x00000000
        /*00d0*/ 	.short	0x0009
        /*00d2*/ 	.short	0x0034
        /*00d4*/ 	.byte	0x00, 0xf0, 0x11, 0x00


	//----- nvinfo : EIATTR_KPARAM_INFO
	.align		4
.L_349:
        /*00d8*/ 	.byte	0x04, 0x17
        /*00da*/ 	.short	(.L_351 - .L_350)
.L_350:
        /*00dc*/ 	.word	0x00000000
        /*00e0*/ 	.short	0x0008
        /*00e2*/ 	.short	0x0030
        /*00e4*/ 	.byte	0x00, 0xf0, 0x11, 0x00


	//----- nvinfo : EIATTR_KPARAM_INFO
	.align		4
.L_351:
        /*00e8*/ 	.byte	0x04, 0x17
        /*00ea*/ 	.short	(.L_353 - .L_352)
.L_352:
        /*00ec*/ 	.word	0x00000000
        /*00f0*/ 	.short	0x0007
        /*00f2*/ 	.short	0x002c
        /*00f4*/ 	.byte	0x00, 0xf0, 0x11, 0x00


	//----- nvinfo : EIATTR_KPARAM_INFO
	.align		4
.L_353:
        /*00f8*/ 	.byte	0x04, 0x17
        /*00fa*/ 	.short	(.L_355 - .L_354)
.L_354:
        /*00fc*/ 	.word	0x00000000
        /*0100*/ 	.short	0x0006
        /*0102*/ 	.short	0x0028
        /*0104*/ 	.byte	0x00, 0xf0, 0x11, 0x00


	//----- nvinfo : EIATTR_KPARAM_INFO
	.align		4
.L_355:
        /*0108*/ 	.byte	0x04, 0x17
        /*010a*/ 	.short	(.L_357 - .L_356)
.L_356:
        /*010c*/ 	.word	0x00000000
        /*0110*/ 	.short	0x0005
        /*0112*/ 	.short	0x0024
        /*0114*/ 	.byte	0x00, 0xf0, 0x11, 0x00


	//----- nvinfo : EIATTR_KPARAM_INFO
	.align		4
.L_357:
        /*0118*/ 	.byte	0x04, 0x17
        /*011a*/ 	.short	(.L_359 - .L_358)
.L_358:
        /*011c*/ 	.word	0x00000000
        /*0120*/ 	.short	0x0004
        /*0122*/ 	.short	0x0020
        /*0124*/ 	.byte	0x00, 0xf0, 0x11, 0x00


	//----- nvinfo : EIATTR_KPARAM_INFO
	.align		4
.L_359:
        /*0128*/ 	.byte	0x04, 0x17
        /*012a*/ 	.short	(.L_361 - .L_360)
.L_360:
        /*012c*/ 	.word	0x00000000
        /*0130*/ 	.short	0x0003
        /*0132*/ 	.short	0x0018
        /*0134*/ 	.byte	0x00, 0xf5, 0x21, 0x00


	//----- nvinfo : EIATTR_KPARAM_INFO
	.align		4
.L_361:
        /*0138*/ 	.byte	0x04, 0x17
        /*013a*/ 	.short	(.L_363 - .L_362)
.L_362:
        /*013c*/ 	.word	0x00000000
        /*0140*/ 	.short	0x0002
        /*0142*/ 	.short	0x0010
        /*0144*/ 	.byte	0x00, 0xf5, 0x21, 0x00


	//----- nvinfo : EIATTR_KPARAM_INFO
	.align		4
.L_363:
        /*0148*/ 	.byte	0x04, 0x17
        /*014a*/ 	.short	(.L_365 - .L_364)
.L_364:
        /*014c*/ 	.word	0x00000000
        /*0150*/ 	.short	0x0001
        /*0152*/ 	.short	0x0008
        /*0154*/ 	.byte	0x00, 0xf5, 0x21, 0x00


	//----- nvinfo : EIATTR_KPARAM_INFO
	.align		4
.L_365:
        /*0158*/ 	.byte	0x04, 0x17
        /*015a*/ 	.short	(.L_367 - .L_366)
.L_366:
        /*015c*/ 	.word	0x00000000
        /*0160*/ 	.short	0x0000
        /*0162*/ 	.short	0x0000
        /*0164*/ 	.byte	0x00, 0xf5, 0x21, 0x00


	//----- nvinfo : EIATTR_SPARSE_MMA_MASK
	.align		4
.L_367:
        /*0168*/ 	.byte	0x03, 0x50
        /*016a*/ 	.short	0x0000


	//----- nvinfo : EIATTR_MAXREG_COUNT
	.align		4
        /*016c*/ 	.byte	0x03, 0x1b
        /*016e*/ 	.short	0x00ff


	//----- nvinfo : EIATTR_MERCURY_ISA_VERSION
	.align		4
        /*0170*/ 	.byte	0x03, 0x5f
        /*0172*/ 	.short	0x0101


	//----- nvinfo : EIATTR_VRC_CTA_INIT_COUNT
	.align		4
        /*0174*/ 	.byte	0x02, 0x4a
	.zero		1
	.zero		1


	//----- nvinfo : EIATTR_EXIT_INSTR_OFFSETS
	.align		4
        /*0178*/ 	.byte	0x04, 0x1c
        /*017a*/ 	.short	(.L_369 - .L_368)


	//   ....[0]....
.L_368:
        /*017c*/ 	.word	0x00001ba0


	//   ....[1]....
        /*0180*/ 	.word	0x00001c20


	//   ....[2]....
        /*0184*/ 	.word	0x00002e40


	//   ....[3]....
        /*0188*/ 	.word	0x000036e0


	//   ....[4]....
        /*018c*/ 	.word	0x00003b10


	//   ....[5]....
        /*0190*/ 	.word	0x00005bb0


	//   ....[6]....
        /*0194*/ 	.word	0x00006c10


	//   ....[7]....
        /*0198*/ 	.word	0x00007470


	//   ....[8]....
        /*019c*/ 	.word	0x00007880


	//----- nvinfo : EIATTR_CRS_STACK_SIZE
	.align		4
.L_369:
        /*01a0*/ 	.byte	0x04, 0x1e
        /*01a2*/ 	.short	(.L_371 - .L_370)
.L_370:
        /*01a4*/ 	.word	0x00000000


	//----- nvinfo : EIATTR_CBANK_PARAM_SIZE
	.align		4
.L_371:
        /*01a8*/ 	.byte	0x03, 0x19
        /*01aa*/ 	.short	0x0078


	//----- nvinfo : EIATTR_PARAM_CBANK
	.align		4
        /*01ac*/ 	.byte	0x04, 0x0a
        /*01ae*/ 	.short	(.L_373 - .L_372)
	.align		4
.L_372:
        /*01b0*/ 	.word	index@(.nv.constant0._Z13fused_lrm_bn1PfS_S_S_iiffiiS_S_S_S_ibiiiiii)
        /*01b4*/ 	.short	0x0380
        /*01b6*/ 	.short	0x0078


	//----- nvinfo : EIATTR_SW_WAR
	.align		4
.L_373:
        /*01b8*/ 	.byte	0x04, 0x36
        /*01ba*/ 	.short	(.L_375 - .L_374)
.L_374:
        /*01bc*/ 	.word	0x00000008
.L_375:


//--------------------- .nv.callgraph             --------------------------
	.section	.nv.callgraph,"",@"SHT_CUDA_CALLGRAPH"
	.align	4
	.sectionentsize	8
	.align		4
        /*0000*/ 	.word	0x00000000
	.align		4
        /*0004*/ 	.word	0xffffffff
	.align		4
        /*0008*/ 	.word	0x00000000
	.align		4
        /*000c*/ 	.word	0xfffffffe
	.align		4
        /*0010*/ 	.word	0x00000000
	.align		4
        /*0014*/ 	.word	0xfffffffd
	.align		4
        /*0018*/ 	.word	0x00000000
	.align		4
        /*001c*/ 	.word	0xfffffffc


//--------------------- .text._Z14fused_two_convPfS_S_S_S_S_S_iiiiiiiibiiiiiibiiiiii --------------------------
	.section	.text._Z14fused_two_convPfS_S_S_S_S_S_iiiiiiiibiiiiiibiiiiii,"ax",@progbits
	.align	128
        .global         _Z14fused_two_convPfS_S_S_S_S_S_iiiiiiiibiiiiiibiiiiii
        .type           _Z14fused_two_convPfS_S_S_S_S_S_iiiiiiiibiiiiiibiiiiii,@function
        .size           _Z14fused_two_convPfS_S_S_S_S_S_iiiiiiiibiiiiiibiiiiii,(.L_x_539 - _Z14fused_two_convPfS_S_S_S_S_S_iiiiiiiibiiiiiibiiiiii)
        .other          _Z14fused_two_convPfS_S_S_S_S_S_iiiiiiiibiiiiiibiiiiii,@"STO_CUDA_ENTRY STV_DEFAULT"
_Z14fused_two_convPfS_S_S_S_S_S_iiiiiiiibiiiiiibiiiiii:
.text._Z14fused_two_convPfS_S_S_S_S_S_iiiiiiiibiiiiiibiiiiii:
[----:B------:R-:W0:Y:S01]  /*0000*/  LDC R1, c[0x0][0x37c] ;  /* 0x0000df00ff017b82 */ /* 0x000e220000000800 */
[----:B------:R-:W1:Y:S07]  /*0010*/  S2R R15, SR_CTAID.X ;  /* 0x00000000000f7919 */ /* 0x000e6e0000002500 */
[----:B------:R-:W2:Y:S01]  /*0020*/  S2UR UR5, SR_CTAID.Y ;  /* 0x00000000000579c3 */ /* 0x000ea20000002600 */
[----:B------:R-:W3:Y:S01]  /*0030*/  LDCU.64 UR12, c[0x0][0x358] ;  /* 0x00006b00ff0c77ac */ /* 0x000ee20008000a00 */
[----:B------:R-:W-:Y:S01]  /*0040*/  BSSY.RECONVERGENT B0, `(.L_x_0) ;  /* 0x00003cc000007945 */ /* 0x000fe20003800200 */
[----:B------:R-:W4:Y:S01]  /*0050*/  S2R R14, SR_TID.X ;  /* 0x00000000000e7919 */ /* 0x000f220000002100 */
[----:B0-----:R-:W-:Y:S01]  /*0060*/  IADD3 R1, PT, PT, R1, -0x28, RZ ;  /* 0xffffffd801017810 */ /* 0x001fe20007ffe0ff */
[----:B------:R-:W0:Y:S03]  /*0070*/  S2R R12, SR_TID.Y ;  /* 0x00000000000c7919 */ /* 0x000e260000002200 */
[----:B------:R-:W2:Y:S08]  /*0080*/  LDC.64 R2, c[0x0][0x3f8] ;  /* 0x0000fe00ff027b82 */ /* 0x000eb00000000a00 */
[----:B------:R-:W5:Y:S08]  /*0090*/  S2UR UR6, SR_CTAID.Z ;  /* 0x00000000000679c3 */ /* 0x000f700000002700 */
[----:B------:R-:W4:Y:S01]  /*00a0*/  LDC R5, c[0x0][0x400] ;  /* 0x00010000ff057b82 */ /* 0x000f220000000800 */
[----:B--2---:R-:W-:-:S04]  /*00b0*/  ISETP.LE.U32.AND P0, PT, R3, UR5, PT ;  /* 0x0000000503007c0c */ /* 0x004fc8000bf03070 */
[----:B-1----:R-:W-:-:S04]  /*00c0*/  ISETP.GE.U32.OR P0, PT, R15, R2, P0 ;  /* 0x000000020f00720c */ /* 0x002fc80000706470 */
[----:B-----5:R-:W-:-:S04]  /*00d0*/  ISETP.LE.U32.OR P0, PT, R3, UR6, P0 ;  /* 0x0000000603007c0c */ /* 0x020fc80008703470 */
[----:B----4-:R-:W-:-:S04]  /*00e0*/  ISETP.GE.U32.OR P0, PT, R14, R5, P0 ;  /* 0x000000050e00720c */ /* 0x010fc80000706470 */
[----:B0-----:R-:W-:-:S13]  /*00f0*/  ISETP.GE.U32.OR P0, PT, R12, R5, P0 ;  /* 0x000000050c00720c */ /* 0x001fda0000706470 */
[----:B---3--:R-:W-:Y:S05]  /*0100*/  @P0 BRA `(.L_x_1) ;  /* 0x0000003800fc0947 */ /* 0x008fea0003800000 */
[----:B------:R-:W0:Y:S01]  /*0110*/  LDC.64 R16, c[0x0][0x3c8] ;  /* 0x0000f200ff107b82 */ /* 0x000e220000000a00 */
[C---:B------:R-:W-:Y:S01]  /*0120*/  IMAD R9, R5.reuse, UR5, R14 ;  /* 0x0000000505097c24 */ /* 0x040fe2000f8e020e */
[----:B------:R1:W-:Y:S01]  /*0130*/  STL.64 [R1], RZ ;  /* 0x000000ff01007387 */ /* 0x0003e20000100a00 */
[----:B------:R-:W-:Y:S01]  /*0140*/  IMAD R5, R5, UR6, R12 ;  /* 0x0000000605057c24 */ /* 0x000fe2000f8e020c */
[----:B------:R-:W-:Y:S02]  /*0150*/  BSSY.RECONVERGENT B1, `(.L_x_2) ;  /* 0x0000032000017945 */ /* 0x000fe40003800200 */
[----:B------:R1:W-:Y:S02]  /*0160*/  STL.64 [R1+0x8], RZ ;  /* 0x000008ff01007387 */ /* 0x0003e40000100a00 */
[----:B------:R-:W2:Y:S02]  /*0170*/  LDC.64 R6, c[0x0][0x3c0] ;  /* 0x0000f000ff067b82 */ /* 0x000ea40000000a00 */
[----:B------:R1:W-:Y:S06]  /*0180*/  STL [R1+0x10], RZ ;  /* 0x000010ff01007387 */ /* 0x0003ec0000100800 */
[----:B------:R-:W3:Y:S08]  /*0190*/  LDC R10, c[0x0][0x3d0] ;  /* 0x0000f400ff0a7b82 */ /* 0x000ef00000000800 */
[----:B------:R-:W4:Y:S01]  /*01a0*/  LDC R8, c[0x0][0x3b8] ;  /* 0x0000ee00ff087b82 */ /* 0x000f220000000800 */
[----:B0-----:R-:W-:-:S02]  /*01b0*/  IMAD R4, R5, R16, RZ ;  /* 0x0000001005047224 */ /* 0x001fc400078e02ff */
[----:B------:R-:W-:-:S03]  /*01c0*/  IMAD R2, R9, R16, RZ ;  /* 0x0000001009027224 */ /* 0x000fc600078e02ff */
[-C--:B------:R-:W-:Y:S01]  /*01d0*/  ISETP.GE.AND P3, PT, R4, R17.reuse, PT ;  /* 0x000000110400720c */ /* 0x080fe20003f66270 */
[C-C-:B------:R-:W-:Y:S01]  /*01e0*/  IMAD.IADD R3, R2.reuse, 0x1, -R17.reuse ;  /* 0x0000000102037824 */ /* 0x140fe200078e0a11 */
[CC--:B------:R-:W-:Y:S01]  /*01f0*/  ISETP.GE.AND P1, PT, R2.reuse, R17.reuse, PT ;  /* 0x000000110200720c */ /* 0x0c0fe20003f26270 */
[----:B--2---:R-:W-:Y:S01]  /*0200*/  IMAD.IADD R0, R7, 0x1, -R17 ;  /* 0x0000000107007824 */ /* 0x004fe200078e0a11 */
[----:B------:R-:W-:Y:S01]  /*0210*/  IADD3 R11, PT, PT, -R2, R17, RZ ;  /* 0x00000011020b7210 */ /* 0x000fe20007ffe1ff */
[----:B------:R-:W-:-:S03]  /*0220*/  IMAD R3, R3, R6, RZ ;  /* 0x0000000603037224 */ /* 0x000fc600078e02ff */
[-C--:B------:R-:W-:Y:S02]  /*0230*/  ISETP.GE.AND P2, PT, R9, R0.reuse, PT ;  /* 0x000000000900720c */ /* 0x080fe40003f46270 */
[----:B------:R-:W-:Y:S02]  /*0240*/  ISETP.GE.AND P4, PT, R5, R0, PT ;  /* 0x000000000500720c */ /* 0x000fe40003f86270 */
[-C--:B------:R-:W-:Y:S02]  /*0250*/  IADD3 R0, PT, PT, -R4, R17.reuse, RZ ;  /* 0x0000001104007210 */ /* 0x080fe40007ffe1ff */
[----:B------:R-:W-:Y:S02]  /*0260*/  SEL R11, R11, RZ, !P1 ;  /* 0x000000ff0b0b7207 */ /* 0x000fe40004800000 */
[----:B------:R-:W-:Y:S02]  /*0270*/  SEL R0, R0, RZ, !P3 ;  /* 0x000000ff00007207 */ /* 0x000fe40005800000 */
[----:B------:R-:W-:-:S02]  /*0280*/  VIADDMNMX R17, R4, -R17, RZ, !PT ;  /* 0x8000001104117246 */ /* 0x000fc400078001ff */
[----:B----4-:R-:W-:Y:S01]  /*0290*/  ISETP.GE.AND P0, PT, R8, 0x1, PT ;  /* 0x000000010800780c */ /* 0x010fe20003f06270 */
[C---:B---3--:R-:W-:Y:S01]  /*02a0*/  IMAD.IADD R13, R10.reuse, 0x1, -R0 ;  /* 0x000000010a0d7824 */ /* 0x048fe200078e0a00 */
[----:B------:R-:W-:Y:S01]  /*02b0*/  VIMNMX R16, PT, PT, RZ, R3, !PT ;  /* 0x00000003ff107248 */ /* 0x000fe20007fe0100 */
[----:B------:R-:W-:Y:S01]  /*02c0*/  IMAD.IADD R10, R10, 0x1, -R11 ;  /* 0x000000010a0a7824 */ /* 0x000fe200078e0a0b */
[----:B------:R-:W-:Y:S01]  /*02d0*/  @P4 IADD3 R13, PT, PT, -R17, R6, RZ ;  /* 0x00000006110d4210 */ /* 0x000fe20007ffe1ff */
[----:B-1----:R-:W-:Y:S08]  /*02e0*/  @!P2 BRA `(.L_x_3) ;  /* 0x000000000060a947 */ /* 0x002ff00003800000 */
[----:B------:R-:W-:-:S04]  /*02f0*/  IABS R19, R6 ;  /* 0x0000000600137213 */ /* 0x000fc80000000000 */
[----:B------:R-:W0:Y:S08]  /*0300*/  I2F.RP R4, R19 ;  /* 0x0000001300047306 */ /* 0x000e300000209400 */
[----:B0-----:R-:W0:Y:S02]  /*0310*/  MUFU.RCP R4, R4 ;  /* 0x0000000400047308 */ /* 0x001e240000001000 */
[----:B0-----:R-:W-:-:S06]  /*0320*/  IADD3 R2, PT, PT, R4, 0xffffffe, RZ ;  /* 0x0ffffffe04027810 */ /* 0x001fcc0007ffe0ff */
[----:B------:R0:W1:Y:S02]  /*0330*/  F2I.FTZ.U32.TRUNC.NTZ R3, R2 ;  /* 0x0000000200037305 */ /* 0x000064000021f000 */
[----:B0-----:R-:W-:Y:S02]  /*0340*/  HFMA2 R2, -RZ, RZ, 0, 0 ;  /* 0x00000000ff027431 */ /* 0x001fe400000001ff */
[----:B-1----:R-:W-:-:S04]  /*0350*/  IMAD.MOV R10, RZ, RZ, -R3 ;  /* 0x000000ffff0a7224 */ /* 0x002fc800078e0a03 */
[----:B------:R-:W-:Y:S01]  /*0360*/  IMAD R21, R10, R19, RZ ;  /* 0x000000130a157224 */ /* 0x000fe200078e02ff */
[----:B------:R-:W-:-:S03]  /*0370*/  IABS R10, R16 ;  /* 0x00000010000a7213 */ /* 0x000fc60000000000 */
[----:B------:R-:W-:Y:S01]  /*0380*/  IMAD.HI.U32 R3, R3, R21, R2 ;  /* 0x0000001503037227 */ /* 0x000fe200078e0002 */
[----:B------:R-:W-:-:S04]  /*0390*/  LOP3.LUT R2, R16, R6, RZ, 0x3c, !PT ;  /* 0x0000000610027212 */ /* 0x000fc800078e3cff */
[----:B------:R-:W-:Y:S01]  /*03a0*/  ISETP.GE.AND P3, PT, R2, RZ, PT ;  /* 0x000000ff0200720c */ /* 0x000fe20003f66270 */
[----:B------:R-:W-:-:S04]  /*03b0*/  IMAD.HI.U32 R3, R3, R10, RZ ;  /* 0x0000000a03037227 */ /* 0x000fc800078e00ff */
[----:B------:R-:W-:-:S04]  /*03c0*/  IMAD.MOV R4, RZ, RZ, -R3 ;  /* 0x000000ffff047224 */ /* 0x000fc800078e0a03 */
[----:B------:R-:W-:-:S05]  /*03d0*/  IMAD R4, R19, R4, R10 ;  /* 0x0000000413047224 */ /* 0x000fca00078e020a */
[----:B------:R-:W-:-:S13]  /*03e0*/  ISETP.GT.U32.AND P2, PT, R19, R4, PT ;  /* 0x000000041300720c */ /* 0x000fda0003f44070 */
[-C--:B------:R-:W-:Y:S01]  /*03f0*/  @!P2 IADD3 R4, PT, PT, R4, -R19.reuse, RZ ;  /* 0x800000130404a210 */ /* 0x080fe20007ffe0ff */
[----:B------:R-:W-:Y:S01]  /*0400*/  @!P2 VIADD R3, R3, 0x1 ;  /* 0x000000010303a836 */ /* 0x000fe20000000000 */
[----:B------:R-:W-:Y:S02]  /*0410*/  ISETP.NE.AND P2, PT, R6, RZ, PT ;  /* 0x000000ff0600720c */ /* 0x000fe40003f45270 */
[----:B------:R-:W-:-:S13]  /*0420*/  ISETP.GE.U32.AND P1, PT, R4, R19, PT ;  /* 0x000000130400720c */ /* 0x000fda0003f26070 */
[----:B------:R-:W-:-:S05]  /*0430*/  @P1 IADD3 R3, PT, PT, R3, 0x1, RZ ;  /* 0x0000000103031810 */ /* 0x000fca0007ffe0ff */
[----:B------:R-:W-:Y:S01]  /*0440*/  @!P3 IMAD.MOV R3, RZ, RZ, -R3 ;  /* 0x000000ffff03b224 */ /* 0x000fe200078e0a03 */
[----:B------:R-:W-:-:S04]  /*0450*/  @!P2 LOP3.LUT R3, RZ, R6, RZ, 0x33, !PT ;  /* 0x00000006ff03a212 */ /* 0x000fc800078e33ff */
[----:B------:R-:W-:-:S07]  /*0460*/  IADD3 R10, PT, PT, -R3, R6, RZ ;  /* 0x00000006030a7210 */ /* 0x000fce0007ffe1ff */
.L_x_3:
[----:B------:R-:W-:Y:S05]  /*0470*/  BSYNC.RECONVERGENT B1 ;  /* 0x0000000000017941 */ /* 0x000fea0003800200 */
.L_x_2:
[----:B------:R-:W-:Y:S01]  /*0480*/  IMAD R4, R15, R7, R9 ;  /* 0x000000070f047224 */ /* 0x000fe200078e0209 */
[----:B------:R-:W-:Y:S06]  /*0490*/  @!P0 BRA `(.L_x_1) ;  /* 0x0000003800188947 */ /* 0x000fec0003800000 */
[----:B------:R-:W0:Y:S01]  /*04a0*/  LDCU UR4, c[0x0][0x3d4] ;  /* 0x00007a80ff0477ac */ /* 0x000e220008000800 */
[----:B------:R-:W1:Y:S01]  /*04b0*/  LDC.64 R18, c[0x0][0x3a8] ;  /* 0x0000ea00ff127b82 */ /* 0x000e620000000a00 */
[----:B------:R-:W-:Y:S01]  /*04c0*/  VIMNMX R6, PT, PT, R13, R10, PT ;  /* 0x0000000a0d067248 */ /* 0x000fe20003fe0100 */
[----:B------:R-:W-:Y:S02]  /*04d0*/  IMAD R5, R4, R7, R5 ;  /* 0x0000000704057224 */ /* 0x000fe400078e0205 */
[----:B------:R-:W-:Y:S01]  /*04e0*/  IMAD.IADD R16, R16, 0x1, R17 ;  /* 0x0000000110107824 */ /* 0x000fe200078e0211 */
[----:B------:R-:W-:-:S03]  /*04f0*/  ISETP.GT.AND P1, PT, R6, RZ, PT ;  /* 0x000000ff0600720c */ /* 0x000fc60003f24270 */
[----:B------:R-:W2:Y:S01]  /*0500*/  LDC.64 R2, c[0x0][0x380] ;  /* 0x0000e000ff027b82 */ /* 0x000ea20000000a00 */
[----:B0-----:R-:W-:Y:S01]  /*0510*/  UISETP.GE.AND UP0, UPT, UR4, 0x1, UPT ;  /* 0x000000010400788c */ /* 0x001fe2000bf06270 */
[----:B-1----:R-:W-:-:S04]  /*0520*/  IMAD.WIDE R4, R5, 0x4, R18 ;  /* 0x0000000405047825 */ /* 0x002fc800078e0212 */
[----:B--2---:R-:W-:-:S04]  /*0530*/  IMAD.WIDE.U32 R2, R15, 0x4, R2 ;  /* 0x000000040f027825 */ /* 0x004fc800078e0002 */
[----:B------:R-:W-:Y:S05]  /*0540*/  BRA.U !UP0, `(.L_x_4) ;  /* 0x0000001908507547 */ /* 0x000fea000b800000 */
[----:B------:R-:W0:Y:S02]  /*0550*/  LDCU.U8 UR4, c[0x0][0x3d8] ;  /* 0x00007b00ff0477ac */ /* 0x000e240008000000 */
[----:B0-----:R-:W-:-:S04]  /*0560*/  UPRMT UR4, UR4, 0x8880, URZ ;  /* 0x0000888004047896 */ /* 0x001fc800080000ff */
[----:B------:R-:W-:-:S09]  /*0570*/  UISETP.NE.AND UP0, UPT, UR4, 0x1, UPT ;  /* 0x000000010400788c */ /* 0x000fd2000bf05270 */
[----:B------:R-:W-:Y:S05]  /*0580*/  BRA.U UP0, `(.L_x_5) ;  /* 0x0000000d00247547 */ /* 0x000fea000b800000 */
[C---:B------:R-:W-:Y:S02]  /*0590*/  LOP3.LUT R7, R13.reuse, 0x7, RZ, 0xc0, !PT ;  /* 0x000000070d077812 */ /* 0x040fe400078ec0ff */
[----:B------:R-:W-:Y:S02]  /*05a0*/  LOP3.LUT R6, R13, 0xf, RZ, 0xc0, !PT ;  /* 0x0000000f0d067812 */ /* 0x000fe400078ec0ff */
[----:B------:R-:W-:Y:S01]  /*05b0*/  MOV R18, RZ ;  /* 0x000000ff00127202 */ /* 0x000fe20000000f00 */
[----:B------:R-:W-:Y:S01]  /*05c0*/  VIADD R9, R7, 0xffffffff ;  /* 0xffffffff07097836 */ /* 0x000fe20000000000 */
[----:B------:R-:W-:-:S04]  /*05d0*/  IADD3 R8, PT, PT, R6, -0x1, RZ ;  /* 0xffffffff06087810 */ /* 0x000fc80007ffe0ff */
[----:B------:R-:W-:Y:S02]  /*05e0*/  ISETP.GE.U32.AND P0, PT, R8, 0x7, PT ;  /* 0x000000070800780c */ /* 0x000fe40003f06070 */
[----:B------:R-:W-:Y:S02]  /*05f0*/  ISETP.GE.U32.AND P2, PT, R9, 0x3, PT ;  /* 0x000000030900780c */ /* 0x000fe40003f46070 */
[C---:B------:R-:W-:Y:S02]  /*0600*/  LOP3.LUT R8, R13.reuse, 0x7ffffff0, RZ, 0xc0, !PT ;  /* 0x7ffffff00d087812 */ /* 0x040fe400078ec0ff */
[----:B------:R-:W-:-:S09]  /*0610*/  LOP3.LUT R9, R13, 0x3, RZ, 0xc0, !PT ;  /* 0x000000030d097812 */ /* 0x000fd200078ec0ff */
.L_x_24:
[----:B------:R-:W-:Y:S02]  /*0620*/  HFMA2 R24, -RZ, RZ, 0, 0 ;  /* 0x00000000ff187431 */ /* 0x000fe400000001ff */
[----:B01----:R-:W-:-:S07]  /*0630*/  IMAD R17, R18, 0x4, R1 ;  /* 0x0000000412117824 */ /* 0x003fce00078e0201 */
.L_x_21:
[----:B------:R-:W-:Y:S01]  /*0640*/  ISETP.GT.AND P3, PT, R10, RZ, PT ;  /* 0x000000ff0a00720c */ /* 0x000fe20003f64270 */
[----:B------:R-:W-:-:S12]  /*0650*/  BSSY.RECONVERGENT B2, `(.L_x_6) ;  /* 0x00000a9000027945 */ /* 0x000fd80003800200 */
[----:B0-----:R-:W-:Y:S05]  /*0660*/  @!P3 BRA `(.L_x_7) ;  /* 0x00000008009cb947 */ /* 0x001fea0003800000 */
[----:B------:R-:W0:Y:S01]  /*0670*/  LDCU.64 UR8, c[0x0][0x3d0] ;  /* 0x00007a00ff0877ac */ /* 0x000e220008000a00 */
[----:B------:R-:W-:Y:S02]  /*0680*/  IMAD.MOV.U32 R19, RZ, RZ, RZ ;  /* 0x000000ffff137224 */ /* 0x000fe400078e00ff */
[----:B0-----:R-:W-:-:S04]  /*0690*/  IMAD R26, R15, UR9, R24 ;  /* 0x000000090f1a7c24 */ /* 0x001fc8000f8e0218 */
[----:B------:R-:W-:-:S07]  /*06a0*/  IMAD R26, R26, UR8, R11 ;  /* 0x000000081a1a7c24 */ /* 0x000fce000f8e020b */
.L_x_20:
[----:B------:R-:W-:Y:S01]  /*06b0*/  ISETP.GT.AND P3, PT, R13, RZ, PT ;  /* 0x000000ff0d00720c */ /* 0x000fe20003f64270 */
[----:B------:R-:W-:-:S12]  /*06c0*/  BSSY.RECONVERGENT B1, `(.L_x_8) ;  /* 0x000009e000017945 */ /* 0x000fd80003800200 */
[----:B0-----:R-:W-:Y:S05]  /*06d0*/  @!P3 BRA `(.L_x_9) ;  /* 0x000000080070b947 */ /* 0x001fea0003800000 */
[----:B------:R0:W5:Y:S01]  /*06e0*/  LDL R30, [R17] ;  /* 0x00000000111e7983 */ /* 0x0001620000100800 */
[----:B------:R-:W1:Y:S01]  /*06f0*/  LDCU UR4, c[0x0][0x3c0] ;  /* 0x00007800ff0477ac */ /* 0x000e620008000800 */
[----:B------:R-:W-:Y:S01]  /*0700*/  ISETP.GE.U32.AND P3, PT, R13, 0x10, PT ;  /* 0x000000100d00780c */ /* 0x000fe20003f66070 */
[----:B------:R-:W-:Y:S01]  /*0710*/  BSSY.RECONVERGENT B3, `(.L_x_10) ;  /* 0x0000045000037945 */ /* 0x000fe20003800200 */
[----:B------:R-:W-:Y:S01]  /*0720*/  IADD3 R27, PT, PT, R26, R19, RZ ;  /* 0x000000131a1b7210 */ /* 0x000fe20007ffe0ff */
[----:B------:R-:W2:Y:S01]  /*0730*/  LDCU UR7, c[0x0][0x3d0] ;  /* 0x00007a00ff0777ac */ /* 0x000ea20008000800 */
[----:B------:R-:W-:Y:S02]  /*0740*/  IMAD.MOV.U32 R28, RZ, RZ, RZ ;  /* 0x000000ffff1c7224 */ /* 0x000fe400078e00ff */
[----:B-1----:R-:W-:Y:S02]  /*0750*/  IMAD R25, R24, UR4, R19 ;  /* 0x0000000418197c24 */ /* 0x002fe4000f8e0213 */
[----:B--2---:R-:W-:-:S02]  /*0760*/  IMAD R27, R27, UR7, R0 ;  /* 0x000000071b1b7c24 */ /* 0x004fc4000f8e0200 */
[----:B------:R-:W-:-:S03]  /*0770*/  IMAD R25, R25, UR4, R16 ;  /* 0x0000000419197c24 */ /* 0x000fc6000f8e0210 */
[----:B0-----:R-:W-:Y:S05]  /*0780*/  @!P3 BRA `(.L_x_11) ;  /* 0x0000000000f4b947 */ /* 0x001fea0003800000 */
[----:B------:R-:W-:Y:S01]  /*0790*/  BSSY.RECONVERGENT B4, `(.L_x_12) ;  /* 0x000003b000047945 */ /* 0x000fe20003800200 */
[----:B------:R-:W-:-:S07]  /*07a0*/  MOV R28, RZ ;  /* 0x000000ff001c7202 */ /* 0x000fce0000000f00 */
.L_x_13:
[----:B------:R-:W0:Y:S01]  /*07b0*/  LDC.64 R22, c[0x0][0x398] ;  /* 0x0000e600ff167b82 */ /* 0x000e220000000a00 */
[----:B------:R-:W-:Y:S01]  /*07c0*/  IADD3 R31, PT, PT, R27, R28, RZ ;  /* 0x0000001c1b1f7210 */ /* 0x000fe20007ffe0ff */
[----:B------:R-:W-:-:S06]  /*07d0*/  IMAD.IADD R29, R25, 0x1, R28 ;  /* 0x00000001191d7824 */ /* 0x000fcc00078e021c */
[----:B------:R-:W1:Y:S01]  /*07e0*/  LDC.64 R20, c[0x0][0x388] ;  /* 0x0000e200ff147b82 */ /* 0x000e620000000a00 */
[----:B0-----:R-:W-:-:S05]  /*07f0*/  IMAD.WIDE R22, R29, 0x4, R22 ;  /* 0x000000041d167825 */ /* 0x001fca00078e0216 */
[----:B------:R-:W2:Y:S01]  /*0800*/  LDG.E R29, desc[UR12][R22.64] ;  /* 0x0000000c161d7981 */ /* 0x000ea2000c1e1900 */
[----:B-1----:R-:W-:-:S03]  /*0810*/  IMAD.WIDE R20, R31, 0x4, R20 ;  /* 0x000000041f147825 */ /* 0x002fc600078e0214 */
[----:B------:R-:W3:Y:S04]  /*0820*/  LDG.E R32, desc[UR12][R22.64+0x8] ;  /* 0x0000080c16207981 */ /* 0x000ee8000c1e1900 */
[----:B------:R-:W2:Y:S04]  /*0830*/  LDG.E R31, desc[UR12][R20.64] ;  /* 0x0000000c141f7981 */ /* 0x000ea8000c1e1900 */
[----:B------:R-:W3:Y:S04]  /*0840*/  LDG.E R33, desc[UR12][R20.64+0x8] ;  /* 0x0000080c14217981 */ /* 0x000ee8000c1e1900 */
[----:B------:R-:W4:Y:S04]  /*0850*/  LDG.E R34, desc[UR12][R22.64+0x3c] ;  /* 0x00003c0c16227981 */ /* 0x000f28000c1e1900 */
[----:B------:R-:W4:Y:S01]  /*0860*/  LDG.E R35, desc[UR12][R20.64+0x3c] ;  /* 0x00003c0c14237981 */ /* 0x000f22000c1e1900 */
[----:B--2--5:R-:W-:-:S03]  /*0870*/  FFMA R29, R29, R31, R30 ;  /* 0x0000001f1d1d7223 */ /* 0x024fc6000000001e */
[----:B------:R-:W2:Y:S04]  /*0880*/  LDG.E R30, desc[UR12][R22.64+0x4] ;  /* 0x0000040c161e7981 */ /* 0x000ea8000c1e1900 */
[----:B------:R-:W2:Y:S02]  /*0890*/  LDG.E R31, desc[UR12][R20.64+0x4] ;  /* 0x0000040c141f7981 */ /* 0x000ea4000c1e1900 */
[----:B--2---:R-:W-:Y:S02]  /*08a0*/  FFMA R29, R30, R31, R29 ;  /* 0x0000001f1e1d7223 */ /* 0x004fe4000000001d */
[----:B------:R-:W2:Y:S04]  /*08b0*/  LDG.E R30, desc[UR12][R22.64+0xc] ;  /* 0x00000c0c161e7981 */ /* 0x000ea8000c1e1900 */
[----:B------:R-:W2:Y:S01]  /*08c0*/  LDG.E R31, desc[UR12][R20.64+0xc] ;  /* 0x00000c0c141f7981 */ /* 0x000ea2000c1e1900 */
[----:B---3--:R-:W-:-:S03]  /*08d0*/  FFMA R29, R32, R33, R29 ;  /* 0x00000021201d7223 */ /* 0x008fc6000000001d */
[----:B------:R-:W3:Y:S04]  /*08e0*/  LDG.E R32, desc[UR12][R22.64+0x10] ;  /* 0x0000100c16207981 */ /* 0x000ee8000c1e1900 */
[----:B------:R-:W3:Y:S01]  /*08f0*/  LDG.E R33, desc[UR12][R20.64+0x10] ;  /* 0x0000100c14217981 */ /* 0x000ee2000c1e1900 */
[----:B--2---:R-:W-:-:S03]  /*0900*/  FFMA R29, R30, R31, R29 ;  /* 0x0000001f1e1d7223 */ /* 0x004fc6000000001d */
        /* <DEDUP_REMOVED lines=23> */
[----:B------:R-:W-:Y:S02]  /*0a80*/  VIADD R28, R28, 0x10 ;  /* 0x000000101c1c7836 */ /* 0x000fe40000000000 */
[----:B--2---:R-:W-:Y:S02]  /*0a90*/  FFMA R29, R30, R31, R29 ;  /* 0x0000001f1e1d7223 */ /* 0x004fe4000000001d */
[----:B------:R-:W2:Y:S04]  /*0aa0*/  LDG.E R30, desc[UR12][R22.64+0x34] ;  /* 0x0000340c161e7981 */ /* 0x000ea8000c1e1900 */
[----:B------:R-:W2:Y:S01]  /*0ab0*/  LDG.E R31, desc[UR12][R20.64+0x34] ;  /* 0x0000340c141f7981 */ /* 0x000ea2000c1e1900 */
[----:B---3--:R-:W-:-:S03]  /*0ac0*/  FFMA R29, R32, R33, R29 ;  /* 0x00000021201d7223 */ /* 0x008fc6000000001d */
[----:B------:R-:W3:Y:S04]  /*0ad0*/  LDG.E R32, desc[UR12][R22.64+0x38] ;  /* 0x0000380c16207981 */ /* 0x000ee8000c1e1900 */
[----:B------:R-:W3:Y:S01]  /*0ae0*/  LDG.E R33, desc[UR12][R20.64+0x38] ;  /* 0x0000380c14217981 */ /* 0x000ee2000c1e1900 */
[----:B------:R-:W-:Y:S01]  /*0af0*/  ISETP.NE.AND P3, PT, R28, R8, PT ;  /* 0x000000081c00720c */ /* 0x000fe20003f65270 */
[----:B--2---:R-:W-:-:S04]  /*0b00*/  FFMA R29, R30, R31, R29 ;  /* 0x0000001f1e1d7223 */ /* 0x004fc8000000001d */
[----:B---3--:R-:W-:-:S04]  /*0b10*/  FFMA R29, R32, R33, R29 ;  /* 0x00000021201d7223 */ /* 0x008fc8000000001d */
[----:B----4-:R-:W-:-:S04]  /*0b20*/  FFMA R30, R34, R35, R29 ;  /* 0x00000023221e7223 */ /* 0x010fc8000000001d */
[----:B------:R-:W-:Y:S05]  /*0b30*/  @P3 BRA `(.L_x_13) ;  /* 0xfffffffc001c3947 */ /* 0x000fea000383ffff */
[----:B------:R-:W-:Y:S05]  /*0b40*/  BSYNC.RECONVERGENT B4 ;  /* 0x0000000000047941 */ /* 0x000fea0003800200 */
.L_x_12:
[----:B------:R-:W-:-:S07]  /*0b50*/  MOV R28, R8 ;  /* 0x00000008001c7202 */ /* 0x000fce0000000f00 */
.L_x_11:
[----:B------:R-:W-:Y:S05]  /*0b60*/  BSYNC.RECONVERGENT B3 ;  /* 0x0000000000037941 */ /* 0x000fea0003800200 */
.L_x_10:
[----:B------:R-:W-:Y:S01]  /*0b70*/  ISETP.NE.AND P3, PT, R6, RZ, PT ;  /* 0x000000ff0600720c */ /* 0x000fe20003f65270 */
[----:B------:R-:W-:-:S12]  /*0b80*/  BSSY.RECONVERGENT B3, `(.L_x_14) ;  /* 0x0000050000037945 */ /* 0x000fd80003800200 */
[----:B------:R-:W-:Y:S05]  /*0b90*/  @!P3 BRA `(.L_x_15) ;  /* 0x000000040038b947 */ /* 0x000fea0003800000 */
[----:B------:R-:W-:Y:S01]  /*0ba0*/  BSSY.RECONVERGENT B4, `(.L_x_16) ;  /* 0x0000022000047945 */ /* 0x000fe20003800200 */
[----:B------:R-:W-:-:S03]  /*0bb0*/  ISETP.NE.AND P3, PT, R7, RZ, PT ;  /* 0x000000ff0700720c */ /* 0x000fc60003f65270 */
[----:B------:R-:W-:Y:S10]  /*0bc0*/  @!P0 BRA `(.L_x_17) ;  /* 0x00000000007c8947 */ /* 0x000ff40003800000 */
        /* <DEDUP_REMOVED lines=28> */
[----:B--2---:R-:W-:-:S04]  /*0d90*/  FFMA R29, R30, R31, R29 ;  /* 0x0000001f1e1d7223 */ /* 0x004fc8000000001d */
[----:B---3--:R-:W-:-:S04]  /*0da0*/  FFMA R29, R32, R33, R29 ;  /* 0x00000021201d7223 */ /* 0x008fc8000000001d */
[----:B----4-:R-:W-:-:S07]  /*0db0*/  FFMA R30, R34, R35, R29 ;  /* 0x00000023221e7223 */ /* 0x010fce000000001d */
.L_x_17:
[----:B------:R-:W-:Y:S05]  /*0dc0*/  BSYNC.RECONVERGENT B4 ;  /* 0x0000000000047941 */ /* 0x000fea0003800200 */
.L_x_16:
        /* <DEDUP_REMOVED lines=18> */
[----:B------:R-:W2:Y:S01]  /*0ef0*/  LDG.E R31, desc[UR12][R22.64+0x4] ;  /* 0x0000040c161f7981 */ /* 0x000ea2000c1e1900 */
[----:B------:R-:W-:Y:S01]  /*0f00*/  IADD3 R28, PT, PT, R28, 0x4, RZ ;  /* 0x000000041c1c7810 */ /* 0x000fe20007ffe0ff */
[----:B--2---:R-:W-:-:S04]  /*0f10*/  FFMA R29, R30, R31, R29 ;  /* 0x0000001f1e1d7223 */ /* 0x004fc8000000001d */
[----:B---3--:R-:W-:-:S04]  /*0f20*/  FFMA R29, R32, R33, R29 ;  /* 0x00000021201d7223 */ /* 0x008fc8000000001d */
[----:B----4-:R-:W-:-:S07]  /*0f30*/  FFMA R30, R34, R35, R29 ;  /* 0x00000023221e7223 */ /* 0x010fce000000001d */
.L_x_19:
[----:B------:R-:W-:Y:S05]  /*0f40*/  BSYNC.RECONVERGENT B4 ;  /* 0x0000000000047941 */ /* 0x000fea0003800200 */
.L_x_18:
[----:B------:R-:W-:Y:S05]  /*0f50*/  @!P3 BRA `(.L_x_15) ;  /* 0x000000000048b947 */ /* 0x000fea0003800000 */
[----:B------:R-:W0:Y:S01]  /*0f60*/  LDC.64 R20, c[0x0][0x398] ;  /* 0x0000e600ff147b82 */ /* 0x000e220000000a00 */
[----:B------:R-:W-:Y:S01]  /*0f70*/  IADD3 R27, PT, PT, R27, R28, RZ ;  /* 0x0000001c1b1b7210 */ /* 0x000fe20007ffe0ff */
[----:B------:R-:W-:-:S06]  /*0f80*/  IMAD.IADD R25, R25, 0x1, R28 ;  /* 0x0000000119197824 */ /* 0x000fcc00078e021c */
[----:B------:R-:W1:Y:S01]  /*0f90*/  LDC.64 R22, c[0x0][0x388] ;  /* 0x0000e200ff167b82 */ /* 0x000e620000000a00 */
[----:B0-----:R-:W-:-:S05]  /*0fa0*/  IMAD.WIDE R20, R25, 0x4, R20 ;  /* 0x0000000419147825 */ /* 0x001fca00078e0214 */
[----:B------:R-:W2:Y:S01]  /*0fb0*/  LDG.E R25, desc[UR12][R20.64] ;  /* 0x0000000c14197981 */ /* 0x000ea2000c1e1900 */
[----:B-1----:R-:W-:-:S05]  /*0fc0*/  IMAD.WIDE R22, R27, 0x4, R22 ;  /* 0x000000041b167825 */ /* 0x002fca00078e0216 */
[----:B------:R-:W2:Y:S01]  /*0fd0*/  LDG.E R27, desc[UR12][R22.64] ;  /* 0x0000000c161b7981 */ /* 0x000ea2000c1e1900 */
[----:B------:R-:W-:Y:S01]  /*0fe0*/  ISETP.NE.AND P3, PT, R9, 0x1, PT ;  /* 0x000000010900780c */ /* 0x000fe20003f65270 */
[----:B--2--5:R-:W-:-:S12]  /*0ff0*/  FFMA R30, R25, R27, R30 ;  /* 0x0000001b191e7223 */ /* 0x024fd8000000001e */
[----:B------:R-:W-:Y:S05]  /*1000*/  @!P3 BRA `(.L_x_15) ;  /* 0x00000000001cb947 */ /* 0x000fea0003800000 */
[----:B------:R-:W-:Y:S01]  /*1010*/  ISETP.NE.AND P3, PT, R9, 0x2, PT ;  /* 0x000000020900780c */ /* 0x000fe20003f65270 */
[----:B------:R-:W2:Y:S04]  /*1020*/  LDG.E R25, desc[UR12][R20.64+0x4] ;  /* 0x0000040c14197981 */ /* 0x000ea8000c1e1900 */
[----:B------:R-:W2:Y:S08]  /*1030*/  LDG.E R27, desc[UR12][R22.64+0x4] ;  /* 0x0000040c161b7981 */ /* 0x000eb0000c1e1900 */
[----:B------:R-:W3:Y:S04]  /*1040*/  @P3 LDG.E R29, desc[UR12][R20.64+0x8] ;  /* 0x0000080c141d3981 */ /* 0x000ee8000c1e1900 */
[----:B------:R-:W3:Y:S01]  /*1050*/  @P3 LDG.E R28, desc[UR12][R22.64+0x8] ;  /* 0x0000080c161c3981 */ /* 0x000ee2000c1e1900 */
[----:B--2---:R-:W-:-:S04]  /*1060*/  FFMA R30, R25, R27, R30 ;  /* 0x0000001b191e7223 */ /* 0x004fc8000000001e */
[----:B---3--:R-:W-:-:S07]  /*1070*/  @P3 FFMA R30, R29, R28, R30 ;  /* 0x0000001c1d1e3223 */ /* 0x008fce000000001e */
.L_x_15:
[----:B------:R-:W-:Y:S05]  /*1080*/  BSYNC.RECONVERGENT B3 ;  /* 0x0000000000037941 */ /* 0x000fea0003800200 */
.L_x_14:
[----:B-----5:R0:W-:Y:S02]  /*1090*/  STL [R17], R30 ;  /* 0x0000001e11007387 */ /* 0x0201e40000100800 */
.L_x_9:
[----:B------:R-:W-:Y:S05]  /*10a0*/  BSYNC.RECONVERGENT B1 ;  /* 0x0000000000017941 */ /* 0x000fea0003800200 */
.L_x_8:
[----:B------:R-:W-:-:S05]  /*10b0*/  VIADD R19, R19, 0x1 ;  /* 0x0000000113137836 */ /* 0x000fca0000000000 */
[----:B------:R-:W-:-:S13]  /*10c0*/  ISETP.NE.AND P3, PT, R19, R10, PT ;  /* 0x0000000a1300720c */ /* 0x000fda0003f65270 */
[----:B------:R-:W-:Y:S05]  /*10d0*/  @P3 BRA `(.L_x_20) ;  /* 0xfffffff400743947 */ /* 0x000fea000383ffff */
.L_x_7:
[----:B------:R-:W-:Y:S05]  /*10e0*/  BSYNC.RECONVERGENT B2 ;  /* 0x0000000000027941 */ /* 0x000fea0003800200 */
.L_x_6:
[----:B------:R-:W1:Y:S01]  /*10f0*/  LDCU UR4, c[0x0][0x3d4] ;  /* 0x00007a80ff0477ac */ /* 0x000e620008000800 */
[----:B------:R-:W-:-:S04]  /*1100*/  IADD3 R24, PT, PT, R24, 0x1, RZ ;  /* 0x0000000118187810 */ /* 0x000fc80007ffe0ff */
[----:B-1----:R-:W-:-:S13]  /*1110*/  ISETP.NE.AND P3, PT, R24, UR4, PT ;  /* 0x0000000418007c0c */ /* 0x002fda000bf65270 */
[----:B------:R-:W-:Y:S05]  /*1120*/  @P3 BRA `(.L_x_21) ;  /* 0xfffffff400443947 */ /* 0x000fea000383ffff */
[----:B------:R-:W-:Y:S04]  /*1130*/  BSSY.RECONVERGENT B1, `(.L_x_22) ;  /* 0x0000009000017945 */ /* 0x000fe80003800200 */
[----:B------:R-:W-:Y:S05]  /*1140*/  @!P1 BRA `(.L_x_23) ;  /* 0x00000000001c9947 */ /* 0x000fea0003800000 */
[----:B------:R-:W2:Y:S04]  /*1150*/  LDG.E R19, desc[UR12][R2.64] ;  /* 0x0000000c02137981 */ /* 0x000ea8000c1e1900 */
[----:B------:R-:W2:Y:S02]  /*1160*/  LDL R22, [R17] ;  /* 0x0000000011167983 */ /* 0x000ea40000100800 */
[C---:B--2---:R-:W-:Y:S01]  /*1170*/  FADD R20, R19.reuse, R22 ;  /* 0x0000001613147221 */ /* 0x044fe20000000000 */
[----:B------:R-:W-:-:S04]  /*1180*/  FSETP.GEU.AND P3, PT, R19, -R22, PT ;  /* 0x800000161300720b */ /* 0x000fc80003f6e000 */
[----:B------:R-:W-:-:S05]  /*1190*/  FSEL R20, R20, RZ, P3 ;  /* 0x000000ff14147208 */ /* 0x000fca0001800000 */
[----:B------:R1:W-:Y:S04]  /*11a0*/  STL [R17], R20 ;  /* 0x0000001411007387 */ /* 0x0003e80000100800 */
[----:B------:R1:W-:Y:S02]  /*11b0*/  STG.E desc[UR12][R4.64], R20 ;  /* 0x0000001404007986 */ /* 0x0003e4000c10190c */
.L_x_23:
[----:B------:R-:W-:Y:S05]  /*11c0*/  BSYNC.RECONVERGENT B1 ;  /* 0x0000000000017941 */ /* 0x000fea0003800200 */
.L_x_22:
[----:B------:R-:W2:Y:S01]  /*11d0*/  LDCU UR4, c[0x0][0x3b8] ;  /* 0x00007700ff0477ac */ /* 0x000ea20008000800 */
[----:B------:R-:W-:-:S05]  /*11e0*/  VIADD R18, R18, 0x1 ;  /* 0x0000000112127836 */ /* 0x000fca0000000000 */
[----:B--2---:R-:W-:-:S13]  /*11f0*/  ISETP.NE.AND P3, PT, R18, UR4, PT ;  /* 0x0000000412007c0c */ /* 0x004fda000bf65270 */
[----:B------:R-:W-:Y:S05]  /*1200*/  @!P3 BRA `(.L_x_1) ;  /* 0x0000002800bcb947 */ /* 0x000fea0003800000 */
[----:B------:R-:W-:Y:S05]  /*1210*/  BRA `(.L_x_24) ;  /* 0xfffffff400007947 */ /* 0x000fea000383ffff */
.L_x_5:
[C---:B------:R-:W-:Y:S01]  /*1220*/  LOP3.LUT R18, R13.reuse, 0x7, RZ, 0xc0, !PT ;  /* 0x000000070d127812 */ /* 0x040fe200078ec0ff */
[----:B------:R-:W-:Y:S01]  /*1230*/  HFMA2 R21, -RZ, RZ, 0, 0 ;  /* 0x00000000ff157431 */ /* 0x000fe200000001ff */
[C---:B------:R-:W-:Y:S02]  /*1240*/  LOP3.LUT R17, R13.reuse, 0xf, RZ, 0xc0, !PT ;  /* 0x0000000f0d117812 */ /* 0x040fe400078ec0ff */
[----:B------:R-:W-:Y:S01]  /*1250*/  LOP3.LUT R19, R13, 0x7ffffff0, RZ, 0xc0, !PT ;  /* 0x7ffffff00d137812 */ /* 0x000fe200078ec0ff */
[----:B------:R-:W-:Y:S01]  /*1260*/  VIADD R7, R18, 0xffffffff ;  /* 0xffffffff12077836 */ /* 0x000fe20000000000 */
[----:B------:R-:W-:Y:S02]  /*1270*/  IADD3 R6, PT, PT, R17, -0x1, RZ ;  /* 0xffffffff11067810 */ /* 0x000fe40007ffe0ff */
[----:B------:R-:W-:Y:S02]  /*1280*/  LOP3.LUT R20, R13, 0x3, RZ, 0xc0, !PT ;  /* 0x000000030d147812 */ /* 0x000fe400078ec0ff */
[----:B------:R-:W-:-:S02]  /*1290*/  ISETP.GE.U32.AND P0, PT, R6, 0x7, PT ;  /* 0x000000070600780c */ /* 0x000fc40003f06070 */
[----:B------:R-:W-:-:S13]  /*12a0*/  ISETP.GE.U32.AND P2, PT, R7, 0x3, PT ;  /* 0x000000030700780c */ /* 0x000fda0003f46070 */
.L_x_43:
[----:B01----:R-:W-:Y:S01]  /*12b0*/  IMAD R22, R21, 0x4, R1 ;  /* 0x0000000415167824 */ /* 0x003fe200078e0201 */
[----:B------:R-:W-:-:S07]  /*12c0*/  MOV R24, RZ ;  /* 0x000000ff00187202 */ /* 0x000fce0000000f00 */
.L_x_40:
[----:B------:R-:W-:Y:S01]  /*12d0*/  ISETP.GT.AND P3, PT, R10, RZ, PT ;  /* 0x000000ff0a00720c */ /* 0x000fe20003f64270 */
[----:B------:R-:W-:-:S12]  /*12e0*/  BSSY.RECONVERGENT B2, `(.L_x_25) ;  /* 0x00000a9000027945 */ /* 0x000fd80003800200 */
[----:B0-----:R-:W-:Y:S05]  /*12f0*/  @!P3 BRA `(.L_x_26) ;  /* 0x00000008009cb947 */ /* 0x001fea0003800000 */
[----:B------:R-:W0:Y:S01]  /*1300*/  LDCU.64 UR8, c[0x0][0x3d0] ;  /* 0x00007a00ff0877ac */ /* 0x000e220008000a00 */
[----:B------:R-:W-:Y:S02]  /*1310*/  IMAD.MOV.U32 R23, RZ, RZ, RZ ;  /* 0x000000ffff177224 */ /* 0x000fe400078e00ff */
[----:B0-----:R-:W-:-:S04]  /*1320*/  IMAD R26, R15, UR9, R24 ;  /* 0x000000090f1a7c24 */ /* 0x001fc8000f8e0218 */
[----:B------:R-:W-:-:S07]  /*1330*/  IMAD R26, R26, UR8, R11 ;  /* 0x000000081a1a7c24 */ /* 0x000fce000f8e020b */
.L_x_39:
        /* <DEDUP_REMOVED lines=16> */
.L_x_32:
        /* <DEDUP_REMOVED lines=58> */
.L_x_31:
[----:B------:R-:W-:-:S07]  /*17e0*/  MOV R27, R19 ;  /* 0x00000013001b7202 */ /* 0x000fce0000000f00 */
.L_x_30:
[----:B------:R-:W-:Y:S05]  /*17f0*/  BSYNC.RECONVERGENT B3 ;  /* 0x0000000000037941 */ /* 0x000fea0003800200 */
.L_x_29:
        /* <DEDUP_REMOVED lines=37> */
.L_x_36:
[----:B------:R-:W-:Y:S05]  /*1a50*/  BSYNC.RECONVERGENT B4 ;  /* 0x0000000000047941 */ /* 0x000fea0003800200 */
.L_x_35:
        /* <DEDUP_REMOVED lines=23> */
.L_x_38:
[----:B------:R-:W-:Y:S05]  /*1bd0*/  BSYNC.RECONVERGENT B4 ;  /* 0x0000000000047941 */ /* 0x000fea0003800200 */
.L_x_37:
[----:B------:R-:W-:Y:S05]  /*1be0*/  @!P3 BRA `(.L_x_34) ;  /* 0x000000000048b947 */ /* 0x000fea0003800000 */
[----:B------:R-:W0:Y:S01]  /*1bf0*/  LDC.64 R6, c[0x0][0x398] ;  /* 0x0000e600ff067b82 */ /* 0x000e220000000a00 */
[----:B------:R-:W-:Y:S01]  /*1c00*/  IMAD.IADD R29, R30, 0x1, R27 ;  /* 0x000000011e1d7824 */ /* 0x000fe200078e021b */
[----:B------:R-:W-:-:S06]  /*1c10*/  IADD3 R27, PT, PT, R28, R27, RZ ;  /* 0x0000001b1c1b7210 */ /* 0x000fcc0007ffe0ff */
        /* <DEDUP_REMOVED lines=15> */
.L_x_34:
[----:B------:R-:W-:Y:S05]  /*1d10*/  BSYNC.RECONVERGENT B3 ;  /* 0x0000000000037941 */ /* 0x000fea0003800200 */
.L_x_33:
[----:B-----5:R0:W-:Y:S02]  /*1d20*/  STL [R22], R25 ;  /* 0x0000001916007387 */ /* 0x0201e40000100800 */
.L_x_28:
[----:B------:R-:W-:Y:S05]  /*1d30*/  BSYNC.RECONVERGENT B1 ;  /* 0x0000000000017941 */ /* 0x000fea0003800200 */
.L_x_27:
[----:B------:R-:W-:-:S05]  /*1d40*/  VIADD R23, R23, 0x1 ;  /* 0x0000000117177836 */ /* 0x000fca0000000000 */
[----:B------:R-:W-:-:S13]  /*1d50*/  ISETP.NE.AND P3, PT, R23, R10, PT ;  /* 0x0000000a1700720c */ /* 0x000fda0003f65270 */
[----:B------:R-:W-:Y:S05]  /*1d60*/  @P3 BRA `(.L_x_39) ;  /* 0xfffffff400743947 */ /* 0x000fea000383ffff */
.L_x_26:
[----:B------:R-:W-:Y:S05]  /*1d70*/  BSYNC.RECONVERGENT B2 ;  /* 0x0000000000027941 */ /* 0x000fea0003800200 */
.L_x_25:
        /* <DEDUP_REMOVED lines=8> */
[----:B--2---:R-:W-:-:S05]  /*1e00*/  FADD R7, R6, R7 ;  /* 0x0000000706077221 */ /* 0x004fca0000000000 */
[----:B------:R1:W-:Y:S04]  /*1e10*/  STL [R22], R7 ;  /* 0x0000000716007387 */ /* 0x0003e80000100800 */
[----:B------:R1:W-:Y:S02]  /*1e20*/  STG.E desc[UR12][R4.64], R7 ;  /* 0x0000000704007986 */ /* 0x0003e4000c10190c */
.L_x_42:
[----:B------:R-:W-:Y:S05]  /*1e30*/  BSYNC.RECONVERGENT B1 ;  /* 0x0000000000017941 */ /* 0x000fea0003800200 */
.L_x_41:
[----:B------:R-:W2:Y:S01]  /*1e40*/  LDCU UR4, c[0x0][0x3b8] ;  /* 0x00007700ff0477ac */ /* 0x000ea20008000800 */
[----:B------:R-:W-:-:S05]  /*1e50*/  VIADD R21, R21, 0x1 ;  /* 0x0000000115157836 */ /* 0x000fca0000000000 */
[----:B--2---:R-:W-:-:S13]  /*1e60*/  ISETP.NE.AND P3, PT, R21, UR4, PT ;  /* 0x0000000415007c0c */ /* 0x004fda000bf65270 */
[----:B------:R-:W-:Y:S05]  /*1e70*/  @!P3 BRA `(.L_x_1) ;  /* 0x0000001c00a0b947 */ /* 0x000fea0003800000 */
[----:B------:R-:W-:Y:S05]  /*1e80*/  BRA `(.L_x_43) ;  /* 0xfffffff400087947 */ /* 0x000fea000383ffff */
.L_x_4:
[----:B------:R-:W0:Y:S02]  /*1e90*/  LDCU.U8 UR4, c[0x0][0x3d8] ;  /* 0x00007b00ff0477ac */ /* 0x000e240008000000 */
[----:B0-----:R-:W-:-:S04]  /*1ea0*/  UPRMT UR4, UR4, 0x8880, URZ ;  /* 0x0000888004047896 */ /* 0x001fc800080000ff */
[----:B------:R-:W-:-:S09]  /*1eb0*/  UISETP.NE.AND UP0, UPT, UR4, 0x1, UPT ;  /* 0x000000010400788c */ /* 0x000fd2000bf05270 */
[----:B------:R-:W-:Y:S05]  /*1ec0*/  BRA.U UP0, `(.L_x_44) ;  /* 0x00000011003c7547 */ /* 0x000fea000b800000 */
[C---:B------:R-:W-:Y:S01]  /*1ed0*/  ISETP.GE.U32.AND P0, PT, R8.reuse, 0x4, PT ;  /* 0x000000040800780c */ /* 0x040fe20003f06070 */
[----:B------:R-:W-:Y:S01]  /*1ee0*/  HFMA2 R0, -RZ, RZ, 0, 0 ;  /* 0x00000000ff007431 */ /* 0x000fe200000001ff */
[----:B------:R-:W-:-:S11]  /*1ef0*/  LOP3.LUT R16, R8, 0x3, RZ, 0xc0, !PT ;  /* 0x0000000308107812 */ /* 0x000fd600078ec0ff */
[----:B------:R-:W-:Y:S05]  /*1f00*/  @!P0 BRA `(.L_x_45) ;  /* 0x0000000c00ec8947 */ /* 0x000fea0003800000 */
[----:B------:R-:W-:Y:S01]  /*1f10*/  LOP3.LUT R0, R8, 0x7ffffffc, RZ, 0xc0, !PT ;  /* 0x7ffffffc08007812 */ /* 0x000fe200078ec0ff */
[----:B------:R-:W-:-:S03]  /*1f20*/  IMAD.MOV.U32 R7, RZ, RZ, RZ ;  /* 0x000000ffff077224 */ /* 0x000fc600078e00ff */
[----:B------:R-:W-:-:S13]  /*1f30*/  ISETP.GT.AND P0, PT, R0, RZ, PT ;  /* 0x000000ff0000720c */ /* 0x000fda0003f04270 */
[----:B------:R-:W-:Y:S05]  /*1f40*/  @!P0 BRA `(.L_x_46) ;  /* 0x0000000c00508947 */ /* 0x000fea0003800000 */
[----:B------:R-:W-:Y:S02]  /*1f50*/  IADD3 R6, PT, PT, R0, -R7, RZ ;  /* 0x8000000700067210 */ /* 0x000fe40007ffe0ff */
[----:B------:R-:W-:Y:S02]  /*1f60*/  PLOP3.LUT P0, PT, PT, PT, PT, 0x80, 0x8 ;  /* 0x000000000008781c */ /* 0x000fe40003f0f070 */
[----:B------:R-:W-:-:S13]  /*1f70*/  ISETP.GT.AND P2, PT, R6, 0xc, PT ;  /* 0x0000000c0600780c */ /* 0x000fda0003f44270 */
[----:B------:R-:W-:Y:S05]  /*1f80*/  @!P2 BRA `(.L_x_47) ;  /* 0x000000080020a947 */ /* 0x000fea0003800000 */
[----:B------:R-:W-:Y:S01]  /*1f90*/  PLOP3.LUT P0, PT, PT, PT, PT, 0x8, 0x80 ;  /* 0x000000000080781c */ /* 0x000fe20003f0e170 */
[----:B------:R-:W-:-:S12]  /*1fa0*/  VIADD R6, R0, 0xfffffff4 ;  /* 0xfffffff400067836 */ /* 0x000fd80000000000 */
.L_x_56:
[----:B------:R-:W-:Y:S04]  /*1fb0*/  BSSY.RECONVERGENT B1, `(.L_x_48) ;  /* 0x000001f000017945 */ /* 0x000fe80003800200 */
[----:B012---:R-:W-:Y:S05]  /*1fc0*/  @!P1 BRA `(.L_x_49) ;  /* 0x0000000000749947 */ /* 0x007fea0003800000 */
[----:B------:R-:W-:Y:S01]  /*1fd0*/  LEA R9, R7, R1, 0x2 ;  /* 0x0000000107097211 */ /* 0x000fe200078e10ff */
[----:B------:R-:W2:Y:S04]  /*1fe0*/  LDG.E R8, desc[UR12][R2.64] ;  /* 0x0000000c02087981 */ /* 0x000ea8000c1e1900 */
[----:B------:R-:W2:Y:S04]  /*1ff0*/  LDL R11, [R9] ;  /* 0x00000000090b7983 */ /* 0x000ea80000100800 */
[----:B------:R-:W3:Y:S04]  /*2000*/  LDL R13, [R9+0x4] ;  /* 0x00000400090d7983 */ /* 0x000ee80000100800 */
[----:B------:R-:W4:Y:S01]  /*2010*/  LDL R19, [R9+0xc] ;  /* 0x00000c0009137983 */ /* 0x000f220000100800 */
[C---:B--2---:R-:W-:Y:S01]  /*2020*/  FADD R10, R8.reuse, R11 ;  /* 0x0000000b080a7221 */ /* 0x044fe20000000000 */
[----:B------:R-:W-:-:S04]  /*2030*/  FSETP.GEU.AND P2, PT, R8, -R11, PT ;  /* 0x8000000b0800720b */ /* 0x000fc80003f4e000 */
[----:B------:R-:W-:-:S05]  /*2040*/  FSEL R10, R10, RZ, P2 ;  /* 0x000000ff0a0a7208 */ /* 0x000fca0001000000 */
[----:B------:R0:W-:Y:S04]  /*2050*/  STG.E desc[UR12][R4.64], R10 ;  /* 0x0000000a04007986 */ /* 0x0001e8000c10190c */
[----:B------:R-:W3:Y:S02]  /*2060*/  LDG.E R8, desc[UR12][R2.64] ;  /* 0x0000000c02087981 */ /* 0x000ee4000c1e1900 */
[C---:B---3--:R-:W-:Y:S01]  /*2070*/  FADD R11, R8.reuse, R13 ;  /* 0x0000000d080b7221 */ /* 0x048fe20000000000 */
[----:B------:R-:W-:Y:S02]  /*2080*/  FSETP.GEU.AND P2, PT, R8, -R13, PT ;  /* 0x8000000d0800720b */ /* 0x000fe40003f4e000 */
[----:B------:R-:W2:Y:S02]  /*2090*/  LDL R13, [R9+0x8] ;  /* 0x00000800090d7983 */ /* 0x000ea40000100800 */
[----:B------:R-:W-:-:S05]  /*20a0*/  FSEL R11, R11, RZ, P2 ;  /* 0x000000ff0b0b7208 */ /* 0x000fca0001000000 */
[----:B------:R0:W-:Y:S04]  /*20b0*/  STG.E desc[UR12][R4.64], R11 ;  /* 0x0000000b04007986 */ /* 0x0001e8000c10190c */
[----:B------:R-:W2:Y:S02]  /*20c0*/  LDG.E R8, desc[UR12][R2.64] ;  /* 0x0000000c02087981 */ /* 0x000ea4000c1e1900 */
[C---:B--2---:R-:W-:Y:S01]  /*20d0*/  FADD R17, R8.reuse, R13 ;  /* 0x0000000d08117221 */ /* 0x044fe20000000000 */
[----:B------:R-:W-:-:S04]  /*20e0*/  FSETP.GEU.AND P2, PT, R8, -R13, PT ;  /* 0x8000000d0800720b */ /* 0x000fc80003f4e000 */
[----:B------:R-:W-:-:S05]  /*20f0*/  FSEL R17, R17, RZ, P2 ;  /* 0x000000ff11117208 */ /* 0x000fca0001000000 */
[----:B------:R0:W-:Y:S04]  /*2100*/  STG.E desc[UR12][R4.64], R17 ;  /* 0x0000001104007986 */ /* 0x0001e8000c10190c */
[----:B------:R-:W4:Y:S04]  /*2110*/  LDG.E R8, desc[UR12][R2.64] ;  /* 0x0000000c02087981 */ /* 0x000f28000c1e1900 */
[----:B------:R0:W-:Y:S04]  /*2120*/  STL [R9], R10 ;  /* 0x0000000a09007387 */ /* 0x0001e80000100800 */
[----:B------:R0:W-:Y:S04]  /*2130*/  STL [R9+0x4], R11 ;  /* 0x0000040b09007387 */ /* 0x0001e80000100800 */
[----:B------:R0:W-:Y:S01]  /*2140*/  STL [R9+0x8], R17 ;  /* 0x0000081109007387 */ /* 0x0001e20000100800 */
[C---:B----4-:R-:W-:Y:S01]  /*2150*/  FADD R13, R8.reuse, R19 ;  /* 0x00000013080d7221 */ /* 0x050fe20000000000 */
[----:B------:R-:W-:-:S04]  /*2160*/  FSETP.GEU.AND P2, PT, R8, -R19, PT ;  /* 0x800000130800720b */ /* 0x000fc80003f4e000 */
[----:B------:R-:W-:-:S05]  /*2170*/  FSEL R13, R13, RZ, P2 ;  /* 0x000000ff0d0d7208 */ /* 0x000fca0001000000 */
[----:B------:R0:W-:Y:S04]  /*2180*/  STL [R9+0xc], R13 ;  /* 0x00000c0d09007387 */ /* 0x0001e80000100800 */
[----:B------:R0:W-:Y:S02]  /*2190*/  STG.E desc[UR12][R4.64], R13 ;  /* 0x0000000d04007986 */ /* 0x0001e4000c10190c */
.L_x_49:
[----:B------:R-:W-:Y:S05]  /*21a0*/  BSYNC.RECONVERGENT B1 ;  /* 0x0000000000017941 */ /* 0x000fea0003800200 */
.L_x_48:
[----:B------:R-:W-:Y:S04]  /*21b0*/  BSSY.RECONVERGENT B1, `(.L_x_50) ;  /* 0x0000020000017945 */ /* 0x000fe80003800200 */
[----:B------:R-:W-:Y:S05]  /*21c0*/  @!P1 BRA `(.L_x_51) ;  /* 0x0000000000789947 */ /* 0x000fea0003800000 */
[----:B------:R-:W-:-:S05]  /*21d0*/  VIADD R8, R7, 0x4 ;  /* 0x0000000407087836 */ /* 0x000fca0000000000 */
[----:B0-----:R-:W-:Y:S02]  /*21e0*/  LEA R9, R8, R1, 0x2 ;  /* 0x0000000108097211 */ /* 0x001fe400078e10ff */
        /* <DEDUP_REMOVED lines=28> */
.L_x_51:
[----:B------:R-:W-:Y:S05]  /*23b0*/  BSYNC.RECONVERGENT B1 ;  /* 0x0000000000017941 */ /* 0x000fea0003800200 */
.L_x_50:
[----:B------:R-:W-:Y:S04]  /*23c0*/  BSSY.RECONVERGENT B1, `(.L_x_52) ;  /* 0x0000020000017945 */ /* 0x000fe80003800200 */
[----:B------:R-:W-:Y:S05]  /*23d0*/  @!P1 BRA `(.L_x_53) ;  /* 0x0000000000789947 */ /* 0x000fea0003800000 */
[----:B------:R-:W-:-:S05]  /*23e0*/  VIADD R8, R7, 0x8 ;  /* 0x0000000807087836 */ /* 0x000fca0000000000 */
[----:B01----:R-:W-:Y:S02]  /*23f0*/  LEA R9, R8, R1, 0x2 ;  /* 0x0000000108097211 */ /* 0x003fe400078e10ff */
        /* <DEDUP_REMOVED lines=11> */
[----:B------:R-:W3:Y:S02]  /*24b0*/  LDL R13, [R9+0x8] ;  /* 0x00000800090d7983 */ /* 0x000ee40000100800 */
[----:B------:R-:W-:-:S05]  /*24c0*/  FSEL R11, R11, RZ, P2 ;  /* 0x000000ff0b0b7208 */ /* 0x000fca0001000000 */
[----:B------:R2:W-:Y:S04]  /*24d0*/  STG.E desc[UR12][R4.64], R11 ;  /* 0x0000000b04007986 */ /* 0x0005e8000c10190c */
[----:B------:R-:W3:Y:S02]  /*24e0*/  LDG.E R8, desc[UR12][R2.64] ;  /* 0x0000000c02087981 */ /* 0x000ee4000c1e1900 */
[C---:B---3--:R-:W-:Y:S01]  /*24f0*/  FADD R17, R8.reuse, R13 ;  /* 0x0000000d08117221 */ /* 0x048fe20000000000 */
        /* <DEDUP_REMOVED lines=12> */
.L_x_53:
[----:B------:R-:W-:Y:S05]  /*25c0*/  BSYNC.RECONVERGENT B1 ;  /* 0x0000000000017941 */ /* 0x000fea0003800200 */
.L_x_52:
[----:B------:R-:W-:Y:S04]  /*25d0*/  BSSY.RECONVERGENT B1, `(.L_x_54) ;  /* 0x0000020000017945 */ /* 0x000fe80003800200 */
[----:B------:R-:W-:Y:S05]  /*25e0*/  @!P1 BRA `(.L_x_55) ;  /* 0x0000000000789947 */ /* 0x000fea0003800000 */
[----:B------:R-:W-:-:S05]  /*25f0*/  VIADD R8, R7, 0xc ;  /* 0x0000000c07087836 */ /* 0x000fca0000000000 */
[----:B012---:R-:W-:Y:S02]  /*2600*/  LEA R9, R8, R1, 0x2 ;  /* 0x0000000108097211 */ /* 0x007fe400078e10ff */
        /* <DEDUP_REMOVED lines=28> */
.L_x_55:
[----:B------:R-:W-:Y:S05]  /*27d0*/  BSYNC.RECONVERGENT B1 ;  /* 0x0000000000017941 */ /* 0x000fea0003800200 */
.L_x_54:
[----:B------:R-:W-:-:S05]  /*27e0*/  VIADD R7, R7, 0x10 ;  /* 0x0000001007077836 */ /* 0x000fca0000000000 */
[----:B------:R-:W-:-:S13]  /*27f0*/  ISETP.GE.AND P2, PT, R7, R6, PT ;  /* 0x000000060700720c */ /* 0x000fda0003f46270 */
[----:B------:R-:W-:Y:S05]  /*2800*/  @!P2 BRA `(.L_x_56) ;  /* 0xfffffff400e8a947 */ /* 0x000fea000383ffff */
.L_x_47:
[----:B------:R-:W-:-:S04]  /*2810*/  IADD3 R6, PT, PT, R0, -R7, RZ ;  /* 0x8000000700067210 */ /* 0x000fc80007ffe0ff */
[----:B------:R-:W-:-:S13]  /*2820*/  ISETP.GT.AND P2, PT, R6, 0x4, PT ;  /* 0x000000040600780c */ /* 0x000fda0003f44270 */
[----:B------:R-:W-:Y:S05]  /*2830*/  @!P2 BRA `(.L_x_57) ;  /* 0x00000004000ca947 */ /* 0x000fea0003800000 */
[----:B------:R-:W-:Y:S01]  /*2840*/  BSSY.RECONVERGENT B1, `(.L_x_58) ;  /* 0x0000021000017945 */ /* 0x000fe20003800200 */
[----:B------:R-:W-:Y:S01]  /*2850*/  PLOP3.LUT P0, PT, PT, PT, PT, 0x8, 0x80 ;  /* 0x000000000080781c */ /* 0x000fe20003f0e170 */
[----:B------:R-:W-:Y:S02]  /*2860*/  VIADD R6, R7, 0x4 ;  /* 0x0000000407067836 */ /* 0x000fe40000000000 */
[----:B------:R-:W-:Y:S10]  /*2870*/  @!P1 BRA `(.L_x_59) ;  /* 0x0000000000749947 */ /* 0x000ff40003800000 */
[----:B------:R-:W-:Y:S02]  /*2880*/  LEA R8, R7, R1, 0x2 ;  /* 0x0000000107087211 */ /* 0x000fe400078e10ff */
[----:B------:R-:W3:Y:S04]  /*2890*/  LDG.E R7, desc[UR12][R2.64] ;  /* 0x0000000c02077981 */ /* 0x000ee8000c1e1900 */
[----:B012---:R-:W3:Y:S04]  /*28a0*/  LDL R10, [R8] ;  /* 0x00000000080a7983 */ /* 0x007ee80000100800 */
[----:B------:R-:W2:Y:S04]  /*28b0*/  LDL R18, [R8+0x4] ;  /* 0x0000040008127983 */ /* 0x000ea80000100800 */
[----:B------:R-:W4:Y:S04]  /*28c0*/  LDL R11, [R8+0x8] ;  /* 0x00000800080b7983 */ /* 0x000f280000100800 */
[----:B------:R-:W5:Y:S01]  /*28d0*/  LDL R17, [R8+0xc] ;  /* 0x00000c0008117983 */ /* 0x000f620000100800 */
[C---:B---3--:R-:W-:Y:S01]  /*28e0*/  FADD R9, R7.reuse, R10 ;  /* 0x0000000a07097221 */ /* 0x048fe20000000000 */
[----:B------:R-:W-:-:S04]  /*28f0*/  FSETP.GEU.AND P2, PT, R7, -R10, PT ;  /* 0x8000000a0700720b */ /* 0x000fc80003f4e000 */
[----:B------:R-:W-:-:S05]  /*2900*/  FSEL R9, R9, RZ, P2 ;  /* 0x000000ff09097208 */ /* 0x000fca0001000000 */
[----:B------:R3:W-:Y:S04]  /*2910*/  STG.E desc[UR12][R4.64], R9 ;  /* 0x0000000904007986 */ /* 0x0007e8000c10190c */
[----:B------:R-:W2:Y:S02]  /*2920*/  LDG.E R7, desc[UR12][R2.64] ;  /* 0x0000000c02077981 */ /* 0x000ea4000c1e1900 */
[C---:B--2---:R-:W-:Y:S01]  /*2930*/  FADD R10, R7.reuse, R18 ;  /* 0x00000012070a7221 */ /* 0x044fe20000000000 */
[----:B------:R-:W-:-:S04]  /*2940*/  FSETP.GEU.AND P2, PT, R7, -R18, PT ;  /* 0x800000120700720b */ /* 0x000fc80003f4e000 */
[----:B------:R-:W-:-:S05]  /*2950*/  FSEL R7, R10, RZ, P2 ;  /* 0x000000ff0a077208 */ /* 0x000fca0001000000 */
[----:B------:R3:W-:Y:S04]  /*2960*/  STG.E desc[UR12][R4.64], R7 ;  /* 0x0000000704007986 */ /* 0x0007e8000c10190c */
[----:B------:R-:W4:Y:S02]  /*2970*/  LDG.E R10, desc[UR12][R2.64] ;  /* 0x0000000c020a7981 */ /* 0x000f24000c1e1900 */
[C---:B----4-:R-:W-:Y:S01]  /*2980*/  FADD R13, R10.reuse, R11 ;  /* 0x0000000b0a0d7221 */ /* 0x050fe20000000000 */
[----:B------:R-:W-:-:S04]  /*2990*/  FSETP.GEU.AND P2, PT, R10, -R11, PT ;  /* 0x8000000b0a00720b */ /* 0x000fc80003f4e000 */
[----:B------:R-:W-:-:S05]  /*29a0*/  FSEL R13, R13, RZ, P2 ;  /* 0x000000ff0d0d7208 */ /* 0x000fca0001000000 */
[----:B------:R3:W-:Y:S04]  /*29b0*/  STG.E desc[UR12][R4.64], R13 ;  /* 0x0000000d04007986 */ /* 0x0007e8000c10190c */
[----:B------:R-:W5:Y:S04]  /*29c0*/  LDG.E R10, desc[UR12][R2.64] ;  /* 0x0000000c020a7981 */ /* 0x000f68000c1e1900 */
[----:B------:R3:W-:Y:S04]  /*29d0*/  STL [R8], R9 ;  /* 0x0000000908007387 */ /* 0x0007e80000100800 */
[----:B------:R3:W-:Y:S04]  /*29e0*/  STL [R8+0x4], R7 ;  /* 0x0000040708007387 */ /* 0x0007e80000100800 */
[----:B------:R3:W-:Y:S01]  /*29f0*/  STL [R8+0x8], R13 ;  /* 0x0000080d08007387 */ /* 0x0007e20000100800 */
[C---:B-----5:R-:W-:Y:S01]  /*2a00*/  FADD R11, R10.reuse, R17 ;  /* 0x000000110a0b7221 */ /* 0x060fe20000000000 */
[----:B------:R-:W-:-:S04]  /*2a10*/  FSETP.GEU.AND P2, PT, R10, -R17, PT ;  /* 0x800000110a00720b */ /* 0x000fc80003f4e000 */
[----:B------:R-:W-:-:S05]  /*2a20*/  FSEL R11, R11, RZ, P2 ;  /* 0x000000ff0b0b7208 */ /* 0x000fca0001000000 */
[----:B------:R3:W-:Y:S04]  /*2a30*/  STL [R8+0xc], R11 ;  /* 0x00000c0b08007387 */ /* 0x0007e80000100800 */
[----:B------:R3:W-:Y:S02]  /*2a40*/  STG.E desc[UR12][R4.64], R11 ;  /* 0x0000000b04007986 */ /* 0x0007e4000c10190c */
.L_x_59:
[----:B------:R-:W-:Y:S05]  /*2a50*/  BSYNC.RECONVERGENT B1 ;  /* 0x0000000000017941 */ /* 0x000fea0003800200 */
.L_x_58:
[----:B------:R-:W-:Y:S04]  /*2a60*/  BSSY.RECONVERGENT B1, `(.L_x_60) ;  /* 0x000001f000017945 */ /* 0x000fe80003800200 */
[----:B------:R-:W-:Y:S05]  /*2a70*/  @!P1 BRA `(.L_x_61) ;  /* 0x0000000000749947 */ /* 0x000fea0003800000 */
[----:B---3--:R-:W-:Y:S01]  /*2a80*/  IMAD R8, R6, 0x4, R1 ;  /* 0x0000000406087824 */ /* 0x008fe200078e0201 */
        /* <DEDUP_REMOVED lines=28> */
.L_x_61:
[----:B------:R-:W-:Y:S05]  /*2c50*/  BSYNC.RECONVERGENT B1 ;  /* 0x0000000000017941 */ /* 0x000fea0003800200 */
.L_x_60:
[----:B0--3--:R-:W-:-:S07]  /*2c60*/  IADD3 R7, PT, PT, R6, 0x4, RZ ;  /* 0x0000000406077810 */ /* 0x009fce0007ffe0ff */
.L_x_57:
[----:B------:R-:W-:-:S13]  /*2c70*/  ISETP.NE.OR P0, PT, R7, R0, P0 ;  /* 0x000000000700720c */ /* 0x000fda0000705670 */
[----:B------:R-:W-:Y:S05]  /*2c80*/  @!P0 BRA `(.L_x_45) ;  /* 0x00000000008c8947 */ /* 0x000fea0003800000 */
.L_x_46:
[----:B------:R-:W-:Y:S04]  /*2c90*/  BSSY.RECONVERGENT B1, `(.L_x_62) ;  /* 0x000001f000017945 */ /* 0x000fe80003800200 */
[----:B---3--:R-:W-:Y:S05]  /*2ca0*/  @!P1 BRA `(.L_x_63) ;  /* 0x0000000000749947 */ /* 0x008fea0003800000 */
[----:B------:R-:W-:Y:S01]  /*2cb0*/  IMAD R8, R7, 0x4, R1 ;  /* 0x0000000407087824 */ /* 0x000fe200078e0201 */
        /* <DEDUP_REMOVED lines=28> */
.L_x_63:
[----:B------:R-:W-:Y:S05]  /*2e80*/  BSYNC.RECONVERGENT B1 ;  /* 0x0000000000017941 */ /* 0x000fea0003800200 */
.L_x_62:
[----:B------:R-:W-:-:S04]  /*2e90*/  IADD3 R7, PT, PT, R7, 0x4, RZ ;  /* 0x0000000407077810 */ /* 0x000fc80007ffe0ff */
[----:B------:R-:W-:-:S13]  /*2ea0*/  ISETP.NE.AND P0, PT, R7, R0, PT ;  /* 0x000000000700720c */ /* 0x000fda0003f05270 */
[----:B------:R-:W-:Y:S05]  /*2eb0*/  @P0 BRA `(.L_x_46) ;  /* 0xfffffffc00740947 */ /* 0x000fea000383ffff */
.L_x_45:
[----:B------:R-:W-:-:S13]  /*2ec0*/  ISETP.NE.AND P0, PT, R16, RZ, PT ;  /* 0x000000ff1000720c */ /* 0x000fda0003f05270 */
[----:B------:R-:W-:Y:S05]  /*2ed0*/  @!P0 BRA `(.L_x_1) ;  /* 0x0000000c00888947 */ /* 0x000fea0003800000 */
[----:B------:R-:W-:-:S05]  /*2ee0*/  UMOV UR4, URZ ;  /* 0x000000ff00047c82 */ /* 0x000fca0008000000 */
.L_x_64:
[----:B----4-:R-:W-:Y:S01]  /*2ef0*/  @P1 IMAD R7, R0, 0x4, R1 ;  /* 0x0000000400071824 */ /* 0x010fe200078e0201 */
[----:B------:R-:W4:Y:S04]  /*2f00*/  @P1 LDG.E R6, desc[UR12][R2.64] ;  /* 0x0000000c02061981 */ /* 0x000f28000c1e1900 */
[----:B0123--:R-:W4:Y:S01]  /*2f10*/  @P1 LDL R9, [R7] ;  /* 0x0000000007091983 */ /* 0x00ff220000100800 */
[----:B------:R-:W-:Y:S01]  /*2f20*/  UIADD3 UR4, UPT, UPT, UR4, 0x1, URZ ;  /* 0x0000000104047890 */ /* 0x000fe2000fffe0ff */
[C---:B----4-:R-:W-:Y:S01]  /*2f30*/  @P1 FADD R8, R6.reuse, R9 ;  /* 0x0000000906081221 */ /* 0x050fe20000000000 */
[----:B------:R-:W-:-:S04]  /*2f40*/  @P1 FSETP.GEU.AND P0, PT, R6, -R9, PT ;  /* 0x800000090600120b */ /* 0x000fc80003f0e000 */
[----:B------:R-:W-:Y:S02]  /*2f50*/  @P1 FSEL R8, R8, RZ, P0 ;  /* 0x000000ff08081208 */ /* 0x000fe40000000000 */
[----:B------:R-:W-:-:S03]  /*2f60*/  ISETP.NE.AND P0, PT, R16, UR4, PT ;  /* 0x0000000410007c0c */ /* 0x000fc6000bf05270 */
[----:B------:R4:W-:Y:S04]  /*2f70*/  @P1 STL [R7], R8 ;  /* 0x0000000807001387 */ /* 0x0009e80000100800 */
[----:B------:R4:W-:Y:S06]  /*2f80*/  @P1 STG.E desc[UR12][R4.64], R8 ;  /* 0x0000000804001986 */ /* 0x0009ec000c10190c */
[----:B------:R-:W-:Y:S05]  /*2f90*/  @!P0 BRA `(.L_x_1) ;  /* 0x0000000c00588947 */ /* 0x000fea0003800000 */
[----:B------:R-:W-:Y:S01]  /*2fa0*/  IADD3 R0, PT, PT, R0, 0x1, RZ ;  /* 0x0000000100007810 */ /* 0x000fe20007ffe0ff */
[----:B------:R-:W-:Y:S06]  /*2fb0*/  BRA `(.L_x_64) ;  /* 0xfffffffc00cc7947 */ /* 0x000fec000383ffff */
.L_x_44:
[C---:B------:R-:W-:Y:S01]  /*2fc0*/  ISETP.GE.U32.AND P0, PT, R8.reuse, 0x4, PT ;  /* 0x000000040800780c */ /* 0x040fe20003f06070 */
[----:B------:R-:W-:Y:S01]  /*2fd0*/  IMAD.MOV.U32 R0, RZ, RZ, RZ ;  /* 0x000000ffff007224 */ /* 0x000fe200078e00ff */
[----:B------:R-:W-:-:S11]  /*2fe0*/  LOP3.LUT R18, R8, 0x3, RZ, 0xc0, !PT ;  /* 0x0000000308127812 */ /* 0x000fd600078ec0ff */
[----:B------:R-:W-:Y:S05]  /*2ff0*/  @!P0 BRA `(.L_x_65) ;  /* 0x0000000c000c8947 */ /* 0x000fea0003800000 */
[----:B------:R-:W-:Y:S01]  /*3000*/  LOP3.LUT R0, R8, 0x7ffffffc, RZ, 0xc0, !PT ;  /* 0x7ffffffc08007812 */ /* 0x000fe200078ec0ff */
[----:B------:R-:W-:-:S03]  /*3010*/  HFMA2 R7, -RZ, RZ, 0, 0 ;  /* 0x00000000ff077431 */ /* 0x000fc600000001ff */
[----:B------:R-:W-:-:S13]  /*3020*/  ISETP.GT.AND P0, PT, R0, RZ, PT ;  /* 0x000000ff0000720c */ /* 0x000fda0003f04270 */
[----:B------:R-:W-:Y:S05]  /*3030*/  @!P0 BRA `(.L_x_66) ;  /* 0x0000000800908947 */ /* 0x000fea0003800000 */
[----:B------:R-:W-:Y:S01]  /*3040*/  IMAD.IADD R6, R0, 0x1, -R7 ;  /* 0x0000000100067824 */ /* 0x000fe200078e0a07 */
[----:B------:R-:W-:-:S04]  /*3050*/  PLOP3.LUT P0, PT, PT, PT, PT, 0x80, 0x8 ;  /* 0x000000000008781c */ /* 0x000fc80003f0f070 */
[----:B------:R-:W-:-:S13]  /*3060*/  ISETP.GT.AND P2, PT, R6, 0xc, PT ;  /* 0x0000000c0600780c */ /* 0x000fda0003f44270 */
[----:B------:R-:W-:Y:S05]  /*3070*/  @!P2 BRA `(.L_x_67) ;  /* 0x0000000400a0a947 */ /* 0x000fea0003800000 */
[----:B------:R-:W-:Y:S02]  /*3080*/  PLOP3.LUT P0, PT, PT, PT, PT, 0x8, 0x80 ;  /* 0x000000000080781c */ /* 0x000fe40003f0e170 */
[----:B------:R-:W-:-:S11]  /*3090*/  IADD3 R6, PT, PT, R0, -0xc, RZ ;  /* 0xfffffff400067810 */ /* 0x000fd60007ffe0ff */
.L_x_76:
[----:B------:R-:W-:Y:S04]  /*30a0*/  BSSY.RECONVERGENT B1, `(.L_x_68) ;  /* 0x0000017000017945 */ /* 0x000fe80003800200 */
[----:B01--4-:R-:W-:Y:S05]  /*30b0*/  @!P1 BRA `(.L_x_69) ;  /* 0x0000000000549947 */ /* 0x013fea0003800000 */
[----:B------:R-:W-:Y:S01]  /*30c0*/  IMAD R9, R7, 0x4, R1 ;  /* 0x0000000407097824 */ /* 0x000fe200078e0201 */
[----:B------:R-:W2:Y:S04]  /*30d0*/  LDG.E R8, desc[UR12][R2.64] ;  /* 0x0000000c02087981 */ /* 0x000ea8000c1e1900 */
[----:B------:R-:W2:Y:S04]  /*30e0*/  LDL R11, [R9] ;  /* 0x00000000090b7983 */ /* 0x000ea80000100800 */
[----:B------:R-:W3:Y:S01]  /*30f0*/  LDL R16, [R9+0x8] ;  /* 0x0000080009107983 */ /* 0x000ee20000100800 */
[----:B--2---:R-:W-:-:S03]  /*3100*/  FADD R8, R8, R11 ;  /* 0x0000000b08087221 */ /* 0x004fc60000000000 */
[----:B------:R-:W2:Y:S04]  /*3110*/  LDL R11, [R9+0x4] ;  /* 0x00000400090b7983 */ /* 0x000ea80000100800 */
[----:B------:R0:W-:Y:S04]  /*3120*/  STG.E desc[UR12][R4.64], R8 ;  /* 0x0000000804007986 */ /* 0x0001e8000c10190c */
[----:B------:R-:W2:Y:S02]  /*3130*/  LDG.E R10, desc[UR12][R2.64] ;  /* 0x0000000c020a7981 */ /* 0x000ea4000c1e1900 */
[----:B--2---:R-:W-:-:S05]  /*3140*/  FADD R10, R10, R11 ;  /* 0x0000000b0a0a7221 */ /* 0x004fca0000000000 */
[----:B------:R0:W-:Y:S04]  /*3150*/  STG.E desc[UR12][R4.64], R10 ;  /* 0x0000000a04007986 */ /* 0x0001e8000c10190c */
[----:B------:R-:W3:Y:S02]  /*3160*/  LDG.E R11, desc[UR12][R2.64] ;  /* 0x0000000c020b7981 */ /* 0x000ee4000c1e1900 */
[----:B---3--:R-:W-:Y:S02]  /*3170*/  FADD R11, R11, R16 ;  /* 0x000000100b0b7221 */ /* 0x008fe40000000000 */
[----:B------:R-:W2:Y:S04]  /*3180*/  LDL R16, [R9+0xc] ;  /* 0x00000c0009107983 */ /* 0x000ea80000100800 */
[----:B------:R0:W-:Y:S04]  /*3190*/  STG.E desc[UR12][R4.64], R11 ;  /* 0x0000000b04007986 */ /* 0x0001e8000c10190c */
[----:B------:R-:W2:Y:S04]  /*31a0*/  LDG.E R13, desc[UR12][R2.64] ;  /* 0x0000000c020d7981 */ /* 0x000ea8000c1e1900 */
[----:B------:R0:W-:Y:S04]  /*31b0*/  STL [R9], R8 ;  /* 0x0000000809007387 */ /* 0x0001e80000100800 */
[----:B------:R0:W-:Y:S04]  /*31c0*/  STL [R9+0x4], R10 ;  /* 0x0000040a09007387 */ /* 0x0001e80000100800 */
[----:B------:R0:W-:Y:S01]  /*31d0*/  STL [R9+0x8], R11 ;  /* 0x0000080b09007387 */ /* 0x0001e20000100800 */
[----:B--2---:R-:W-:-:S05]  /*31e0*/  FADD R13, R13, R16 ;  /* 0x000000100d0d7221 */ /* 0x004fca0000000000 */
[----:B------:R0:W-:Y:S04]  /*31f0*/  STL [R9+0xc], R13 ;  /* 0x00000c0d09007387 */ /* 0x0001e80000100800 */
[----:B------:R0:W-:Y:S02]  /*3200*/  STG.E desc[UR12][R4.64], R13 ;  /* 0x0000000d04007986 */ /* 0x0001e4000c10190c */
.L_x_69:
[----:B------:R-:W-:Y:S05]  /*3210*/  BSYNC.RECONVERGENT B1 ;  /* 0x0000000000017941 */ /* 0x000fea0003800200 */
.L_x_68:
[----:B------:R-:W-:Y:S04]  /*3220*/  BSSY.RECONVERGENT B1, `(.L_x_70) ;  /* 0x0000018000017945 */ /* 0x000fe80003800200 */
[----:B------:R-:W-:Y:S05]  /*3230*/  @!P1 BRA `(.L_x_71) ;  /* 0x0000000000589947 */ /* 0x000fea0003800000 */
[----:B0-----:R-:W-:-:S05]  /*3240*/  IADD3 R8, PT, PT, R7, 0x4, RZ ;  /* 0x0000000407087810 */ /* 0x001fca0007ffe0ff */
[----:B------:R-:W-:Y:S02]  /*3250*/  IMAD R9, R8, 0x4, R1 ;  /* 0x0000000408097824 */ /* 0x000fe400078e0201 */
        /* <DEDUP_REMOVED lines=20> */
.L_x_71:
[----:B------:R-:W-:Y:S05]  /*33a0*/  BSYNC.RECONVERGENT B1 ;  /* 0x0000000000017941 */ /* 0x000fea0003800200 */
.L_x_70:
[----:B------:R-:W-:Y:S04]  /*33b0*/  BSSY.RECONVERGENT B1, `(.L_x_72) ;  /* 0x0000018000017945 */ /* 0x000fe80003800200 */
[----:B------:R-:W-:Y:S05]  /*33c0*/  @!P1 BRA `(.L_x_73) ;  /* 0x0000000000589947 */ /* 0x000fea0003800000 */
[----:B01----:R-:W-:-:S05]  /*33d0*/  IADD3 R8, PT, PT, R7, 0x8, RZ ;  /* 0x0000000807087810 */ /* 0x003fca0007ffe0ff */
        /* <DEDUP_REMOVED lines=21> */
.L_x_73:
[----:B------:R-:W-:Y:S05]  /*3530*/  BSYNC.RECONVERGENT B1 ;  /* 0x0000000000017941 */ /* 0x000fea0003800200 */
.L_x_72:
[----:B------:R-:W-:Y:S04]  /*3540*/  BSSY.RECONVERGENT B1, `(.L_x_74) ;  /* 0x0000018000017945 */ /* 0x000fe80003800200 */
[----:B------:R-:W-:Y:S05]  /*3550*/  @!P1 BRA `(.L_x_75) ;  /* 0x0000000000589947 */ /* 0x000fea0003800000 */
[----:B01--4-:R-:W-:-:S05]  /*3560*/  IADD3 R8, PT, PT, R7, 0xc, RZ ;  /* 0x0000000c07087810 */ /* 0x013fca0007ffe0ff */
        /* <DEDUP_REMOVED lines=21> */
.L_x_75:
[----:B------:R-:W-:Y:S05]  /*36c0*/  BSYNC.RECONVERGENT B1 ;  /* 0x0000000000017941 */ /* 0x000fea0003800200 */
.L_x_74:
[----:B------:R-:W-:-:S04]  /*36d0*/  IADD3 R7, PT, PT, R7, 0x10, RZ ;  /* 0x0000001007077810 */ /* 0x000fc80007ffe0ff */
[----:B------:R-:W-:-:S13]  /*36e0*/  ISETP.GE.AND P2, PT, R7, R6, PT ;  /* 0x000000060700720c */ /* 0x000fda0003f46270 */
[----:B------:R-:W-:Y:S05]  /*36f0*/  @!P2 BRA `(.L_x_76) ;  /* 0xfffffff80068a947 */ /* 0x000fea000383ffff */
.L_x_67:
[----:B------:R-:W-:-:S05]  /*3700*/  IMAD.IADD R6, R0, 0x1, -R7 ;  /* 0x0000000100067824 */ /* 0x000fca00078e0a07 */
[----:B------:R-:W-:-:S13]  /*3710*/  ISETP.GT.AND P2, PT, R6, 0x4, PT ;  /* 0x000000040600780c */ /* 0x000fda0003f44270 */
[----:B------:R-:W-:Y:S05]  /*3720*/  @!P2 BRA `(.L_x_77) ;  /* 0x0000000000cca947 */ /* 0x000fea0003800000 */
[----:B------:R-:W-:Y:S01]  /*3730*/  BSSY.RECONVERGENT B1, `(.L_x_78) ;  /* 0x0000019000017945 */ /* 0x000fe20003800200 */
[----:B------:R-:W-:Y:S02]  /*3740*/  PLOP3.LUT P0, PT, PT, PT, PT, 0x8, 0x80 ;  /* 0x000000000080781c */ /* 0x000fe40003f0e170 */
[----:B------:R-:W-:Y:S01]  /*3750*/  IADD3 R6, PT, PT, R7, 0x4, RZ ;  /* 0x0000000407067810 */ /* 0x000fe20007ffe0ff */
[----:B------:R-:W-:Y:S10]  /*3760*/  @!P1 BRA `(.L_x_79) ;  /* 0x0000000000549947 */ /* 0x000ff40003800000 */
[----:B01--4-:R-:W-:Y:S02]  /*3770*/  IMAD R8, R7, 0x4, R1 ;  /* 0x0000000407087824 */ /* 0x013fe400078e0201 */
[----:B------:R-:W2:Y:S04]  /*3780*/  LDG.E R7, desc[UR12][R2.64] ;  /* 0x0000000c02077981 */ /* 0x000ea8000c1e1900 */
[----:B------:R-:W2:Y:S04]  /*3790*/  LDL R10, [R8] ;  /* 0x00000000080a7983 */ /* 0x000ea80000100800 */
[----:B------:R-:W3:Y:S04]  /*37a0*/  LDL R11, [R8+0x8] ;  /* 0x00000800080b7983 */ /* 0x000ee80000100800 */
[----:B------:R-:W4:Y:S01]  /*37b0*/  LDL R13, [R8+0xc] ;  /* 0x00000c00080d7983 */ /* 0x000f220000100800 */
[----:B--2---:R-:W-:-:S03]  /*37c0*/  FADD R7, R7, R10 ;  /* 0x0000000a07077221 */ /* 0x004fc60000000000 */
[----:B------:R-:W2:Y:S04]  /*37d0*/  LDL R10, [R8+0x4] ;  /* 0x00000400080a7983 */ /* 0x000ea80000100800 */
[----:B------:R0:W-:Y:S04]  /*37e0*/  STG.E desc[UR12][R4.64], R7 ;  /* 0x0000000704007986 */ /* 0x0001e8000c10190c */
[----:B------:R-:W2:Y:S02]  /*37f0*/  LDG.E R9, desc[UR12][R2.64] ;  /* 0x0000000c02097981 */ /* 0x000ea4000c1e1900 */
[----:B--2---:R-:W-:-:S05]  /*3800*/  FADD R9, R9, R10 ;  /* 0x0000000a09097221 */ /* 0x004fca0000000000 */
[----:B------:R0:W-:Y:S04]  /*3810*/  STG.E desc[UR12][R4.64], R9 ;  /* 0x0000000904007986 */ /* 0x0001e8000c10190c */
[----:B------:R-:W3:Y:S02]  /*3820*/  LDG.E R10, desc[UR12][R2.64] ;  /* 0x0000000c020a7981 */ /* 0x000ee4000c1e1900 */
[----:B---3--:R-:W-:-:S05]  /*3830*/  FADD R11, R10, R11 ;  /* 0x0000000b0a0b7221 */ /* 0x008fca0000000000 */
[----:B------:R0:W-:Y:S04]  /*3840*/  STG.E desc[UR12][R4.64], R11 ;  /* 0x0000000b04007986 */ /* 0x0001e8000c10190c */
[----:B------:R-:W4:Y:S04]  /*3850*/  LDG.E R10, desc[UR12][R2.64] ;  /* 0x0000000c020a7981 */ /* 0x000f28000c1e1900 */
[----:B------:R0:W-:Y:S04]  /*3860*/  STL [R8], R7 ;  /* 0x0000000708007387 */ /* 0x0001e80000100800 */
[----:B------:R0:W-:Y:S04]  /*3870*/  STL [R8+0x4], R9 ;  /* 0x0000040908007387 */ /* 0x0001e80000100800 */
[----:B------:R0:W-:Y:S01]  /*3880*/  STL [R8+0x8], R11 ;  /* 0x0000080b08007387 */ /* 0x0001e20000100800 */
[----:B----4-:R-:W-:-:S05]  /*3890*/  FADD R13, R10, R13 ;  /* 0x0000000d0a0d7221 */ /* 0x010fca0000000000 */
[----:B------:R0:W-:Y:S04]  /*38a0*/  STL [R8+0xc], R13 ;  /* 0x00000c0d08007387 */ /* 0x0001e80000100800 */
[----:B------:R0:W-:Y:S02]  /*38b0*/  STG.E desc[UR12][R4.64], R13 ;  /* 0x0000000d04007986 */ /* 0x0001e4000c10190c */
.L_x_79:
[----:B------:R-:W-:Y:S05]  /*38c0*/  BSYNC.RECONVERGENT B1 ;  /* 0x0000000000017941 */ /* 0x000fea0003800200 */
.L_x_78:
[----:B------:R-:W-:Y:S04]  /*38d0*/  BSSY.RECONVERGENT B1, `(.L_x_80) ;  /* 0x0000017000017945 */ /* 0x000fe80003800200 */
[----:B------:R-:W-:Y:S05]  /*38e0*/  @!P1 BRA `(.L_x_81) ;  /* 0x0000000000549947 */ /* 0x000fea0003800000 */
[----:B01--4-:R-:W-:Y:S01]  /*38f0*/  LEA R8, R6, R1, 0x2 ;  /* 0x0000000106087211 */ /* 0x013fe200078e10ff */
        /* <DEDUP_REMOVED lines=20> */
.L_x_81:
[----:B------:R-:W-:Y:S05]  /*3a40*/  BSYNC.RECONVERGENT B1 ;  /* 0x0000000000017941 */ /* 0x000fea0003800200 */
.L_x_80:
[----:B0-----:R-:W-:-:S07]  /*3a50*/  VIADD R7, R6, 0x4 ;  /* 0x0000000406077836 */ /* 0x001fce0000000000 */
.L_x_77:
[----:B------:R-:W-:-:S13]  /*3a60*/  ISETP.NE.OR P0, PT, R7, R0, P0 ;  /* 0x000000000700720c */ /* 0x000fda0000705670 */
[----:B------:R-:W-:Y:S05]  /*3a70*/  @!P0 BRA `(.L_x_65) ;  /* 0x00000000006c8947 */ /* 0x000fea0003800000 */
.L_x_66:
[----:B------:R-:W-:Y:S04]  /*3a80*/  BSSY.RECONVERGENT B1, `(.L_x_82) ;  /* 0x0000017000017945 */ /* 0x000fe80003800200 */
[----:B--2---:R-:W-:Y:S05]  /*3a90*/  @!P1 BRA `(.L_x_83) ;  /* 0x0000000000549947 */ /* 0x004fea0003800000 */
[----:B01--4-:R-:W-:Y:S01]  /*3aa0*/  LEA R8, R7, R1, 0x2 ;  /* 0x0000000107087211 */ /* 0x013fe200078e10ff */
[----:B------:R-:W2:Y:S04]  /*3ab0*/  LDG.E R6, desc[UR12][R2.64] ;  /* 0x0000000c02067981 */ /* 0x000ea8000c1e1900 */
[----:B------:R-:W2:Y:S04]  /*3ac0*/  LDL R9, [R8] ;  /* 0x0000000008097983 */ /* 0x000ea80000100800 */
[----:B------:R-:W3:Y:S04]  /*3ad0*/  LDL R11, [R8+0x4] ;  /* 0x00000400080b7983 */ /* 0x000ee80000100800 */
[----:B------:R-:W4:Y:S04]  /*3ae0*/  LDL R13, [R8+0x8] ;  /* 0x00000800080d7983 */ /* 0x000f280000100800 */
[----:B------:R-:W5:Y:S01]  /*3af0*/  LDL R17, [R8+0xc] ;  /* 0x00000c0008117983 */ /* 0x000f620000100800 */
[----:B--2---:R-:W-:-:S05]  /*3b00*/  FADD R9, R6, R9 ;  /* 0x0000000906097221 */ /* 0x004fca0000000000 */
[----:B------:R2:W-:Y:S04]  /*3b10*/  STG.E desc[UR12][R4.64], R9 ;  /* 0x0000000904007986 */ /* 0x0005e8000c10190c */
[----:B------:R-:W3:Y:S02]  /*3b20*/  LDG.E R6, desc[UR12][R2.64] ;  /* 0x0000000c02067981 */ /* 0x000ee4000c1e1900 */
[----:B---3--:R-:W-:-:S05]  /*3b30*/  FADD R11, R6, R11 ;  /* 0x0000000b060b7221 */ /* 0x008fca0000000000 */
[----:B------:R2:W-:Y:S04]  /*3b40*/  STG.E desc[UR12][R4.64], R11 ;  /* 0x0000000b04007986 */ /* 0x0005e8000c10190c */
[----:B------:R-:W4:Y:S02]  /*3b50*/  LDG.E R6, desc[UR12][R2.64] ;  /* 0x0000000c02067981 */ /* 0x000f24000c1e1900 */
[----:B----4-:R-:W-:-:S05]  /*3b60*/  FADD R13, R6, R13 ;  /* 0x0000000d060d7221 */ /* 0x010fca0000000000 */
[----:B------:R2:W-:Y:S04]  /*3b70*/  STG.E desc[UR12][R4.64], R13 ;  /* 0x0000000d04007986 */ /* 0x0005e8000c10190c */
[----:B------:R-:W5:Y:S04]  /*3b80*/  LDG.E R6, desc[UR12][R2.64] ;  /* 0x0000000c02067981 */ /* 0x000f68000c1e1900 */
[----:B------:R2:W-:Y:S04]  /*3b90*/  STL [R8], R9 ;  /* 0x0000000908007387 */ /* 0x0005e80000100800 */
[----:B------:R2:W-:Y:S04]  /*3ba0*/  STL [R8+0x4], R11 ;  /* 0x0000040b08007387 */ /* 0x0005e80000100800 */
[----:B------:R2:W-:Y:S01]  /*3bb0*/  STL [R8+0x8], R13 ;  /* 0x0000080d08007387 */ /* 0x0005e20000100800 */
[----:B-----5:R-:W-:-:S05]  /*3bc0*/  FADD R17, R6, R17 ;  /* 0x0000001106117221 */ /* 0x020fca0000000000 */
[----:B------:R2:W-:Y:S04]  /*3bd0*/  STL [R8+0xc], R17 ;  /* 0x00000c1108007387 */ /* 0x0005e80000100800 */
[----:B------:R2:W-:Y:S02]  /*3be0*/  STG.E desc[UR12][R4.64], R17 ;  /* 0x0000001104007986 */ /* 0x0005e4000c10190c */
.L_x_83:
[----:B------:R-:W-:Y:S05]  /*3bf0*/  BSYNC.RECONVERGENT B1 ;  /* 0x0000000000017941 */ /* 0x000fea0003800200 */
.L_x_82:
[----:B------:R-:W-:-:S05]  /*3c00*/  VIADD R7, R7, 0x4 ;  /* 0x0000000407077836 */ /* 0x000fca0000000000 */
[----:B------:R-:W-:-:S13]  /*3c10*/  ISETP.NE.AND P0, PT, R7, R0, PT ;  /* 0x000000000700720c */ /* 0x000fda0003f05270 */
[----:B------:R-:W-:Y:S05]  /*3c20*/  @P0 BRA `(.L_x_66) ;  /* 0xfffffffc00940947 */ /* 0x000fea000383ffff */
.L_x_65:
[----:B------:R-:W-:-:S13]  /*3c30*/  ISETP.NE.AND P0, PT, R18, RZ, PT ;  /* 0x000000ff1200720c */ /* 0x000fda0003f05270 */
[----:B------:R-:W-:Y:S05]  /*3c40*/  @!P0 BRA `(.L_x_1) ;  /* 0x00000000002c8947 */ /* 0x000fea0003800000 */
[----:B------:R-:W-:-:S05]  /*3c50*/  UMOV UR4, URZ ;  /* 0x000000ff00047c82 */ /* 0x000fca0008000000 */
.L_x_84:
[C---:B0-----:R-:W-:Y:S01]  /*3c60*/  @P1 LEA R7, R0.reuse, R1, 0x2 ;  /* 0x0000000100071211 */ /* 0x041fe200078e10ff */
[----:B------:R-:W3:Y:S04]  /*3c70*/  @P1 LDG.E R6, desc[UR12][R2.64] ;  /* 0x0000000c02061981 */ /* 0x000ee8000c1e1900 */
[----:B012-4-:R-:W3:Y:S01]  /*3c80*/  @P1 LDL R9, [R7] ;  /* 0x0000000007091983 */ /* 0x017ee20000100800 */
[----:B------:R-:W-:Y:S01]  /*3c90*/  UIADD3 UR4, UPT, UPT, UR4, 0x1, URZ ;  /* 0x0000000104047890 */ /* 0x000fe2000fffe0ff */
[----:B------:R-:W-:-:S05]  /*3ca0*/  VIADD R0, R0, 0x1 ;  /* 0x0000000100007836 */ /* 0x000fca0000000000 */
[----:B------:R-:W-:Y:S01]  /*3cb0*/  ISETP.NE.AND P0, PT, R18, UR4, PT ;  /* 0x0000000412007c0c */ /* 0x000fe2000bf05270 */
[----:B---3--:R-:W-:-:S05]  /*3cc0*/  @P1 FADD R6, R6, R9 ;  /* 0x0000000906061221 */ /* 0x008fca0000000000 */
[----:B------:R0:W-:Y:S04]  /*3cd0*/  @P1 STL [R7], R6 ;  /* 0x0000000607001387 */ /* 0x0001e80000100800 */
[----:B------:R0:W-:Y:S03]  /*3ce0*/  @P1 STG.E desc[UR12][R4.64], R6 ;  /* 0x0000000604001986 */ /* 0x0001e6000c10190c */
[----:B------:R-:W-:Y:S05]  /*3cf0*/  @P0 BRA `(.L_x_84) ;  /* 0xfffffffc00d80947 */ /* 0x000fea000383ffff */
.L_x_1:
[----:B------:R-:W-:Y:S05]  /*3d00*/  BSYNC.RECONVERGENT B0 ;  /* 0x0000000000007941 */ /* 0x000fea0003800200 */
.L_x_0:
[----:B------:R-:W5:Y:S08]  /*3d10*/  LDC.64 R2, c[0x0][0x408] ;  /* 0x00010200ff027b82 */ /* 0x000f700000000a00 */
[----:B------:R-:W1:Y:S01]  /*3d20*/  LDC R0, c[0x0][0x404] ;  /* 0x00010100ff007b82 */ /* 0x000e620000000800 */
[----:B-----5:R-:W-:-:S04]  /*3d30*/  ISETP.LE.U32.AND P0, PT, R2, UR5, PT ;  /* 0x0000000502007c0c */ /* 0x020fc8000bf03070 */
[----:B-1----:R-:W-:-:S04]  /*3d40*/  ISETP.GE.U32.OR P0, PT, R15, R0, P0 ;  /* 0x000000000f00720c */ /* 0x002fc80000706470 */
[----:B------:R-:W-:-:S04]  /*3d50*/  ISETP.LE.U32.OR P0, PT, R2, UR6, P0 ;  /* 0x0000000602007c0c */ /* 0x000fc80008703470 */
[----:B------:R-:W-:-:S04]  /*3d60*/  ISETP.GE.U32.OR P0, PT, R14, R3, P0 ;  /* 0x000000030e00720c */ /* 0x000fc80000706470 */
[----:B------:R-:W-:-:S13]  /*3d70*/  ISETP.GE.U32.OR P0, PT, R12, R3, P0 ;  /* 0x000000030c00720c */ /* 0x000fda0000706470 */
[----:B------:R-:W-:Y:S05]  /*3d80*/  @P0 EXIT ;  /* 0x000000000000094d */ /* 0x000fea0003800000 */
[----:B------:R-:W1:Y:S01]  /*3d90*/  LDCU.128 UR16, c[0x0][0x3e0] ;  /* 0x00007c00ff1077ac */ /* 0x000e620008000c00 */
[----:B0-----:R-:W3:Y:S01]  /*3da0*/  LDC R6, c[0x0][0x3dc] ;  /* 0x0000f700ff067b82 */ /* 0x001ee20000000800 */
[C---:B------:R-:W-:Y:S01]  /*3db0*/  IMAD R14, R3.reuse, UR5, R14 ;  /* 0x00000005030e7c24 */ /* 0x040fe2000f8e020e */
[----:B------:R-:W-:Y:S01]  /*3dc0*/  BSSY.RECONVERGENT B0, `(.L_x_85) ;  /* 0x000002e000007945 */ /* 0x000fe20003800200 */
[----:B------:R-:W-:-:S05]  /*3dd0*/  IMAD R12, R3, UR6, R12 ;  /* 0x00000006030c7c24 */ /* 0x000fca000f8e020c */
[----:B----4-:R-:W0:Y:S01]  /*3de0*/  LDC R7, c[0x0][0x3bc] ;  /* 0x0000ef00ff077b82 */ /* 0x010e220000000800 */
[----:B-1----:R-:W-:Y:S01]  /*3df0*/  UIADD3 UR4, UPT, UPT, UR16, -UR18, URZ ;  /* 0x8000001210047290 */ /* 0x002fe2000fffe0ff */
[----:B------:R-:W-:Y:S02]  /*3e00*/  IMAD R0, R14, UR17, RZ ;  /* 0x000000110e007c24 */ /* 0x000fe4000f8e02ff */
[----:B--2---:R-:W-:-:S03]  /*3e10*/  IMAD R10, R12, UR17, RZ ;  /* 0x000000110c0a7c24 */ /* 0x004fc6000f8e02ff */
[----:B------:R-:W-:Y:S02]  /*3e20*/  ISETP.GE.AND P3, PT, R14, UR4, PT ;  /* 0x000000040e007c0c */ /* 0x000fe4000bf66270 */
[C---:B------:R-:W-:Y:S02]  /*3e30*/  IADD3 R3, PT, PT, R0.reuse, -UR18, RZ ;  /* 0x8000001200037c10 */ /* 0x040fe4000fffe0ff */
[C---:B------:R-:W-:Y:S02]  /*3e40*/  ISETP.GE.AND P2, PT, R0.reuse, UR18, PT ;  /* 0x0000001200007c0c */ /* 0x040fe4000bf46270 */
[----:B------:R-:W-:Y:S01]  /*3e50*/  IADD3 R0, PT, PT, -R0, UR18, RZ ;  /* 0x0000001200007c10 */ /* 0x000fe2000fffe1ff */
[----:B---3--:R-:W-:Y:S01]  /*3e60*/  IMAD R8, R3, R6, RZ ;  /* 0x0000000603087224 */ /* 0x008fe200078e02ff */
[C---:B------:R-:W-:Y:S01]  /*3e70*/  ISETP.GE.AND P4, PT, R10.reuse, UR18, PT ;  /* 0x000000120a007c0c */ /* 0x040fe2000bf86270 */
[----:B------:R-:W-:Y:S01]  /*3e80*/  VIADD R3, R1, 0x14 ;  /* 0x0000001401037836 */ /* 0x000fe20000000000 */
[----:B------:R-:W-:-:S02]  /*3e90*/  IADD3 R2, PT, PT, -R10, UR18, RZ ;  /* 0x000000120a027c10 */ /* 0x000fc4000fffe1ff */
[----:B------:R-:W-:Y:S02]  /*3ea0*/  SEL R0, R0, RZ, !P2 ;  /* 0x000000ff00007207 */ /* 0x000fe40005000000 */
[----:B------:R-:W-:Y:S02]  /*3eb0*/  SEL R2, R2, RZ, !P4 ;  /* 0x000000ff02027207 */ /* 0x000fe40006000000 */
[----:B0-----:R-:W-:Y:S02]  /*3ec0*/  ISETP.GE.AND P1, PT, R7, 0x1, PT ;  /* 0x000000010700780c */ /* 0x001fe40003f26270 */
[----:B------:R-:W-:Y:S02]  /*3ed0*/  ISETP.GE.AND P0, PT, R12, UR4, PT ;  /* 0x000000040c007c0c */ /* 0x000fe4000bf06270 */
[----:B------:R-:W-:Y:S02]  /*3ee0*/  IADD3 R4, PT, PT, -R0, UR19, RZ ;  /* 0x0000001300047c10 */ /* 0x000fe4000fffe1ff */
[----:B------:R-:W-:-:S02]  /*3ef0*/  IADD3 R5, PT, PT, -R2, UR19, RZ ;  /* 0x0000001302057c10 */ /* 0x000fc4000fffe1ff */
[----:B------:R-:W-:Y:S01]  /*3f00*/  VIMNMX R11, PT, PT, RZ, R8, !PT ;  /* 0x00000008ff0b7248 */ /* 0x000fe20007fe0100 */
[----:B------:R-:W-:Y:S06]  /*3f10*/  @!P3 BRA `(.L_x_86) ;  /* 0x000000000060b947 */ /* 0x000fec0003800000 */
        /* <DEDUP_REMOVED lines=9> */
[----:B------:R-:W-:-:S06]  /*3fb0*/  IMAD.HI.U32 R9, R9, R17, R8 ;  /* 0x0000001109097227 */ /* 0x000fcc00078e0008 */
[----:B------:R-:W-:-:S04]  /*3fc0*/  IMAD.HI.U32 R9, R9, R16, RZ ;  /* 0x0000001009097227 */ /* 0x000fc800078e00ff */
[----:B------:R-:W-:-:S04]  /*3fd0*/  IMAD.MOV R4, RZ, RZ, -R9 ;  /* 0x000000ffff047224 */ /* 0x000fc800078e0a09 */
[----:B------:R-:W-:-:S05]  /*3fe0*/  IMAD R4, R13, R4, R16 ;  /* 0x000000040d047224 */ /* 0x000fca00078e0210 */
[----:B------:R-:W-:-:S13]  /*3ff0*/  ISETP.GT.U32.AND P4, PT, R13, R4, PT ;  /* 0x000000040d00720c */ /* 0x000fda0003f84070 */
[-C--:B------:R-:W-:Y:S01]  /*4000*/  @!P4 IADD3 R4, PT, PT, R4, -R13.reuse, RZ ;  /* 0x8000000d0404c210 */ /* 0x080fe20007ffe0ff */
[----:B------:R-:W-:Y:S01]  /*4010*/  @!P4 VIADD R9, R9, 0x1 ;  /* 0x000000010909c836 */ /* 0x000fe20000000000 */
[----:B------:R-:W-:Y:S02]  /*4020*/  ISETP.NE.AND P4, PT, R6, RZ, PT ;  /* 0x000000ff0600720c */ /* 0x000fe40003f85270 */
[----:B------:R-:W-:Y:S02]  /*4030*/  ISETP.GE.U32.AND P2, PT, R4, R13, PT ;  /* 0x0000000d0400720c */ /* 0x000fe40003f46070 */
[----:B------:R-:W-:-:S04]  /*4040*/  LOP3.LUT R4, R11, R6, RZ, 0x3c, !PT ;  /* 0x000000060b047212 */ /* 0x000fc800078e3cff */
[----:B------:R-:W-:-:S07]  /*4050*/  ISETP.GE.AND P3, PT, R4, RZ, PT ;  /* 0x000000ff0400720c */ /* 0x000fce0003f66270 */
[----:B------:R-:W-:-:S06]  /*4060*/  @P2 IADD3 R9, PT, PT, R9, 0x1, RZ ;  /* 0x0000000109092810 */ /* 0x000fcc0007ffe0ff */
[----:B------:R-:W-:Y:S01]  /*4070*/  @!P3 IMAD.MOV R9, RZ, RZ, -R9 ;  /* 0x000000ffff09b224 */ /* 0x000fe200078e0a09 */
[----:B------:R-:W-:-:S04]  /*4080*/  @!P4 LOP3.LUT R9, RZ, R6, RZ, 0x33, !PT ;  /* 0x00000006ff09c212 */ /* 0x000fc800078e33ff */
[----:B------:R-:W-:-:S07]  /*4090*/  IADD3 R4, PT, PT, -R9, R6, RZ ;  /* 0x0000000609047210 */ /* 0x000fce0007ffe1ff */
.L_x_86:
[----:B------:R-:W-:Y:S05]  /*40a0*/  BSYNC.RECONVERGENT B0 ;  /* 0x0000000000007941 */ /* 0x000fea0003800200 */
.L_x_85:
[----:B------:R0:W-:Y:S04]  /*40b0*/  STL [R1+0x14], RZ ;  /* 0x000014ff01007387 */ /* 0x0001e80000100800 */
[----:B------:R0:W-:Y:S04]  /*40c0*/  STL.64 [R1+0x18], RZ ;  /* 0x000018ff01007387 */ /* 0x0001e80000100a00 */
[----:B------:R0:W-:Y:S01]  /*40d0*/  STL.64 [R1+0x20], RZ ;  /* 0x000020ff01007387 */ /* 0x0001e20000100a00 */
[----:B------:R-:W-:Y:S05]  /*40e0*/  @!P1 EXIT ;  /* 0x000000000000994d */ /* 0x000fea0003800000 */
[----:B------:R-:W1:Y:S01]  /*40f0*/  LDCU UR4, c[0x0][0x3f0] ;  /* 0x00007e00ff0477ac */ /* 0x000e620008000800 */
[----:B------:R-:W2:Y:S01]  /*4100*/  LDC.64 R16, c[0x0][0x3b0] ;  /* 0x0000ec00ff107b82 */ /* 0x000ea20000000a00 */
[----:B------:R-:W-:Y:S01]  /*4110*/  VIADDMNMX R8, R10, -UR18, RZ, !PT ;  /* 0x800000120a087c46 */ /* 0x000fe2000f8001ff */
[----:B------:R-:W-:-:S04]  /*4120*/  IMAD R9, R15, UR16, R14 ;  /* 0x000000100f097c24 */ /* 0x000fc8000f8e020e */
[----:B------:R-:W-:Y:S02]  /*4130*/  @P0 IMAD.IADD R5, R6, 0x1, -R8 ;  /* 0x0000000106050824 */ /* 0x000fe400078e0a08 */
[----:B------:R-:W-:-:S03]  /*4140*/  IMAD R9, R9, UR16, R12 ;  /* 0x0000001009097c24 */ /* 0x000fc6000f8e020c */
[----:B------:R-:W-:-:S04]  /*4150*/  VIMNMX R6, PT, PT, R5, R4, PT ;  /* 0x0000000405067248 */ /* 0x000fc80003fe0100 */
[----:B------:R-:W-:Y:S01]  /*4160*/  ISETP.GT.AND P1, PT, R6, RZ, PT ;  /* 0x000000ff0600720c */ /* 0x000fe20003f24270 */
[----:B-1----:R-:W-:Y:S01]  /*4170*/  UISETP.GE.AND UP0, UPT, UR4, 0x1, UPT ;  /* 0x000000010400788c */ /* 0x002fe2000bf06270 */
[----:B------:R-:W-:Y:S01]  /*4180*/  IADD3 R6, PT, PT, R11, R8, RZ ;  /* 0x000000080b067210 */ /* 0x000fe20007ffe0ff */
[----:B--2---:R-:W-:-:S07]  /*4190*/  IMAD.WIDE R16, R9, 0x4, R16 ;  /* 0x0000000409107825 */ /* 0x004fce00078e0210 */
[----:B------:R-:W-:Y:S05]  /*41a0*/  BRA.U !UP0, `(.L_x_87) ;  /* 0x0000001908787547 */ /* 0x000fea000b800000 */
[----:B------:R-:W1:Y:S02]  /*41b0*/  LDCU.U8 UR4, c[0x0][0x3f4] ;  /* 0x00007e80ff0477ac */ /* 0x000e640008000000 */
[----:B-1----:R-:W-:-:S04]  /*41c0*/  UPRMT UR4, UR4, 0x8880, URZ ;  /* 0x0000888004047896 */ /* 0x002fc800080000ff */
[----:B------:R-:W-:-:S09]  /*41d0*/  UISETP.NE.AND UP0, UPT, UR4, 0x1, UPT ;  /* 0x000000010400788c */ /* 0x000fd2000bf05270 */
[----:B------:R-:W-:Y:S05]  /*41e0*/  BRA.U UP0, `(.L_x_88) ;  /* 0x0000000d00547547 */ /* 0x000fea000b800000 */
[----:B------:R-:W1:Y:S01]  /*41f0*/  LDCU.64 UR8, c[0x0][0x3a0] ;  /* 0x00007400ff0877ac */ /* 0x000e620008000a00 */
[C---:B------:R-:W-:Y:S02]  /*4200*/  LOP3.LUT R7, R5.reuse, 0xf, RZ, 0xc0, !PT ;  /* 0x0000000f05077812 */ /* 0x040fe400078ec0ff */
[----:B------:R-:W-:Y:S01]  /*4210*/  LOP3.LUT R8, R5, 0x7, RZ, 0xc0, !PT ;  /* 0x0000000705087812 */ /* 0x000fe200078ec0ff */
[----:B------:R-:W2:Y:S01]  /*4220*/  LDCU.64 UR10, c[0x0][0x390] ;  /* 0x00007200ff0a77ac */ /* 0x000ea20008000a00 */
[----:B------:R-:W-:Y:S01]  /*4230*/  VIMNMX R11, PT, PT, R10, UR18, !PT ;  /* 0x000000120a0b7c48 */ /* 0x000fe2000ffe0100 */
[----:B------:R-:W-:Y:S01]  /*4240*/  VIADD R9, R7, 0xffffffff ;  /* 0xffffffff07097836 */ /* 0x000fe20000000000 */
[----:B------:R-:W-:-:S03]  /*4250*/  IADD3 R12, PT, PT, R8, -0x1, RZ ;  /* 0xffffffff080c7810 */ /* 0x000fc60007ffe0ff */
[----:B------:R-:W-:Y:S01]  /*4260*/  IMAD.IADD R10, R11, 0x1, -R10 ;  /* 0x000000010b0a7824 */ /* 0x000fe200078e0a0a */
[----:B------:R-:W-:Y:S02]  /*4270*/  ISETP.GE.U32.AND P0, PT, R9, 0x7, PT ;  /* 0x000000070900780c */ /* 0x000fe40003f06070 */
[C---:B------:R-:W-:Y:S02]  /*4280*/  LOP3.LUT R9, R5.reuse, 0x7ffffff0, RZ, 0xc0, !PT ;  /* 0x7ffffff005097812 */ /* 0x040fe400078ec0ff */
[----:B------:R-:W-:Y:S02]  /*4290*/  ISETP.GE.U32.AND P2, PT, R12, 0x3, PT ;  /* 0x000000030c00780c */ /* 0x000fe40003f46070 */
[----:B------:R-:W-:Y:S01]  /*42a0*/  LOP3.LUT R11, R5, 0x3, RZ, 0xc0, !PT ;  /* 0x00000003050b7812 */ /* 0x000fe200078ec0ff */
[----:B-1----:R-:W-:Y:S01]  /*42b0*/  UIADD3 UR7, UP0, UPT, UR8, 0x20, URZ ;  /* 0x0000002008077890 */ /* 0x002fe2000ff1e0ff */
[----:B------:R-:W-:Y:S01]  /*42c0*/  MOV R12, RZ ;  /* 0x000000ff000c7202 */ /* 0x000fe20000000f00 */
[----:B------:R-:W-:Y:S01]  /*42d0*/  IMAD.MOV R13, RZ, RZ, -R9 ;  /* 0x000000ffff0d7224 */ /* 0x000fe200078e0a09 */
[----:B--2---:R-:W-:-:S02]  /*42e0*/  UIADD3 UR5, UP1, UPT, UR10, 0x20, URZ ;  /* 0x000000200a057890 */ /* 0x004fc4000ff3e0ff */
[----:B------:R-:W-:Y:S02]  /*42f0*/  UIADD3.X UR8, UPT, UPT, URZ, UR9, URZ, UP0, !UPT ;  /* 0x00000009ff087290 */ /* 0x000fe400087fe4ff */
[----:B------:R-:W-:-:S12]  /*4300*/  UIADD3.X UR6, UPT, UPT, URZ, UR11, URZ, UP1, !UPT ;  /* 0x0000000bff067290 */ /* 0x000fd80008ffe4ff */
.L_x_107:
[----:B-12---:R-:W-:Y:S01]  /*4310*/  LEA R14, R12, R3, 0x2 ;  /* 0x000000030c0e7211 */ /* 0x006fe200078e10ff */
[----:B------:R-:W-:-:S06]  /*4320*/  UMOV UR4, URZ ;  /* 0x000000ff00047c82 */ /* 0x000fcc0008000000 */
.L_x_104:
[----:B------:R-:W-:Y:S01]  /*4330*/  ISETP.GT.AND P3, PT, R4, RZ, PT ;  /* 0x000000ff0400720c */ /* 0x000fe20003f64270 */
[----:B------:R-:W-:-:S12]  /*4340*/  BSSY.RECONVERGENT B1, `(.L_x_89) ;  /* 0x00000ae000017945 */ /* 0x000fd80003800200 */
[----:B-1----:R-:W-:Y:S05]  /*4350*/  @!P3 BRA `(.L_x_90) ;  /* 0x0000000800b0b947 */ /* 0x002fea0003800000 */
[----:B------:R-:W1:Y:S01]  /*4360*/  LDC R18, c[0x0][0x3f0] ;  /* 0x0000fc00ff127b82 */ /* 0x000e620000000800 */
[----:B------:R-:W2:Y:S01]  /*4370*/  LDCU UR9, c[0x0][0x3ec] ;  /* 0x00007d80ff0977ac */ /* 0x000ea20008000800 */
[----:B------:R-:W-:Y:S02]  /*4380*/  IMAD.MOV.U32 R23, RZ, RZ, RZ ;  /* 0x000000ffff177224 */ /* 0x000fe400078e00ff */
[----:B-1----:R-:W-:-:S04]  /*4390*/  IMAD R19, R15, R18, UR4 ;  /* 0x000000040f137e24 */ /* 0x002fc8000f8e0212 */
[----:B--2---:R-:W-:-:S07]  /*43a0*/  IMAD R22, R19, UR9, R0 ;  /* 0x0000000913167c24 */ /* 0x004fce000f8e0200 */
.L_x_103:
[----:B------:R-:W-:Y:S01]  /*43b0*/  ISETP.GT.AND P3, PT, R5, RZ, PT ;  /* 0x000000ff0500720c */ /* 0x000fe20003f64270 */
[----:B------:R-:W-:-:S12]  /*43c0*/  BSSY.RECONVERGENT B0, `(.L_x_91) ;  /* 0x00000a2000007945 */ /* 0x000fd80003800200 */
[----:B-1----:R-:W-:Y:S05]  /*43d0*/  @!P3 BRA `(.L_x_92) ;  /* 0x000000080080b947 */ /* 0x002fea0003800000 */
[----:B------:R1:W5:Y:S01]  /*43e0*/  LDL R27, [R14] ;  /* 0x000000000e1b7983 */ /* 0x0003620000100800 */
[----:B------:R-:W2:Y:S01]  /*43f0*/  LDC R18, c[0x0][0x3dc] ;  /* 0x0000f700ff127b82 */ /* 0x000ea20000000800 */
[----:B------:R-:W-:Y:S01]  /*4400*/  ISETP.GE.U32.AND P3, PT, R5, 0x10, PT ;  /* 0x000000100500780c */ /* 0x000fe20003f66070 */
[----:B------:R-:W-:Y:S01]  /*4410*/  BSSY.RECONVERGENT B2, `(.L_x_93) ;  /* 0x0000049000027945 */ /* 0x000fe20003800200 */
[----:B------:R-:W-:Y:S01]  /*4420*/  IADD3 R29, PT, PT, R22, R23, RZ ;  /* 0x00000017161d7210 */ /* 0x000fe20007ffe0ff */
[----:B------:R-:W-:-:S04]  /*4430*/  IMAD.MOV.U32 R26, RZ, RZ, RZ ;  /* 0x000000ffff1a7224 */ /* 0x000fc800078e00ff */
[----:B------:R-:W3:Y:S01]  /*4440*/  LDC R19, c[0x0][0x3ec] ;  /* 0x0000fb00ff137b82 */ /* 0x000ee20000000800 */
[----:B--2---:R-:W-:-:S04]  /*4450*/  IMAD R25, R18, UR4, R23 ;  /* 0x0000000412197c24 */ /* 0x004fc8000f8e0217 */
[----:B------:R-:W-:Y:S02]  /*4460*/  IMAD R25, R25, R18, R6 ;  /* 0x0000001219197224 */ /* 0x000fe400078e0206 */
[----:B---3--:R-:W-:Y:S01]  /*4470*/  IMAD R24, R29, R19, R2 ;  /* 0x000000131d187224 */ /* 0x008fe200078e0202 */
[----:B-1----:R-:W-:Y:S06]  /*4480*/  @!P3 BRA `(.L_x_94) ;  /* 0x000000040004b947 */ /* 0x002fec0003800000 */
[----:B------:R-:W-:Y:S01]  /*4490*/  BSSY.RECONVERGENT B3, `(.L_x_95) ;  /* 0x000003f000037945 */ /* 0x000fe20003800200 */
[----:B------:R-:W-:Y:S01]  /*44a0*/  IMAD R29, R29, R19, R10 ;  /* 0x000000131d1d7224 */ /* 0x000fe200078e020a */
[----:B------:R-:W-:Y:S01]  /*44b0*/  MOV R31, R25 ;  /* 0x00000019001f7202 */ /* 0x000fe20000000f00 */
[----:B------:R-:W-:-:S07]  /*44c0*/  IMAD.MOV.U32 R26, RZ, RZ, R13 ;  /* 0x000000ffff1a7224 */ /* 0x000fce00078e000d */
.L_x_96:
[----:B------:R-:W-:Y:S01]  /*44d0*/  MOV R20, UR7 ;  /* 0x0000000700147c02 */ /* 0x000fe20008000f00 */
[----:B------:R-:W-:Y:S01]  /*44e0*/  IMAD.U32 R21, RZ, RZ, UR8 ;  /* 0x00000008ff157e24 */ /* 0x000fe2000f8e00ff */
[----:B------:R-:W-:Y:S02]  /*44f0*/  MOV R18, UR5 ;  /* 0x0000000500127c02 */ /* 0x000fe40008000f00 */
[----:B------:R-:W-:Y:S01]  /*4500*/  MOV R19, UR6 ;  /* 0x0000000600137c02 */ /* 0x000fe20008000f00 */
[----:B------:R-:W-:-:S04]  /*4510*/  IMAD.WIDE R20, R31, 0x4, R20 ;  /* 0x000000041f147825 */ /* 0x000fc800078e0214 */
[----:B------:R-:W-:Y:S01]  /*4520*/  IMAD.WIDE R18, R29, 0x4, R18 ;  /* 0x000000041d127825 */ /* 0x000fe200078e0212 */
[----:B------:R-:W2:Y:S04]  /*4530*/  LDG.E R28, desc[UR12][R20.64+-0x20] ;  /* 0xffffe00c141c7981 */ /* 0x000ea8000c1e1900 */
[----:B------:R-:W2:Y:S04]  /*4540*/  LDG.E R30, desc[UR12][R18.64+-0x20] ;  /* 0xffffe00c121e7981 */ /* 0x000ea8000c1e1900 */
[----:B------:R-:W3:Y:S04]  /*4550*/  LDG.E R33, desc[UR12][R20.64+-0x1c] ;  /* 0xffffe40c14217981 */ /* 0x000ee8000c1e1900 */
[----:B------:R-:W3:Y:S04]  /*4560*/  LDG.E R32, desc[UR12][R18.64+-0x1c] ;  /* 0xffffe40c12207981 */ /* 0x000ee8000c1e1900 */
[----:B------:R-:W4:Y:S04]  /*4570*/  LDG.E R34, desc[UR12][R18.64+0x10] ;  /* 0x0000100c12227981 */ /* 0x000f28000c1e1900 */
[----:B------:R-:W4:Y:S04]  /*4580*/  LDG.E R35, desc[UR12][R18.64+0x14] ;  /* 0x0000140c12237981 */ /* 0x000f28000c1e1900 */
[----:B------:R-:W4:Y:S04]  /*4590*/  LDG.E R36, desc[UR12][R18.64+0x18] ;  /* 0x0000180c12247981 */ /* 0x000f28000c1e1900 */
[----:B------:R-:W4:Y:S01]  /*45a0*/  LDG.E R37, desc[UR12][R18.64+0x1c] ;  /* 0x00001c0c12257981 */ /* 0x000f22000c1e1900 */
[----:B--2--5:R-:W-:-:S03]  /*45b0*/  FFMA R28, R28, R30, R27 ;  /* 0x0000001e1c1c7223 */ /* 0x024fc6000000001b */
        /* <DEDUP_REMOVED lines=33> */
[----:B------:R-:W4:Y:S04]  /*47d0*/  LDG.E R33, desc[UR12][R20.64+0x10] ;  /* 0x0000100c14217981 */ /* 0x000f28000c1e1900 */
[----:B------:R-:W3:Y:S01]  /*47e0*/  LDG.E R27, desc[UR12][R20.64+0x18] ;  /* 0x0000180c141b7981 */ /* 0x000ee2000c1e1900 */
[----:B------:R-:W-:-:S05]  /*47f0*/  VIADD R26, R26, 0x10 ;  /* 0x000000101a1a7836 */ /* 0x000fca0000000000 */
[----:B------:R-:W-:Y:S02]  /*4800*/  ISETP.NE.AND P3, PT, R26, RZ, PT ;  /* 0x000000ff1a00720c */ /* 0x000fe40003f65270 */
[----:B------:R-:W-:Y:S02]  /*4810*/  IADD3 R31, PT, PT, R31, 0x10, RZ ;  /* 0x000000101f1f7810 */ /* 0x000fe40007ffe0ff */
[----:B------:R-:W-:Y:S01]  /*4820*/  IADD3 R29, PT, PT, R29, 0x10, RZ ;  /* 0x000000101d1d7810 */ /* 0x000fe20007ffe0ff */
[----:B----4-:R-:W-:-:S04]  /*4830*/  FFMA R33, R33, R34, R32 ;  /* 0x0000002221217223 */ /* 0x010fc80000000020 */
[----:B--2---:R-:W-:-:S04]  /*4840*/  FFMA R30, R30, R35, R33 ;  /* 0x000000231e1e7223 */ /* 0x004fc80000000021 */
[----:B---3--:R-:W-:-:S04]  /*4850*/  FFMA R27, R27, R36, R30 ;  /* 0x000000241b1b7223 */ /* 0x008fc8000000001e */
[----:B------:R-:W-:Y:S01]  /*4860*/  FFMA R27, R28, R37, R27 ;  /* 0x000000251c1b7223 */ /* 0x000fe2000000001b */
[----:B------:R-:W-:Y:S06]  /*4870*/  @P3 BRA `(.L_x_96) ;  /* 0xfffffffc00143947 */ /* 0x000fec000383ffff */
[----:B------:R-:W-:Y:S05]  /*4880*/  BSYNC.RECONVERGENT B3 ;  /* 0x0000000000037941 */ /* 0x000fea0003800200 */
.L_x_95:
[----:B------:R-:W-:-:S07]  /*4890*/  IMAD.MOV.U32 R26, RZ, RZ, R9 ;  /* 0x000000ffff1a7224 */ /* 0x000fce00078e0009 */
.L_x_94:
[----:B------:R-:W-:Y:S05]  /*48a0*/  BSYNC.RECONVERGENT B2 ;  /* 0x0000000000027941 */ /* 0x000fea0003800200 */
.L_x_93:
[----:B------:R-:W-:Y:S01]  /*48b0*/  ISETP.NE.AND P3, PT, R7, RZ, PT ;  /* 0x000000ff0700720c */ /* 0x000fe20003f65270 */
[----:B------:R-:W-:-:S12]  /*48c0*/  BSSY.RECONVERGENT B2, `(.L_x_97) ;  /* 0x0000050000027945 */ /* 0x000fd80003800200 */
[----:B------:R-:W-:Y:S05]  /*48d0*/  @!P3 BRA `(.L_x_98) ;  /* 0x000000040038b947 */ /* 0x000fea0003800000 */
[----:B------:R-:W-:Y:S01]  /*48e0*/  BSSY.RECONVERGENT B3, `(.L_x_99) ;  /* 0x0000022000037945 */ /* 0x000fe20003800200 */
[----:B------:R-:W-:-:S03]  /*48f0*/  ISETP.NE.AND P3, PT, R8, RZ, PT ;  /* 0x000000ff0800720c */ /* 0x000fc60003f65270 */
[----:B------:R-:W-:Y:S10]  /*4900*/  @!P0 BRA `(.L_x_100) ;  /* 0x00000000007c8947 */ /* 0x000ff40003800000 */
[----:B------:R-:W1:Y:S01]  /*4910*/  LDC.64 R20, c[0x0][0x3a0] ;  /* 0x0000e800ff147b82 */ /* 0x000e620000000a00 */
[-C--:B------:R-:W-:Y:S02]  /*4920*/  IADD3 R29, PT, PT, R25, R26.reuse, RZ ;  /* 0x0000001a191d7210 */ /* 0x080fe40007ffe0ff */
[----:B------:R-:W-:-:S05]  /*4930*/  IADD3 R31, PT, PT, R24, R26, RZ ;  /* 0x0000001a181f7210 */ /* 0x000fca0007ffe0ff */
[----:B------:R-:W2:Y:S01]  /*4940*/  LDC.64 R18, c[0x0][0x390] ;  /* 0x0000e400ff127b82 */ /* 0x000ea20000000a00 */
[----:B-1----:R-:W-:-:S05]  /*4950*/  IMAD.WIDE R20, R29, 0x4, R20 ;  /* 0x000000041d147825 */ /* 0x002fca00078e0214 */
[----:B------:R-:W3:Y:S01]  /*4960*/  LDG.E R28, desc[UR12][R20.64] ;  /* 0x0000000c141c7981 */ /* 0x000ee2000c1e1900 */
[----:B--2---:R-:W-:-:S03]  /*4970*/  IMAD.WIDE R18, R31, 0x4, R18 ;  /* 0x000000041f127825 */ /* 0x004fc600078e0212 */
[----:B------:R-:W2:Y:S04]  /*4980*/  LDG.E R33, desc[UR12][R20.64+0x8] ;  /* 0x0000080c14217981 */ /* 0x000ea8000c1e1900 */
[----:B------:R-:W3:Y:S04]  /*4990*/  LDG.E R29, desc[UR12][R18.64] ;  /* 0x0000000c121d7981 */ /* 0x000ee8000c1e1900 */
[----:B------:R-:W4:Y:S04]  /*49a0*/  LDG.E R31, desc[UR12][R20.64+0x4] ;  /* 0x0000040c141f7981 */ /* 0x000f28000c1e1900 */
[----:B------:R-:W4:Y:S04]  /*49b0*/  LDG.E R30, desc[UR12][R18.64+0x4] ;  /* 0x0000040c121e7981 */ /* 0x000f28000c1e1900 */
[----:B------:R-:W2:Y:S04]  /*49c0*/  LDG.E R32, desc[UR12][R18.64+0x8] ;  /* 0x0000080c12207981 */ /* 0x000ea8000c1e1900 */
[----:B------:R-:W2:Y:S04]  /*49d0*/  LDG.E R34, desc[UR12][R18.64+0xc] ;  /* 0x00000c0c12227981 */ /* 0x000ea8000c1e1900 */
[----:B------:R-:W2:Y:S04]  /*49e0*/  LDG.E R35, desc[UR12][R18.64+0x10] ;  /* 0x0000100c12237981 */ /* 0x000ea8000c1e1900 */
[----:B------:R-:W2:Y:S04]  /*49f0*/  LDG.E R36, desc[UR12][R18.64+0x14] ;  /* 0x0000140c12247981 */ /* 0x000ea8000c1e1900 */
[----:B------:R-:W2:Y:S01]  /*4a00*/  LDG.E R37, desc[UR12][R18.64+0x1c] ;  /* 0x00001c0c12257981 */ /* 0x000ea2000c1e1900 */
[----:B---3-5:R-:W-:-:S03]  /*4a10*/  FFMA R28, R28, R29, R27 ;  /* 0x0000001d1c1c7223 */ /* 0x028fc6000000001b */
[----:B------:R-:W3:Y:S04]  /*4a20*/  LDG.E R27, desc[UR12][R20.64+0x10] ;  /* 0x0000100c141b7981 */ /* 0x000ee8000c1e1900 */
[----:B------:R-:W3:Y:S01]  /*4a30*/  LDG.E R29, desc[UR12][R20.64+0x18] ;  /* 0x0000180c141d7981 */ /* 0x000ee2000c1e1900 */
[----:B----4-:R-:W-:-:S03]  /*4a40*/  FFMA R30, R31, R30, R28 ;  /* 0x0000001e1f1e7223 */ /* 0x010fc6000000001c */
[----:B------:R-:W4:Y:S01]  /*4a50*/  LDG.E R28, desc[UR12][R20.64+0xc] ;  /* 0x00000c0c141c7981 */ /* 0x000f22000c1e1900 */
[----:B--2---:R-:W-:-:S03]  /*4a60*/  FFMA R33, R33, R32, R30 ;  /* 0x0000002021217223 */ /* 0x004fc6000000001e */
[----:B------:R-:W2:Y:S04]  /*4a70*/  LDG.E R30, desc[UR12][R20.64+0x14] ;  /* 0x0000140c141e7981 */ /* 0x000ea8000c1e1900 */
[----:B------:R-:W2:Y:S04]  /*4a80*/  LDG.E R32, desc[UR12][R18.64+0x18] ;  /* 0x0000180c12207981 */ /* 0x000ea8000c1e1900 */
[----:B------:R-:W2:Y:S01]  /*4a90*/  LDG.E R31, desc[UR12][R20.64+0x1c] ;  /* 0x00001c0c141f7981 */ /* 0x000ea2000c1e1900 */
[----:B------:R-:W-:Y:S02]  /*4aa0*/  VIADD R26, R26, 0x8 ;  /* 0x000000081a1a7836 */ /* 0x000fe40000000000 */
[----:B----4-:R-:W-:-:S04]  /*4ab0*/  FFMA R28, R28, R34, R33 ;  /* 0x000000221c1c7223 */ /* 0x010fc80000000021 */
[----:B---3--:R-:W-:-:S04]  /*4ac0*/  FFMA R27, R27, R35, R28 ;  /* 0x000000231b1b7223 */ /* 0x008fc8000000001c */
[----:B--2---:R-:W-:-:S04]  /*4ad0*/  FFMA R30, R30, R36, R27 ;  /* 0x000000241e1e7223 */ /* 0x004fc8000000001b */
[----:B------:R-:W-:-:S04]  /*4ae0*/  FFMA R30, R29, R32, R30 ;  /* 0x000000201d1e7223 */ /* 0x000fc8000000001e */
[----:B------:R-:W-:-:S07]  /*4af0*/  FFMA R27, R31, R37, R30 ;  /* 0x000000251f1b7223 */ /* 0x000fce000000001e */
.L_x_100:
[----:B------:R-:W-:Y:S05]  /*4b00*/  BSYNC.RECONVERGENT B3 ;  /* 0x0000000000037941 */ /* 0x000fea0003800200 */
.L_x_99:
        /* <DEDUP_REMOVED lines=17> */
[----:B------:R-:W2:Y:S01]  /*4c20*/  LDG.E R34, desc[UR12][R18.64+0xc] ;  /* 0x00000c0c12227981 */ /* 0x000ea2000c1e1900 */
[----:B------:R-:W-:-:S02]  /*4c30*/  VIADD R26, R26, 0x4 ;  /* 0x000000041a1a7836 */ /* 0x000fc40000000000 */
[----:B---3-5:R-:W-:-:S04]  /*4c40*/  FFMA R28, R28, R29, R27 ;  /* 0x0000001d1c1c7223 */ /* 0x028fc8000000001b */
[----:B----4-:R-:W-:-:S04]  /*4c50*/  FFMA R28, R31, R30, R28 ;  /* 0x0000001e1f1c7223 */ /* 0x010fc8000000001c */
[----:B--2---:R-:W-:-:S04]  /*4c60*/  FFMA R28, R33, R32, R28 ;  /* 0x00000020211c7223 */ /* 0x004fc8000000001c */
[----:B------:R-:W-:-:S07]  /*4c70*/  FFMA R27, R35, R34, R28 ;  /* 0x00000022231b7223 */ /* 0x000fce000000001c */
.L_x_102:
[----:B------:R-:W-:Y:S05]  /*4c80*/  BSYNC.RECONVERGENT B3 ;  /* 0x0000000000037941 */ /* 0x000fea0003800200 */
.L_x_101:
[----:B------:R-:W-:Y:S05]  /*4c90*/  @!P3 BRA `(.L_x_98) ;  /* 0x000000000048b947 */ /* 0x000fea0003800000 */
[----:B------:R-:W1:Y:S01]  /*4ca0*/  LDC.64 R18, c[0x0][0x3a0] ;  /* 0x0000e800ff127b82 */ /* 0x000e620000000a00 */
[-C--:B------:R-:W-:Y:S02]  /*4cb0*/  IADD3 R25, PT, PT, R25, R26.reuse, RZ ;  /* 0x0000001a19197210 */ /* 0x080fe40007ffe0ff */
[----:B------:R-:W-:-:S05]  /*4cc0*/  IADD3 R29, PT, PT, R24, R26, RZ ;  /* 0x0000001a181d7210 */ /* 0x000fca0007ffe0ff */
[----:B------:R-:W2:Y:S01]  /*4cd0*/  LDC.64 R20, c[0x0][0x390] ;  /* 0x0000e400ff147b82 */ /* 0x000ea20000000a00 */
[----:B-1----:R-:W-:-:S05]  /*4ce0*/  IMAD.WIDE R18, R25, 0x4, R18 ;  /* 0x0000000419127825 */ /* 0x002fca00078e0212 */
[----:B------:R-:W3:Y:S01]  /*4cf0*/  LDG.E R24, desc[UR12][R18.64] ;  /* 0x0000000c12187981 */ /* 0x000ee2000c1e1900 */
[----:B--2---:R-:W-:-:S05]  /*4d00*/  IMAD.WIDE R20, R29, 0x4, R20 ;  /* 0x000000041d147825 */ /* 0x004fca00078e0214 */
[----:B------:R-:W3:Y:S01]  /*4d10*/  LDG.E R25, desc[UR12][R20.64] ;  /* 0x0000000c14197981 */ /* 0x000ee2000c1e1900 */
[----:B------:R-:W-:Y:S01]  /*4d20*/  ISETP.NE.AND P3, PT, R11, 0x1, PT ;  /* 0x000000010b00780c */ /* 0x000fe20003f65270 */
[----:B---3-5:R-:W-:-:S12]  /*4d30*/  FFMA R27, R24, R25, R27 ;  /* 0x00000019181b7223 */ /* 0x028fd8000000001b */
        /* <DEDUP_REMOVED lines=8> */
.L_x_98:
[----:B------:R-:W-:Y:S05]  /*4dc0*/  BSYNC.RECONVERGENT B2 ;  /* 0x0000000000027941 */ /* 0x000fea0003800200 */
.L_x_97:
[----:B-----5:R1:W-:Y:S02]  /*4dd0*/  STL [R14], R27 ;  /* 0x0000001b0e007387 */ /* 0x0203e40000100800 */
.L_x_92:
[----:B------:R-:W-:Y:S05]  /*4de0*/  BSYNC.RECONVERGENT B0 ;  /* 0x0000000000007941 */ /* 0x000fea0003800200 */
.L_x_91:
[----:B------:R-:W-:-:S05]  /*4df0*/  VIADD R23, R23, 0x1 ;  /* 0x0000000117177836 */ /* 0x000fca0000000000 */
[----:B------:R-:W-:-:S13]  /*4e00*/  ISETP.NE.AND P3, PT, R23, R4, PT ;  /* 0x000000041700720c */ /* 0x000fda0003f65270 */
[----:B------:R-:W-:Y:S05]  /*4e10*/  @P3 BRA `(.L_x_103) ;  /* 0xfffffff400643947 */ /* 0x000fea000383ffff */
.L_x_90:
[----:B------:R-:W-:Y:S05]  /*4e20*/  BSYNC.RECONVERGENT B1 ;  /* 0x0000000000017941 */ /* 0x000fea0003800200 */
.L_x_89:
[----:B------:R-:W2:Y:S01]  /*4e30*/  LDCU UR9, c[0x0][0x3f0] ;  /* 0x00007e00ff0977ac */ /* 0x000ea20008000800 */
[----:B------:R-:W-:-:S04]  /*4e40*/  UIADD3 UR4, UPT, UPT, UR4, 0x1, URZ ;  /* 0x0000000104047890 */ /* 0x000fc8000fffe0ff */
[----:B--2---:R-:W-:-:S09]  /*4e50*/  UISETP.NE.AND UP0, UPT, UR4, UR9, UPT ;  /* 0x000000090400728c */ /* 0x004fd2000bf05270 */
[----:B------:R-:W-:Y:S05]  /*4e60*/  BRA.U UP0, `(.L_x_104) ;  /* 0xfffffff500307547 */ /* 0x000fea000b83ffff */
[----:B------:R-:W-:Y:S04]  /*4e70*/  BSSY.RECONVERGENT B0, `(.L_x_105) ;  /* 0x0000007000007945 */ /* 0x000fe80003800200 */
[----:B------:R-:W-:Y:S05]  /*4e80*/  @!P1 BRA `(.L_x_106) ;  /* 0x0000000000149947 */ /* 0x000fea0003800000 */
[----:B------:R-:W2:Y:S02]  /*4e90*/  LDL R19, [R14] ;  /* 0x000000000e137983 */ /* 0x000ea40000100800 */
[----:B--2---:R-:W-:-:S13]  /*4ea0*/  FSETP.GEU.AND P3, PT, R19, RZ, PT ;  /* 0x000000ff1300720b */ /* 0x004fda0003f6e000 */
[----:B------:R-:W-:Y:S01]  /*4eb0*/  @!P3 MOV R19, RZ ;  /* 0x000000ff0013b202 */ /* 0x000fe20000000f00 */
[----:B------:R2:W-:Y:S04]  /*4ec0*/  @!P3 STL [R14], RZ ;  /* 0x000000ff0e00b387 */ /* 0x0005e80000100800 */
[----:B------:R2:W-:Y:S02]  /*4ed0*/  STG.E desc[UR12][R16.64], R19 ;  /* 0x0000001310007986 */ /* 0x0005e4000c10190c */
.L_x_106:
[----:B------:R-:W-:Y:S05]  /*4ee0*/  BSYNC.RECONVERGENT B0 ;  /* 0x0000000000007941 */ /* 0x000fea0003800200 */
.L_x_105:
[----:B------:R-:W3:Y:S01]  /*4ef0*/  LDCU UR4, c[0x0][0x3bc] ;  /* 0x00007780ff0477ac */ /* 0x000ee20008000800 */
[----:B------:R-:W-:-:S04]  /*4f00*/  IADD3 R12, PT, PT, R12, 0x1, RZ ;  /* 0x000000010c0c7810 */ /* 0x000fc80007ffe0ff */
[----:B---3--:R-:W-:-:S13]  /*4f10*/  ISETP.NE.AND P3, PT, R12, UR4, PT ;  /* 0x000000040c007c0c */ /* 0x008fda000bf65270 */
[----:B------:R-:W-:Y:S05]  /*4f20*/  @!P3 EXIT ;  /* 0x000000000000b94d */ /* 0x000fea0003800000 */
[----:B------:R-:W-:Y:S05]  /*4f30*/  BRA `(.L_x_107) ;  /* 0xfffffff000f47947 */ /* 0x000fea000383ffff */
.L_x_88:
[C---:B------:R-:W-:Y:S01]  /*4f40*/  LOP3.LUT R7, R5.reuse, 0xf, RZ, 0xc0, !PT ;  /* 0x0000000f05077812 */ /* 0x040fe200078ec0ff */
[----:B------:R-:W-:Y:S01]  /*4f50*/  HFMA2 R12, -RZ, RZ, 0, 0 ;  /* 0x00000000ff0c7431 */ /* 0x000fe200000001ff */
[----:B------:R-:W-:-:S03]  /*4f60*/  LOP3.LUT R8, R5, 0x7, RZ, 0xc0, !PT ;  /* 0x0000000705087812 */ /* 0x000fc600078ec0ff */
[----:B------:R-:W-:Y:S01]  /*4f70*/  VIADD R9, R7, 0xffffffff ;  /* 0xffffffff07097836 */ /* 0x000fe20000000000 */
[----:B------:R-:W-:-:S04]  /*4f80*/  IADD3 R10, PT, PT, R8, -0x1, RZ ;  /* 0xffffffff080a7810 */ /* 0x000fc80007ffe0ff */
[----:B------:R-:W-:Y:S02]  /*4f90*/  ISETP.GE.U32.AND P0, PT, R9, 0x7, PT ;  /* 0x000000070900780c */ /* 0x000fe40003f06070 */
[----:B------:R-:W-:Y:S02]  /*4fa0*/  ISETP.GE.U32.AND P2, PT, R10, 0x3, PT ;  /* 0x000000030a00780c */ /* 0x000fe40003f46070 */
[C---:B------:R-:W-:Y:S02]  /*4fb0*/  LOP3.LUT R9, R5.reuse, 0x7ffffff0, RZ, 0xc0, !PT ;  /* 0x7ffffff005097812 */ /* 0x040fe400078ec0ff */
[----:B------:R-:W-:-:S09]  /*4fc0*/  LOP3.LUT R10, R5, 0x3, RZ, 0xc0, !PT ;  /* 0x00000003050a7812 */ /* 0x000fd200078ec0ff */
.L_x_126:
[----:B-12---:R-:W-:Y:S01]  /*4fd0*/  IMAD R11, R12, 0x4, R3 ;  /* 0x000000040c0b7824 */ /* 0x006fe200078e0203 */
[----:B------:R-:W-:-:S06]  /*4fe0*/  UMOV UR4, URZ ;  /* 0x000000ff00047c82 */ /* 0x000fcc0008000000 */
.L_x_123:
[----:B------:R-:W-:Y:S01]  /*4ff0*/  ISETP.GT.AND P3, PT, R4, RZ, PT ;  /* 0x000000ff0400720c */ /* 0x000fe20003f64270 */
[----:B------:R-:W-:-:S12]  /*5000*/  BSSY.RECONVERGENT B1, `(.L_x_108) ;  /* 0x00000aa000017945 */ /* 0x000fd80003800200 */
[----:B-1----:R-:W-:Y:S05]  /*5010*/  @!P3 BRA `(.L_x_109) ;  /* 0x0000000800a0b947 */ /* 0x002fea0003800000 */
[----:B------:R-:W1:Y:S01]  /*5020*/  LDC R14, c[0x0][0x3f0] ;  /* 0x0000fc00ff0e7b82 */ /* 0x000e620000000800 */
[----:B------:R-:W2:Y:S01]  /*5030*/  LDCU UR5, c[0x0][0x3ec] ;  /* 0x00007d80ff0577ac */ /* 0x000ea20008000800 */
[----:B------:R-:W-:Y:S01]  /*5040*/  MOV R13, RZ ;  /* 0x000000ff000d7202 */ /* 0x000fe20000000f00 */
[----:B-1----:R-:W-:-:S04]  /*5050*/  IMAD R19, R15, R14, UR4 ;  /* 0x000000040f137e24 */ /* 0x002fc8000f8e020e */
[----:B--2---:R-:W-:-:S07]  /*5060*/  IMAD R14, R19, UR5, R0 ;  /* 0x00000005130e7c24 */ /* 0x004fce000f8e0200 */
.L_x_122:
[----:B------:R-:W-:Y:S01]  /*5070*/  ISETP.GT.AND P3, PT, R5, RZ, PT ;  /* 0x000000ff0500720c */ /* 0x000fe20003f64270 */
[----:B------:R-:W-:-:S12]  /*5080*/  BSSY.RECONVERGENT B0, `(.L_x_110) ;  /* 0x000009e000007945 */ /* 0x000fd80003800200 */
[----:B-1----:R-:W-:Y:S05]  /*5090*/  @!P3 BRA `(.L_x_111) ;  /* 0x000000080070b947 */ /* 0x002fea0003800000 */
[----:B------:R1:W5:Y:S01]  /*50a0*/  LDL R26, [R11] ;  /* 0x000000000b1a7983 */ /* 0x0003620000100800 */
[----:B------:R-:W2:Y:S01]  /*50b0*/  LDC R18, c[0x0][0x3dc] ;  /* 0x0000f700ff127b82 */ /* 0x000ea20000000800 */
[----:B------:R-:W3:Y:S01]  /*50c0*/  LDCU UR5, c[0x0][0x3ec] ;  /* 0x00007d80ff0577ac */ /* 0x000ee20008000800 */
[----:B------:R-:W-:Y:S01]  /*50d0*/  ISETP.GE.U32.AND P3, PT, R5, 0x10, PT ;  /* 0x000000100500780c */ /* 0x000fe20003f66070 */
[----:B------:R-:W-:Y:S01]  /*50e0*/  BSSY.RECONVERGENT B2, `(.L_x_112) ;  /* 0x0000044000027945 */ /* 0x000fe20003800200 */
[----:B------:R-:W-:Y:S01]  /*50f0*/  IADD3 R19, PT, PT, R14, R13, RZ ;  /* 0x0000000d0e137210 */ /* 0x000fe20007ffe0ff */
[----:B------:R-:W-:-:S04]  /*5100*/  IMAD.MOV.U32 R24, RZ, RZ, RZ ;  /* 0x000000ffff187224 */ /* 0x000fc800078e00ff */
[----:B---3--:R-:W-:Y:S02]  /*5110*/  IMAD R22, R19, UR5, R2 ;  /* 0x0000000513167c24 */ /* 0x008fe4000f8e0202 */
[----:B--2---:R-:W-:-:S04]  /*5120*/  IMAD R23, R18, UR4, R13 ;  /* 0x0000000412177c24 */ /* 0x004fc8000f8e020d */
[----:B------:R-:W-:Y:S01]  /*5130*/  IMAD R23, R23, R18, R6 ;  /* 0x0000001217177224 */ /* 0x000fe200078e0206 */
[----:B-1----:R-:W-:Y:S06]  /*5140*/  @!P3 BRA `(.L_x_113) ;  /* 0x0000000000f4b947 */ /* 0x002fec0003800000 */
[----:B------:R-:W-:Y:S01]  /*5150*/  HFMA2 R24, -RZ, RZ, 0, 0 ;  /* 0x00000000ff187431 */ /* 0x000fe200000001ff */
[----:B------:R-:W-:Y:S06]  /*5160*/  BSSY.RECONVERGENT B3, `(.L_x_114) ;  /* 0x000003a000037945 */ /* 0x000fec0003800200 */
.L_x_115:
[----:B------:R-:W1:Y:S01]  /*5170*/  LDC.64 R20, c[0x0][0x3a0] ;  /* 0x0000e800ff147b82 */ /* 0x000e620000000a00 */
[----:B------:R-:W-:Y:S01]  /*5180*/  IADD3 R25, PT, PT, R23, R24, RZ ;  /* 0x0000001817197210 */ /* 0x000fe20007ffe0ff */
[----:B------:R-:W-:-:S06]  /*5190*/  IMAD.IADD R27, R22, 0x1, R24 ;  /* 0x00000001161b7824 */ /* 0x000fcc00078e0218 */
[----:B------:R-:W2:Y:S01]  /*51a0*/  LDC.64 R18, c[0x0][0x390] ;  /* 0x0000e400ff127b82 */ /* 0x000ea20000000a00 */
[----:B-1----:R-:W-:-:S05]  /*51b0*/  IMAD.WIDE R20, R25, 0x4, R20 ;  /* 0x0000000419147825 */ /* 0x002fca00078e0214 */
[----:B------:R-:W3:Y:S01]  /*51c0*/  LDG.E R30, desc[UR12][R20.64+0x4] ;  /* 0x0000040c141e7981 */ /* 0x000ee2000c1e1900 */
[----:B--2---:R-:W-:-:S03]  /*51d0*/  IMAD.WIDE R18, R27, 0x4, R18 ;  /* 0x000000041b127825 */ /* 0x004fc600078e0212 */
[----:B------:R-:W2:Y:S04]  /*51e0*/  LDG.E R25, desc[UR12][R20.64+0x8] ;  /* 0x0000080c14197981 */ /* 0x000ea8000c1e1900 */
[----:B------:R-:W4:Y:S04]  /*51f0*/  LDG.E R27, desc[UR12][R20.64] ;  /* 0x0000000c141b7981 */ /* 0x000f28000c1e1900 */
[----:B------:R-:W4:Y:S04]  /*5200*/  LDG.E R29, desc[UR12][R18.64] ;  /* 0x0000000c121d7981 */ /* 0x000f28000c1e1900 */
[----:B------:R-:W3:Y:S04]  /*5210*/  LDG.E R31, desc[UR12][R18.64+0x4] ;  /* 0x0000040c121f7981 */ /* 0x000ee8000c1e1900 */
[----:B------:R-:W2:Y:S04]  /*5220*/  LDG.E R28, desc[UR12][R18.64+0x8] ;  /* 0x0000080c121c7981 */ /* 0x000ea8000c1e1900 */
[----:B------:R-:W2:Y:S04]  /*5230*/  LDG.E R32, desc[UR12][R20.64+0xc] ;  /* 0x00000c0c14207981 */ /* 0x000ea8000c1e1900 */
[----:B------:R-:W2:Y:S04]  /*5240*/  LDG.E R34, desc[UR12][R20.64+0x10] ;  /* 0x0000100c14227981 */ /* 0x000ea8000c1e1900 */
[----:B------:R-:W2:Y:S04]  /*5250*/  LDG.E R33, desc[UR12][R18.64+0x20] ;  /* 0x0000200c12217981 */ /* 0x000ea8000c1e1900 */
[----:B------:R-:W2:Y:S04]  /*5260*/  LDG.E R35, desc[UR12][R18.64+0x34] ;  /* 0x0000340c12237981 */ /* 0x000ea8000c1e1900 */
[----:B------:R-:W2:Y:S01]  /*5270*/  LDG.E R36, desc[UR12][R18.64+0x3c] ;  /* 0x00003c0c12247981 */ /* 0x000ea2000c1e1900 */
[----:B----45:R-:W-:-:S03]  /*5280*/  FFMA R27, R27, R29, R26 ;  /* 0x0000001d1b1b7223 */ /* 0x030fc6000000001a */
[----:B------:R-:W4:Y:S01]  /*5290*/  LDG.E R29, desc[UR12][R18.64+0xc] ;  /* 0x00000c0c121d7981 */ /* 0x000f22000c1e1900 */
[----:B---3--:R-:W-:-:S03]  /*52a0*/  FFMA R30, R30, R31, R27 ;  /* 0x0000001f1e1e7223 */ /* 0x008fc6000000001b */
[----:B------:R-:W3:Y:S04]  /*52b0*/  LDG.E R31, desc[UR12][R18.64+0x10] ;  /* 0x0000100c121f7981 */ /* 0x000ee8000c1e1900 */
[----:B------:R-:W3:Y:S04]  /*52c0*/  LDG.E R27, desc[UR12][R20.64+0x14] ;  /* 0x0000140c141b7981 */ /* 0x000ee8000c1e1900 */
[----:B------:R-:W3:Y:S01]  /*52d0*/  LDG.E R26, desc[UR12][R18.64+0x14] ;  /* 0x0000140c121a7981 */ /* 0x000ee2000c1e1900 */
[----:B--2---:R-:W-:-:S03]  /*52e0*/  FFMA R25, R25, R28, R30 ;  /* 0x0000001c19197223 */ /* 0x004fc6000000001e */
[----:B------:R-:W2:Y:S04]  /*52f0*/  LDG.E R28, desc[UR12][R18.64+0x18] ;  /* 0x0000180c121c7981 */ /* 0x000ea8000c1e1900 */
[----:B------:R-:W2:Y:S01]  /*5300*/  LDG.E R30, desc[UR12][R18.64+0x24] ;  /* 0x0000240c121e7981 */ /* 0x000ea2000c1e1900 */
[----:B----4-:R-:W-:-:S03]  /*5310*/  FFMA R29, R32, R29, R25 ;  /* 0x0000001d201d7223 */ /* 0x010fc60000000019 */
[----:B------:R-:W2:Y:S01]  /*5320*/  LDG.E R25, desc[UR12][R20.64+0x18] ;  /* 0x0000180c14197981 */ /* 0x000ea2000c1e1900 */
[----:B---3--:R-:W-:-:S03]  /*5330*/  FFMA R34, R34, R31, R29 ;  /* 0x0000001f22227223 */ /* 0x008fc6000000001d */
[----:B------:R-:W3:Y:S04]  /*5340*/  LDG.E R32, desc[UR12][R20.64+0x1c] ;  /* 0x00001c0c14207981 */ /* 0x000ee8000c1e1900 */
[----:B------:R-:W3:Y:S01]  /*5350*/  LDG.E R31, desc[UR12][R18.64+0x1c] ;  /* 0x00001c0c121f7981 */ /* 0x000ee2000c1e1900 */
[----:B------:R-:W-:-:S03]  /*5360*/  FFMA R26, R27, R26, R34 ;  /* 0x0000001a1b1a7223 */ /* 0x000fc60000000022 */
[----:B------:R-:W4:Y:S04]  /*5370*/  LDG.E R34, desc[UR12][R20.64+0x20] ;  /* 0x0000200c14227981 */ /* 0x000f28000c1e1900 */
[----:B------:R-:W4:Y:S04]  /*5380*/  LDG.E R29, desc[UR12][R20.64+0x24] ;  /* 0x0000240c141d7981 */ /* 0x000f28000c1e1900 */
[----:B------:R-:W4:Y:S01]  /*5390*/  LDG.E R27, desc[UR12][R20.64+0x28] ;  /* 0x0000280c141b7981 */ /* 0x000f22000c1e1900 */
[----:B--2---:R-:W-:-:S03]  /*53a0*/  FFMA R25, R25, R28, R26 ;  /* 0x0000001c19197223 */ /* 0x004fc6000000001a */
[----:B------:R-:W2:Y:S04]  /*53b0*/  LDG.E R28, desc[UR12][R18.64+0x28] ;  /* 0x0000280c121c7981 */ /* 0x000ea8000c1e1900 */
[----:B------:R-:W2:Y:S01]  /*53c0*/  LDG.E R26, desc[UR12][R18.64+0x2c] ;  /* 0x00002c0c121a7981 */ /* 0x000ea2000c1e1900 */
[----:B---3--:R-:W-:-:S03]  /*53d0*/  FFMA R25, R32, R31, R25 ;  /* 0x0000001f20197223 */ /* 0x008fc60000000019 */
[----:B------:R-:W3:Y:S01]  /*53e0*/  LDG.E R31, desc[UR12][R20.64+0x30] ;  /* 0x0000300c141f7981 */ /* 0x000ee2000c1e1900 */
[----:B----4-:R-:W-:-:S03]  /*53f0*/  FFMA R34, R34, R33, R25 ;  /* 0x0000002122227223 */ /* 0x010fc60000000019 */
[----:B------:R-:W4:Y:S04]  /*5400*/  LDG.E R25, desc[UR12][R20.64+0x2c] ;  /* 0x00002c0c14197981 */ /* 0x000f28000c1e1900 */
[----:B------:R-:W3:Y:S01]  /*5410*/  LDG.E R32, desc[UR12][R18.64+0x30] ;  /* 0x0000300c12207981 */ /* 0x000ee2000c1e1900 */
[----:B------:R-:W-:-:S03]  /*5420*/  FFMA R37, R29, R30, R34 ;  /* 0x0000001e1d257223 */ /* 0x000fc60000000022 */
[----:B------:R-:W3:Y:S04]  /*5430*/  LDG.E R30, desc[UR12][R20.64+0x34] ;  /* 0x0000340c141e7981 */ /* 0x000ee8000c1e1900 */
[----:B------:R-:W3:Y:S04]  /*5440*/  LDG.E R29, desc[UR12][R20.64+0x38] ;  /* 0x0000380c141d7981 */ /* 0x000ee8000c1e1900 */
[----:B------:R-:W3:Y:S04]  /*5450*/  LDG.E R34, desc[UR12][R18.64+0x38] ;  /* 0x0000380c12227981 */ /* 0x000ee8000c1e1900 */
[----:B------:R-:W3:Y:S01]  /*5460*/  LDG.E R33, desc[UR12][R20.64+0x3c] ;  /* 0x00003c0c14217981 */ /* 0x000ee2000c1e1900 */
[----:B------:R-:W-:-:S04]  /*5470*/  IADD3 R24, PT, PT, R24, 0x10, RZ ;  /* 0x0000001018187810 */ /* 0x000fc80007ffe0ff */
[----:B------:R-:W-:Y:S01]  /*5480*/  ISETP.NE.AND P3, PT, R24, R9, PT ;  /* 0x000000091800720c */ /* 0x000fe20003f65270 */
[----:B--2---:R-:W-:-:S04]  /*5490*/  FFMA R28, R27, R28, R37 ;  /* 0x0000001c1b1c7223 */ /* 0x004fc80000000025 */
[----:B----4-:R-:W-:-:S04]  /*54a0*/  FFMA R26, R25, R26, R28 ;  /* 0x0000001a191a7223 */ /* 0x010fc8000000001c */
[----:B---3--:R-:W-:-:S04]  /*54b0*/  FFMA R31, R31, R32, R26 ;  /* 0x000000201f1f7223 */ /* 0x008fc8000000001a */
[----:B------:R-:W-:-:S04]  /*54c0*/  FFMA R30, R30, R35, R31 ;  /* 0x000000231e1e7223 */ /* 0x000fc8000000001f */
[----:B------:R-:W-:-:S04]  /*54d0*/  FFMA R30, R29, R34, R30 ;  /* 0x000000221d1e7223 */ /* 0x000fc8000000001e */
[----:B------:R-:W-:Y:S01]  /*54e0*/  FFMA R26, R33, R36, R30 ;  /* 0x00000024211a7223 */ /* 0x000fe2000000001e */
[----:B------:R-:W-:Y:S06]  /*54f0*/  @P3 BRA `(.L_x_115) ;  /* 0xfffffffc001c3947 */ /* 0x000fec000383ffff */
[----:B------:R-:W-:Y:S05]  /*5500*/  BSYNC.RECONVERGENT B3 ;  /* 0x0000000000037941 */ /* 0x000fea0003800200 */
.L_x_114:
[----:B------:R-:W-:-:S07]  /*5510*/  MOV R24, R9 ;  /* 0x0000000900187202 */ /* 0x000fce0000000f00 */
.L_x_113:
[----:B------:R-:W-:Y:S05]  /*5520*/  BSYNC.RECONVERGENT B2 ;  /* 0x0000000000027941 */ /* 0x000fea0003800200 */
.L_x_112:
[----:B------:R-:W-:Y:S01]  /*5530*/  ISETP.NE.AND P3, PT, R7, RZ, PT ;  /* 0x000000ff0700720c */ /* 0x000fe20003f65270 */
[----:B------:R-:W-:-:S12]  /*5540*/  BSSY.RECONVERGENT B2, `(.L_x_116) ;  /* 0x0000050000027945 */ /* 0x000fd80003800200 */
[----:B------:R-:W-:Y:S05]  /*5550*/  @!P3 BRA `(.L_x_117) ;  /* 0x000000040038b947 */ /* 0x000fea0003800000 */
[----:B------:R-:W-:Y:S01]  /*5560*/  BSSY.RECONVERGENT B3, `(.L_x_118) ;  /* 0x0000022000037945 */ /* 0x000fe20003800200 */
[----:B------:R-:W-:-:S03]  /*5570*/  ISETP.NE.AND P3, PT, R8, RZ, PT ;  /* 0x000000ff0800720c */ /* 0x000fc60003f65270 */
[----:B------:R-:W-:Y:S10]  /*5580*/  @!P0 BRA `(.L_x_119) ;  /* 0x00000000007c8947 */ /* 0x000ff40003800000 */
        /* <DEDUP_REMOVED lines=8> */
[----:B------:R-:W3:Y:S04]  /*5610*/  LDG.E R27, desc[UR12][R20.64] ;  /* 0x0000000c141b7981 */ /* 0x000ee8000c1e1900 */
[----:B------:R-:W2:Y:S04]  /*5620*/  LDG.E R29, desc[UR12][R20.64+0x4] ;  /* 0x0000040c141d7981 */ /* 0x000ea8000c1e1900 */
[----:B------:R-:W4:Y:S04]  /*5630*/  LDG.E R30, desc[UR12][R18.64+0xc] ;  /* 0x00000c0c121e7981 */ /* 0x000f28000c1e1900 */
[----:B------:R-:W4:Y:S04]  /*5640*/  LDG.E R31, desc[UR12][R20.64+0xc] ;  /* 0x00000c0c141f7981 */ /* 0x000f28000c1e1900 */
[----:B------:R-:W4:Y:S04]  /*5650*/  LDG.E R37, desc[UR12][R20.64+0x10] ;  /* 0x0000100c14257981 */ /* 0x000f28000c1e1900 */
[----:B------:R-:W4:Y:S04]  /*5660*/  LDG.E R33, desc[UR12][R20.64+0x14] ;  /* 0x0000140c14217981 */ /* 0x000f28000c1e1900 */
[----:B------:R-:W4:Y:S04]  /*5670*/  LDG.E R34, desc[UR12][R20.64+0x18] ;  /* 0x0000180c14227981 */ /* 0x000f28000c1e1900 */
[----:B------:R-:W4:Y:S04]  /*5680*/  LDG.E R32, desc[UR12][R18.64+0x1c] ;  /* 0x00001c0c12207981 */ /* 0x000f28000c1e1900 */
[----:B------:R-:W4:Y:S01]  /*5690*/  LDG.E R35, desc[UR12][R20.64+0x1c] ;  /* 0x00001c0c14237981 */ /* 0x000f22000c1e1900 */
[----:B---3-5:R-:W-:-:S03]  /*56a0*/  FFMA R27, R25, R27, R26 ;  /* 0x0000001b191b7223 */ /* 0x028fc6000000001a */
[----:B------:R-:W3:Y:S04]  /*56b0*/  LDG.E R25, desc[UR12][R18.64+0x8] ;  /* 0x0000080c12197981 */ /* 0x000ee8000c1e1900 */
[----:B------:R-:W3:Y:S01]  /*56c0*/  LDG.E R26, desc[UR12][R20.64+0x8] ;  /* 0x0000080c141a7981 */ /* 0x000ee2000c1e1900 */
[----:B--2---:R-:W-:-:S03]  /*56d0*/  FFMA R36, R28, R29, R27 ;  /* 0x0000001d1c247223 */ /* 0x004fc6000000001b */
[----:B------:R-:W2:Y:S04]  /*56e0*/  LDG.E R29, desc[UR12][R18.64+0x10] ;  /* 0x0000100c121d7981 */ /* 0x000ea8000c1e1900 */
[----:B------:R-:W2:Y:S04]  /*56f0*/  LDG.E R28, desc[UR12][R18.64+0x14] ;  /* 0x0000140c121c7981 */ /* 0x000ea8000c1e1900 */
[----:B------:R-:W2:Y:S01]  /*5700*/  LDG.E R27, desc[UR12][R18.64+0x18] ;  /* 0x0000180c121b7981 */ /* 0x000ea2000c1e1900 */
[----:B------:R-:W-:Y:S01]  /*5710*/  IADD3 R24, PT, PT, R24, 0x8, RZ ;  /* 0x0000000818187810 */ /* 0x000fe20007ffe0ff */
[----:B---3--:R-:W-:-:S04]  /*5720*/  FFMA R25, R25, R26, R36 ;  /* 0x0000001a19197223 */ /* 0x008fc80000000024 */
[----:B----4-:R-:W-:-:S04]  /*5730*/  FFMA R30, R30, R31, R25 ;  /* 0x0000001f1e1e7223 */ /* 0x010fc80000000019 */
[----:B--2---:R-:W-:-:S04]  /*5740*/  FFMA R29, R29, R37, R30 ;  /* 0x000000251d1d7223 */ /* 0x004fc8000000001e */
[----:B------:R-:W-:-:S04]  /*5750*/  FFMA R28, R28, R33, R29 ;  /* 0x000000211c1c7223 */ /* 0x000fc8000000001d */
[----:B------:R-:W-:-:S04]  /*5760*/  FFMA R27, R27, R34, R28 ;  /* 0x000000221b1b7223 */ /* 0x000fc8000000001c */
[----:B------:R-:W-:-:S07]  /*5770*/  FFMA R26, R32, R35, R27 ;  /* 0x00000023201a7223 */ /* 0x000fce000000001b */
.L_x_119:
[----:B------:R-:W-:Y:S05]  /*5780*/  BSYNC.RECONVERGENT B3 ;  /* 0x0000000000037941 */ /* 0x000fea0003800200 */
.L_x_118:
        /* <DEDUP_REMOVED lines=17> */
[----:B------:R-:W4:Y:S01]  /*58a0*/  LDG.E R33, desc[UR12][R18.64+0xc] ;  /* 0x00000c0c12217981 */ /* 0x000f22000c1e1900 */
[----:B------:R-:W-:Y:S01]  /*58b0*/  IADD3 R24, PT, PT, R24, 0x4, RZ ;  /* 0x0000000418187810 */ /* 0x000fe20007ffe0ff */
[----:B---3-5:R-:W-:-:S04]  /*58c0*/  FFMA R25, R25, R27, R26 ;  /* 0x0000001b19197223 */ /* 0x028fc8000000001a */
[----:B--2---:R-:W-:-:S04]  /*58d0*/  FFMA R25, R28, R29, R25 ;  /* 0x0000001d1c197223 */ /* 0x004fc80000000019 */
[----:B----4-:R-:W-:-:S04]  /*58e0*/  FFMA R25, R30, R31, R25 ;  /* 0x0000001f1e197223 */ /* 0x010fc80000000019 */
[----:B------:R-:W-:-:S07]  /*58f0*/  FFMA R26, R32, R33, R25 ;  /* 0x00000021201a7223 */ /* 0x000fce0000000019 */
.L_x_121:
[----:B------:R-:W-:Y:S05]  /*5900*/  BSYNC.RECONVERGENT B3 ;  /* 0x0000000000037941 */ /* 0x000fea0003800200 */
.L_x_120:
[----:B------:R-:W-:Y:S05]  /*5910*/  @!P3 BRA `(.L_x_117) ;  /* 0x000000000048b947 */ /* 0x000fea0003800000 */
[----:B------:R-:W1:Y:S01]  /*5920*/  LDC.64 R18, c[0x0][0x3a0] ;  /* 0x0000e800ff127b82 */ /* 0x000e620000000a00 */
[----:B------:R-:W-:Y:S01]  /*5930*/  IADD3 R25, PT, PT, R22, R24, RZ ;  /* 0x0000001816197210 */ /* 0x000fe20007ffe0ff */
[----:B------:R-:W-:-:S06]  /*5940*/  IMAD.IADD R23, R23, 0x1, R24 ;  /* 0x0000000117177824 */ /* 0x000fcc00078e0218 */
        /* <DEDUP_REMOVED lines=15> */
.L_x_117:
[----:B------:R-:W-:Y:S05]  /*5a40*/  BSYNC.RECONVERGENT B2 ;  /* 0x0000000000027941 */ /* 0x000fea0003800200 */
.L_x_116:
[----:B-----5:R1:W-:Y:S02]  /*5a50*/  STL [R11], R26 ;  /* 0x0000001a0b007387 */ /* 0x0203e40000100800 */
.L_x_111:
[----:B------:R-:W-:Y:S05]  /*5a60*/  BSYNC.RECONVERGENT B0 ;  /* 0x0000000000007941 */ /* 0x000fea0003800200 */
.L_x_110:
[----:B------:R-:W-:-:S04]  /*5a70*/  IADD3 R13, PT, PT, R13, 0x1, RZ ;  /* 0x000000010d0d7810 */ /* 0x000fc80007ffe0ff */
[----:B------:R-:W-:-:S13]  /*5a80*/  ISETP.NE.AND P3, PT, R13, R4, PT ;  /* 0x000000040d00720c */ /* 0x000fda0003f65270 */
[----:B------:R-:W-:Y:S05]  /*5a90*/  @P3 BRA `(.L_x_122) ;  /* 0xfffffff400743947 */ /* 0x000fea000383ffff */
.L_x_109:
[----:B------:R-:W-:Y:S05]  /*5aa0*/  BSYNC.RECONVERGENT B1 ;  /* 0x0000000000017941 */ /* 0x000fea0003800200 */
.L_x_108:
[----:B------:R-:W2:Y:S01]  /*5ab0*/  LDCU UR5, c[0x0][0x3f0] ;  /* 0x00007e00ff0577ac */ /* 0x000ea20008000800 */
[----:B------:R-:W-:-:S04]  /*5ac0*/  UIADD3 UR4, UPT, UPT, UR4, 0x1, URZ ;  /* 0x0000000104047890 */ /* 0x000fc8000fffe0ff */
[----:B--2---:R-:W-:-:S09]  /*5ad0*/  UISETP.NE.AND UP0, UPT, UR4, UR5, UPT ;  /* 0x000000050400728c */ /* 0x004fd2000bf05270 */
[----:B------:R-:W-:Y:S05]  /*5ae0*/  BRA.U UP0, `(.L_x_123) ;  /* 0xfffffff500407547 */ /* 0x000fea000b83ffff */
[----:B------:R-:W-:Y:S04]  /*5af0*/  BSSY.RECONVERGENT B0, `(.L_x_124) ;  /* 0x0000004000007945 */ /* 0x000fe80003800200 */
[----:B------:R-:W-:Y:S05]  /*5b00*/  @!P1 BRA `(.L_x_125) ;  /* 0x0000000000089947 */ /* 0x000fea0003800000 */
[----:B-1----:R-:W2:Y:S04]  /*5b10*/  LDL R11, [R11] ;  /* 0x000000000b0b7983 */ /* 0x002ea80000100800 */
[----:B--2---:R2:W-:Y:S02]  /*5b20*/  STG.E desc[UR12][R16.64], R11 ;  /* 0x0000000b10007986 */ /* 0x0045e4000c10190c */
.L_x_125:
[----:B------:R-:W-:Y:S05]  /*5b30*/  BSYNC.RECONVERGENT B0 ;  /* 0x0000000000007941 */ /* 0x000fea0003800200 */
.L_x_124:
[----:B------:R-:W3:Y:S01]  /*5b40*/  LDCU UR4, c[0x0][0x3bc] ;  /* 0x00007780ff0477ac */ /* 0x000ee20008000800 */
[----:B------:R-:W-:-:S05]  /*5b50*/  VIADD R12, R12, 0x1 ;  /* 0x000000010c0c7836 */ /* 0x000fca0000000000 */
[----:B---3--:R-:W-:-:S13]  /*5b60*/  ISETP.NE.AND P3, PT, R12, UR4, PT ;  /* 0x000000040c007c0c */ /* 0x008fda000bf65270 */
[----:B------:R-:W-:Y:S05]  /*5b70*/  @!P3 EXIT ;  /* 0x000000000000b94d */ /* 0x000fea0003800000 */
[----:B------:R-:W-:Y:S05]  /*5b80*/  BRA `(.L_x_126) ;  /* 0xfffffff400107947 */ /* 0x000fea000383ffff */
.L_x_87:
[----:B------:R-:W1:Y:S02]  /*5b90*/  LDCU.U8 UR4, c[0x0][0x3f4] ;  /* 0x00007e80ff0477ac */ /* 0x000e640008000000 */
[----:B-1----:R-:W-:-:S04]  /*5ba0*/  UPRMT UR4, UR4, 0x8880, URZ ;  /* 0x0000888004047896 */ /* 0x002fc800080000ff */
[----:B------:R-:W-:-:S09]  /*5bb0*/  UISETP.NE.AND UP0, UPT, UR4, 0x1, UPT ;  /* 0x000000010400788c */ /* 0x000fd2000bf05270 */
[----:B------:R-:W-:Y:S05]  /*5bc0*/  BRA.U UP0, `(.L_x_127) ;  /* 0x0000000100cc7547 */ /* 0x000fea000b800000 */
[C---:B------:R-:W-:Y:S01]  /*5bd0*/  ISETP.GE.U32.AND P0, PT, R7.reuse, 0x4, PT ;  /* 0x000000040700780c */ /* 0x040fe20003f06070 */
[----:B------:R-:W-:Y:S01]  /*5be0*/  HFMA2 R0, -RZ, RZ, 0, 0 ;  /* 0x00000000ff007431 */ /* 0x000fe200000001ff */
[----:B------:R-:W-:-:S11]  /*5bf0*/  LOP3.LUT R6, R7, 0x3, RZ, 0xc0, !PT ;  /* 0x0000000307067812 */ /* 0x000fd600078ec0ff */
[----:B------:R-:W-:Y:S05]  /*5c00*/  @!P0 BRA `(.L_x_128) ;  /* 0x0000000000748947 */ /* 0x000fea0003800000 */
[----:B------:R-:W-:Y:S02]  /*5c10*/  LOP3.LUT R0, R7, 0x7ffffffc, RZ, 0xc0, !PT ;  /* 0x7ffffffc07007812 */ /* 0x000fe400078ec0ff */
[----:B------:R-:W-:-:S07]  /*5c20*/  MOV R2, RZ ;  /* 0x000000ff00027202 */ /* 0x000fce0000000f00 */
.L_x_131:
[----:B------:R-:W-:Y:S04]  /*5c30*/  BSSY.RECONVERGENT B0, `(.L_x_129) ;  /* 0x0000017000007945 */ /* 0x000fe80003800200 */
[----:B-1----:R-:W-:Y:S05]  /*5c40*/  @!P1 BRA `(.L_x_130) ;  /* 0x0000000000549947 */ /* 0x002fea0003800000 */
[----:B------:R-:W-:-:S05]  /*5c50*/  IMAD R4, R2, 0x4, R3 ;  /* 0x0000000402047824 */ /* 0x000fca00078e0203 */
[----:B------:R-:W2:Y:S04]  /*5c60*/  LDL R5, [R4] ;  /* 0x0000000004057983 */ /* 0x000ea80000100800 */
[----:B------:R-:W3:Y:S04]  /*5c70*/  LDL R7, [R4+0x4] ;  /* 0x0000040004077983 */ /* 0x000ee80000100800 */
[----:B------:R-:W4:Y:S04]  /*5c80*/  LDL R9, [R4+0x8] ;  /* 0x0000080004097983 */ /* 0x000f280000100800 */
[----:B------:R-:W5:Y:S01]  /*5c90*/  LDL R11, [R4+0xc] ;  /* 0x00000c00040b7983 */ /* 0x000f620000100800 */
[----:B--2---:R-:W-:-:S02]  /*5ca0*/  FSETP.GEU.AND P0, PT, R5, RZ, PT ;  /* 0x000000ff0500720b */ /* 0x004fc40003f0e000 */
[----:B---3--:R-:W-:Y:S02]  /*5cb0*/  FSETP.GEU.AND P2, PT, R7, RZ, PT ;  /* 0x000000ff0700720b */ /* 0x008fe40003f4e000 */
[----:B----4-:R-:W-:Y:S02]  /*5cc0*/  FSETP.GEU.AND P3, PT, R9, RZ, PT ;  /* 0x000000ff0900720b */ /* 0x010fe40003f6e000 */
[----:B-----5:R-:W-:-:S07]  /*5cd0*/  FSETP.GEU.AND P4, PT, R11, RZ, PT ;  /* 0x000000ff0b00720b */ /* 0x020fce0003f8e000 */
[----:B------:R1:W-:Y:S01]  /*5ce0*/  @!P0 STL [R4], RZ ;  /* 0x000000ff04008387 */ /* 0x0003e20000100800 */
[----:B------:R-:W-:Y:S02]  /*5cf0*/  @!P0 MOV R5, RZ ;  /* 0x000000ff00058202 */ /* 0x000fe40000000f00 */
[----:B------:R-:W-:Y:S01]  /*5d00*/  @!P2 MOV R7, RZ ;  /* 0x000000ff0007a202 */ /* 0x000fe20000000f00 */
[----:B------:R1:W-:Y:S01]  /*5d10*/  @!P2 STL [R4+0x4], RZ ;  /* 0x000004ff0400a387 */ /* 0x0003e20000100800 */
[----:B------:R-:W-:-:S03]  /*5d20*/  @!P3 IMAD.MOV.U32 R9, RZ, RZ, RZ ;  /* 0x000000ffff09b224 */ /* 0x000fc600078e00ff */
[----:B------:R1:W-:Y:S01]  /*5d30*/  STG.E desc[UR12][R16.64], R5 ;  /* 0x0000000510007986 */ /* 0x0003e2000c10190c */
[----:B------:R-:W-:-:S03]  /*5d40*/  @!P4 MOV R11, RZ ;  /* 0x000000ff000bc202 */ /* 0x000fc60000000f00 */
[----:B------:R1:W-:Y:S04]  /*5d50*/  STG.E desc[UR12][R16.64], R7 ;  /* 0x0000000710007986 */ /* 0x0003e8000c10190c */
[----:B------:R1:W-:Y:S04]  /*5d60*/  STG.E desc[UR12][R16.64], R9 ;  /* 0x0000000910007986 */ /* 0x0003e8000c10190c */
[----:B------:R1:W-:Y:S04]  /*5d70*/  @!P3 STL [R4+0x8], RZ ;  /* 0x000008ff0400b387 */ /* 0x0003e80000100800 */
[----:B------:R1:W-:Y:S04]  /*5d80*/  @!P4 STL [R4+0xc], RZ ;  /* 0x00000cff0400c387 */ /* 0x0003e80000100800 */
[----:B------:R1:W-:Y:S02]  /*5d90*/  STG.E desc[UR12][R16.64], R11 ;  /* 0x0000000b10007986 */ /* 0x0003e4000c10190c */
.L_x_130:
[----:B------:R-:W-:Y:S05]  /*5da0*/  BSYNC.RECONVERGENT B0 ;  /* 0x0000000000007941 */ /* 0x000fea0003800200 */
.L_x_129:
[----:B------:R-:W-:-:S04]  /*5db0*/  IADD3 R2, PT, PT, R2, 0x4, RZ ;  /* 0x0000000402027810 */ /* 0x000fc80007ffe0ff */
[----:B------:R-:W-:-:S13]  /*5dc0*/  ISETP.NE.AND P0, PT, R2, R0, PT ;  /* 0x000000000200720c */ /* 0x000fda0003f05270 */
[----:B------:R-:W-:Y:S05]  /*5dd0*/  @P0 BRA `(.L_x_131) ;  /* 0xfffffffc00940947 */ /* 0x000fea000383ffff */
.L_x_128:
[----:B------:R-:W-:-:S13]  /*5de0*/  ISETP.NE.AND P0, PT, R6, RZ, PT ;  /* 0x000000ff0600720c */ /* 0x000fda0003f05270 */
[----:B------:R-:W-:Y:S05]  /*5df0*/  @!P0 EXIT ;  /* 0x000000000000894d */ /* 0x000fea0003800000 */
[----:B------:R-:W-:-:S05]  /*5e00*/  UMOV UR4, URZ ;  /* 0x000000ff00047c82 */ /* 0x000fca0008000000 */
.L_x_134:
[----:B------:R-:W-:Y:S04]  /*5e10*/  BSSY.RECONVERGENT B0, `(.L_x_132) ;  /* 0x0000008000007945 */ /* 0x000fe80003800200 */
[----:B--2---:R-:W-:Y:S05]  /*5e20*/  @!P1 BRA `(.L_x_133) ;  /* 0x0000000000189947 */ /* 0x004fea0003800000 */
[----:B------:R-:W-:-:S05]  /*5e30*/  IMAD R2, R0, 0x4, R3 ;  /* 0x0000000400027824 */ /* 0x000fca00078e0203 */
[----:B-1----:R-:W2:Y:S02]  /*5e40*/  LDL R5, [R2] ;  /* 0x0000000002057983 */ /* 0x002ea40000100800 */
[----:B--2---:R-:W-:-:S13]  /*5e50*/  FSETP.GEU.AND P0, PT, R5, RZ, PT ;  /* 0x000000ff0500720b */ /* 0x004fda0003f0e000 */
[----:B------:R-:W-:Y:S01]  /*5e60*/  @!P0 MOV R5, RZ ;  /* 0x000000ff00058202 */ /* 0x000fe20000000f00 */
[----:B------:R2:W-:Y:S04]  /*5e70*/  @!P0 STL [R2], RZ ;  /* 0x000000ff02008387 */ /* 0x0005e80000100800 */
[----:B------:R2:W-:Y:S02]  /*5e80*/  STG.E desc[UR12][R16.64], R5 ;  /* 0x0000000510007986 */ /* 0x0005e4000c10190c */
.L_x_133:
[----:B------:R-:W-:Y:S05]  /*5e90*/  BSYNC.RECONVERGENT B0 ;  /* 0x0000000000007941 */ /* 0x000fea0003800200 */
.L_x_132:
[----:B------:R-:W-:-:S06]  /*5ea0*/  UIADD3 UR5, UPT, UPT, UR4, 0x1, URZ ;  /* 0x0000000104057890 */ /* 0x000fcc000fffe0ff */
[----:B------:R-:W-:-:S13]  /*5eb0*/  ISETP.NE.AND P0, PT, R6, UR5, PT ;  /* 0x0000000506007c0c */ /* 0x000fda000bf05270 */
[----:B------:R-:W-:Y:S05]  /*5ec0*/  @!P0 EXIT ;  /* 0x000000000000894d */ /* 0x000fea0003800000 */
[----:B------:R-:W-:Y:S01]  /*5ed0*/  IADD3 R0, PT, PT, R0, 0x1, RZ ;  /* 0x0000000100007810 */ /* 0x000fe20007ffe0ff */
[----:B------:R-:W-:Y:S01]  /*5ee0*/  UMOV UR4, UR5 ;  /* 0x0000000500047c82 */ /* 0x000fe20008000000 */
[----:B------:R-:W-:Y:S05]  /*5ef0*/  BRA `(.L_x_134) ;  /* 0xfffffffc00c47947 */ /* 0x000fea000383ffff */
.L_x_127:
        /* <DEDUP_REMOVED lines=14> */
.L_x_138:
[C---:B------:R-:W-:Y:S01]  /*5fe0*/  IADD3 R4, PT, PT, R5.reuse, 0x4, RZ ;  /* 0x0000000405047810 */ /* 0x040fe20007ffe0ff */
[C---:B------:R-:W-:Y:S01]  /*5ff0*/  VIADD R8, R5.reuse, 0xc ;  /* 0x0000000c05087836 */ /* 0x040fe20000000000 */
[C---:B------:R-:W-:Y:S02]  /*6000*/  IADD3 R6, PT, PT, R5.reuse, 0x8, RZ ;  /* 0x0000000805067810 */ /* 0x040fe40007ffe0ff */
[CC--:B------:R-:W-:Y:S02]  /*6010*/  @P1 LEA R2, R5.reuse, R3.reuse, 0x2 ;  /* 0x0000000305021211 */ /* 0x0c0fe400078e10ff */
[-C--:B------:R-:W-:Y:S01]  /*6020*/  @P1 LEA R4, R4, R3.reuse, 0x2 ;  /* 0x0000000304041211 */ /* 0x080fe200078e10ff */
[----:B------:R-:W-:Y:S01]  /*6030*/  @P1 IMAD R6, R6, 0x4, R3 ;  /* 0x0000000406061824 */ /* 0x000fe200078e0203 */
[----:B------:R-:W-:Y:S01]  /*6040*/  @P1 LEA R8, R8, R3, 0x2 ;  /* 0x0000000308081211 */ /* 0x000fe200078e10ff */
[----:B-1----:R-:W2:Y:S04]  /*6050*/  @P1 LDL R7, [R2+0xc] ;  /* 0x00000c0002071983 */ /* 0x002ea80000100800 */
[----:B------:R-:W3:Y:S04]  /*6060*/  @P1 LDL R9, [R4+0xc] ;  /* 0x00000c0004091983 */ /* 0x000ee80000100800 */
[----:B------:R-:W4:Y:S04]  /*6070*/  @P1 LDL R11, [R6+0xc] ;  /* 0x00000c00060b1983 */ /* 0x000f280000100800 */
[----:B------:R-:W5:Y:S01]  /*6080*/  @P1 LDL R13, [R8+0xc] ;  /* 0x00000c00080d1983 */ /* 0x000f620000100800 */
[----:B------:R-:W-:-:S04]  /*6090*/  IADD3 R5, PT, PT, R5, 0x10, RZ ;  /* 0x0000001005057810 */ /* 0x000fc80007ffe0ff */
[----:B------:R-:W-:Y:S01]  /*60a0*/  ISETP.GE.AND P2, PT, R5, R10, PT ;  /* 0x0000000a0500720c */ /* 0x000fe20003f46270 */
[----:B--2---:R1:W-:Y:S04]  /*60b0*/  @P1 STG.E desc[UR12][R16.64], R7 ;  /* 0x0000000710001986 */ /* 0x0043e8000c10190c */
[----:B---3--:R1:W-:Y:S04]  /*60c0*/  @P1 STG.E desc[UR12][R16.64], R9 ;  /* 0x0000000910001986 */ /* 0x0083e8000c10190c */
[----:B----4-:R1:W-:Y:S04]  /*60d0*/  @P1 STG.E desc[UR12][R16.64], R11 ;  /* 0x0000000b10001986 */ /* 0x0103e8000c10190c */
[----:B-----5:R1:W-:Y:S01]  /*60e0*/  @P1 STG.E desc[UR12][R16.64], R13 ;  /* 0x0000000d10001986 */ /* 0x0203e2000c10190c */
[----:B------:R-:W-:Y:S05]  /*60f0*/  @!P2 BRA `(.L_x_138) ;  /* 0xfffffffc00b8a947 */ /* 0x000fea000383ffff */
.L_x_137:
[----:B------:R-:W-:-:S05]  /*6100*/  IMAD.IADD R2, R0, 0x1, -R5 ;  /* 0x0000000100027824 */ /* 0x000fca00078e0a05 */
[----:B------:R-:W-:-:S13]  /*6110*/  ISETP.GT.AND P2, PT, R2, 0x4, PT ;  /* 0x000000040200780c */ /* 0x000fda0003f44270 */
[----:B------:R-:W-:Y:S05]  /*6120*/  @!P2 BRA `(.L_x_139) ;  /* 0x000000000024a947 */ /* 0x000fea0003800000 */
[C---:B------:R-:W-:Y:S02]  /*6130*/  IADD3 R6, PT, PT, R5.reuse, 0x4, RZ ;  /* 0x0000000405067810 */ /* 0x040fe40007ffe0ff */
[----:B------:R-:W-:-:S03]  /*6140*/  @P1 LEA R2, R5, R3, 0x2 ;  /* 0x0000000305021211 */ /* 0x000fc600078e10ff */
[C---:B------:R-:W-:Y:S02]  /*6150*/  @P1 IMAD R4, R6.reuse, 0x4, R3 ;  /* 0x0000000406041824 */ /* 0x040fe400078e0203 */
[----:B-1----:R-:W2:Y:S04]  /*6160*/  @P1 LDL R7, [R2+0xc] ;  /* 0x00000c0002071983 */ /* 0x002ea80000100800 */
[----:B------:R-:W3:Y:S01]  /*6170*/  @P1 LDL R9, [R4+0xc] ;  /* 0x00000c0004091983 */ /* 0x000ee20000100800 */
[----:B------:R-:W-:Y:S02]  /*6180*/  PLOP3.LUT P0, PT, PT, PT, PT, 0x8, 0x80 ;  /* 0x000000000080781c */ /* 0x000fe40003f0e170 */
[----:B------:R-:W-:Y:S01]  /*6190*/  IADD3 R5, PT, PT, R6, 0x4, RZ ;  /* 0x0000000406057810 */ /* 0x000fe20007ffe0ff */
[----:B--2---:R2:W-:Y:S04]  /*61a0*/  @P1 STG.E desc[UR12][R16.64], R7 ;  /* 0x0000000710001986 */ /* 0x0045e8000c10190c */
[----:B---3--:R2:W-:Y:S06]  /*61b0*/  @P1 STG.E desc[UR12][R16.64], R9 ;  /* 0x0000000910001986 */ /* 0x0085ec000c10190c */
.L_x_139:
[----:B------:R-:W-:-:S13]  /*61c0*/  ISETP.NE.OR P0, PT, R5, R0, P0 ;  /* 0x000000000500720c */ /* 0x000fda0000705670 */
[----:B------:R-:W-:Y:S05]  /*61d0*/  @!P0 BRA `(.L_x_135) ;  /* 0x0000000000248947 */ /* 0x000fea0003800000 */
.L_x_136:
[----:B------:R-:W-:Y:S04]  /*61e0*/  BSSY.RECONVERGENT B0, `(.L_x_140) ;  /* 0x0000005000007945 */ /* 0x000fe80003800200 */
[----:B---3--:R-:W-:Y:S05]  /*61f0*/  @!P1 BRA `(.L_x_141) ;  /* 0x00000000000c9947 */ /* 0x008fea0003800000 */
[----:B------:R-:W-:-:S05]  /*6200*/  LEA R2, R5, R3, 0x2 ;  /* 0x0000000305027211 */ /* 0x000fca00078e10ff */
[----:B-12---:R-:W2:Y:S04]  /*6210*/  LDL R7, [R2+0xc] ;  /* 0x00000c0002077983 */ /* 0x006ea80000100800 */
[----:B--2---:R3:W-:Y:S02]  /*6220*/  STG.E desc[UR12][R16.64], R7 ;  /* 0x0000000710007986 */ /* 0x0047e4000c10190c */
.L_x_141:
[----:B------:R-:W-:Y:S05]  /*6230*/  BSYNC.RECONVERGENT B0 ;  /* 0x0000000000007941 */ /* 0x000fea0003800200 */
.L_x_140:
[----:B------:R-:W-:-:S05]  /*6240*/  VIADD R5, R5, 0x4 ;  /* 0x0000000405057836 */ /* 0x000fca0000000000 */
[----:B------:R-:W-:-:S13]  /*6250*/  ISETP.NE.AND P0, PT, R5, R0, PT ;  /* 0x000000000500720c */ /* 0x000fda0003f05270 */
[----:B------:R-:W-:Y:S05]  /*6260*/  @P0 BRA `(.L_x_136) ;  /* 0xfffffffc00dc0947 */ /* 0x000fea000383ffff */
.L_x_135:
[----:B------:R-:W-:-:S13]  /*6270*/  ISETP.NE.AND P0, PT, R12, RZ, PT ;  /* 0x000000ff0c00720c */ /* 0x000fda0003f05270 */
[----:B------:R-:W-:Y:S05]  /*6280*/  @!P0 EXIT ;  /* 0x000000000000894d */ /* 0x000fea0003800000 */
[----:B------:R-:W-:-:S05]  /*6290*/  UMOV UR4, URZ ;  /* 0x000000ff00047c82 */ /* 0x000fca0008000000 */
.L_x_142:
[----:B------:R-:W-:-:S05]  /*62a0*/  @P1 LEA R2, R0, R3, 0x2 ;  /* 0x0000000300021211 */ /* 0x000fca00078e10ff */
[----:B----4-:R-:W4:Y:S01]  /*62b0*/  @P1 LDL R5, [R2] ;  /* 0x0000000002051983 */ /* 0x010f220000100800 */
[----:B------:R-:W-:Y:S01]  /*62c0*/  UIADD3 UR4, UPT, UPT, UR4, 0x1, URZ ;  /* 0x0000000104047890 */ /* 0x000fe2000fffe0ff */
[----:B------:R-:W-:-:S05]  /*62d0*/  IADD3 R0, PT, PT, R0, 0x1, RZ ;  /* 0x0000000100007810 */ /* 0x000fca0007ffe0ff */
[----:B------:R-:W-:Y:S01]  /*62e0*/  ISETP.NE.AND P0, PT, R12, UR4, PT ;  /* 0x000000040c007c0c */ /* 0x000fe2000bf05270 */
[----:B----4-:R4:W-:-:S12]  /*62f0*/  @P1 STG.E desc[UR12][R16.64], R5 ;  /* 0x0000000510001986 */ /* 0x0109d8000c10190c */
[----:B------:R-:W-:Y:S05]  /*6300*/  @P0 BRA `(.L_x_142) ;  /* 0xfffffffc00e40947 */ /* 0x000fea000383ffff */
[----:B------:R-:W-:Y:S05]  /*6310*/  EXIT ;  /* 0x000000000000794d */ /* 0x000fea0003800000 */
.L_x_143:
[----:B------:R-:W-:-:S00]  /*6320*/  BRA `(.L_x_143) ;  /* 0xfffffffc00fc7947 */ /* 0x000fc0000383ffff */
[----:B------:R-:W-:-:S00]  /*6330*/  NOP ;  /* 0x0000000000007918 */ /* 0x000fc00000000000 */
        /* <DEDUP_REMOVED lines=12> */
.L_x_539:


//--------------------- .text._Z17fused_first_layerPfS_S_S_S_S_S_iiiiiiiiiiiiiiiiii --------------------------
	.section	.text._Z17fused_first_layerPfS_S_S_S_S_S_iiiiiiiiiiiiiiiiii,"ax",@progbits
	.align	128
        .global         _Z17fused_first_layerPfS_S_S_S_S_S_iiiiiiiiiiiiiiiiii
        .type           _Z17fused_first_layerPfS_S_S_S_S_S_iiiiiiiiiiiiiiiiii,@function
        .size           _Z17fused_first_layerPfS_S_S_S_S_S_iiiiiiiiiiiiiiiiii,(.L_x_540 - _Z17fused_first_layerPfS_S_S_S_S_S_iiiiiiiiiiiiiiiiii)
        .other          _Z17fused_first_layerPfS_S_S_S_S_S_iiiiiiiiiiiiiiiiii,@"STO_CUDA_ENTRY STV_DEFAULT"
_Z17fused_first_layerPfS_S_S_S_S_S_iiiiiiiiiiiiiiiiii:
.text._Z17fused_first_layerPfS_S_S_S_S_S_iiiiiiiiiiiiiiiiii:
[----:B------:R-:W0:Y:S01]  /*0000*/  LDC R1, c[0x0][0x37c] ;  /* 0x0000df00ff017b82 */ /* 0x000e220000000800 */
[----:B------:R-:W1:Y:S07]  /*0010*/  S2R R0, SR_TID.X ;  /* 0x0000000000007919 */ /* 0x000e6e0000002100 */
[----:B------:R-:W-:Y:S01]  /*0020*/  S2UR UR6, SR_CTAID.Y ;  /* 0x00000000000679c3 */ /* 0x000fe20000002600 */
[----:B------:R-:W2:Y:S01]  /*0030*/  LDCU.64 UR10, c[0x0][0x358] ;  /* 0x00006b00ff0a77ac */ /* 0x000ea20008000a00 */
[----:B------:R-:W-:Y:S01]  /*0040*/  BSSY.RECONVERGENT B0, `(.L_x_144) ;  /* 0x0000153000007945 */ /* 0x000fe20003800200 */
[----:B------:R-:W3:Y:S01]  /*0050*/  S2R R2, SR_TID.Y ;  /* 0x0000000000027919 */ /* 0x000ee20000002200 */
[----:B0-----:R-:W-:Y:S01]  /*0060*/  IADD3 R1, PT, PT, R1, -0x18, RZ ;  /* 0xffffffe801017810 */ /* 0x001fe20007ffe0ff */
[----:B------:R-:W0:Y:S03]  /*0070*/  S2R R8, SR_CTAID.X ;  /* 0x0000000000087919 */ /* 0x000e260000002500 */
[----:B------:R-:W4:Y:S08]  /*0080*/  S2UR UR7, SR_CTAID.Z ;  /* 0x00000000000779c3 */ /* 0x000f300000002700 */
[----:B------:R-:W1:Y:S01]  /*0090*/  LDC.64 R6, c[0x0][0x3f0] ;  /* 0x0000fc00ff067b82 */ /* 0x000e620000000a00 */
[----:B----4-:R-:W-:-:S04]  /*00a0*/  UISETP.LT.AND UP0, UPT, UR6, UR7, UPT ;  /* 0x000000070600728c */ /* 0x010fc8000bf01270 */
[----:B------:R-:W-:Y:S01]  /*00b0*/  USEL UR4, UR6, UR7, !UP0 ;  /* 0x0000000706047287 */ /* 0x000fe2000c000000 */
[----:B-1----:R-:W-:-:S05]  /*00c0*/  ISETP.GE.AND P0, PT, R0, R7, PT ;  /* 0x000000070000720c */ /* 0x002fca0003f06270 */
[----:B------:R-:W-:-:S04]  /*00d0*/  ISETP.LE.OR P0, PT, R6, UR4, P0 ;  /* 0x0000000406007c0c */ /* 0x000fc80008703670 */
[----:B---3--:R-:W-:-:S13]  /*00e0*/  ISETP.GE.OR P0, PT, R2, R7, P0 ;  /* 0x000000070200720c */ /* 0x008fda0000706670 */
[----:B0-2---:R-:W-:Y:S05]  /*00f0*/  @P0 BRA `(.L_x_145) ;  /* 0x00000014001c0947 */ /* 0x005fea0003800000 */
        /* <DEDUP_REMOVED lines=8> */
[----:B------:R-:W3:Y:S01]  /*0180*/  LDC R13, c[0x0][0x3d0] ;  /* 0x0000f400ff0d7b82 */ /* 0x000ee20000000800 */
[----:B0-----:R-:W-:-:S02]  /*0190*/  IMAD R2, R15, R16, RZ ;  /* 0x000000100f027224 */ /* 0x001fc400078e02ff */
[----:B------:R-:W-:Y:S02]  /*01a0*/  IMAD R4, R7, R16, RZ ;  /* 0x0000001007047224 */ /* 0x000fe400078e02ff */
[----:B------:R-:W-:Y:S01]  /*01b0*/  IMAD.IADD R5, R17, 0x1, -R2 ;  /* 0x0000000111057824 */ /* 0x000fe200078e0a02 */
[CC--:B------:R-:W-:Y:S02]  /*01c0*/  ISETP.GE.AND P1, PT, R2.reuse, R17.reuse, PT ;  /* 0x000000110200720c */ /* 0x0c0fe40003f26270 */
[-C--:B------:R-:W-:Y:S01]  /*01d0*/  IADD3 R3, PT, PT, R2, -R17.reuse, RZ ;  /* 0x8000001102037210 */ /* 0x080fe20007ffe0ff */
[----:B--2---:R-:W-:Y:S01]  /*01e0*/  IMAD.IADD R6, R11, 0x1, -R17 ;  /* 0x000000010b067824 */ /* 0x004fe200078e0a11 */
[-C--:B------:R-:W-:Y:S01]  /*01f0*/  IADD3 R2, PT, PT, R4, -R17.reuse, RZ ;  /* 0x8000001104027210 */ /* 0x080fe20007ffe0ff */
[----:B------:R-:W-:Y:S01]  /*0200*/  IMAD R0, R10, 0x3, RZ ;  /* 0x000000030a007824 */ /* 0x000fe200078e02ff */
[----:B------:R-:W-:Y:S01]  /*0210*/  ISETP.GE.AND P3, PT, R4, R17, PT ;  /* 0x000000110400720c */ /* 0x000fe20003f66270 */
[----:B------:R-:W-:Y:S01]  /*0220*/  IMAD.IADD R4, R17, 0x1, -R4 ;  /* 0x0000000111047824 */ /* 0x000fe200078e0a04 */
[----:B------:R-:W-:Y:S01]  /*0230*/  ISETP.GE.AND P2, PT, R15, R6, PT ;  /* 0x000000060f00720c */ /* 0x000fe20003f46270 */
[----:B------:R-:W-:Y:S01]  /*0240*/  IMAD R3, R3, R0, RZ ;  /* 0x0000000003037224 */ /* 0x000fe200078e02ff */
[----:B------:R-:W-:Y:S01]  /*0250*/  ISETP.GE.AND P0, PT, R7, R6, PT ;  /* 0x000000060700720c */ /* 0x000fe20003f06270 */
[----:B------:R-:W-:Y:S01]  /*0260*/  IMAD R2, R2, 0x3, RZ ;  /* 0x0000000302027824 */ /* 0x000fe200078e02ff */
[----:B------:R-:W-:-:S02]  /*0270*/  SEL R6, R5, RZ, !P1 ;  /* 0x000000ff05067207 */ /* 0x000fc40004800000 */
[----:B------:R-:W-:Y:S02]  /*0280*/  SEL R9, R4, RZ, !P3 ;  /* 0x000000ff04097207 */ /* 0x000fe40005800000 */
[----:B------:R-:W-:Y:S02]  /*0290*/  VIMNMX R5, PT, PT, RZ, R3, !PT ;  /* 0x00000003ff057248 */ /* 0x000fe40007fe0100 */
[----:B------:R-:W-:Y:S02]  /*02a0*/  VIMNMX R4, PT, PT, RZ, R2, !PT ;  /* 0x00000002ff047248 */ /* 0x000fe40007fe0100 */
[----:B---3--:R-:W-:Y:S01]  /*02b0*/  IADD3 R12, PT, PT, -R6, R13, RZ ;  /* 0x0000000d060c7210 */ /* 0x008fe20007ffe1ff */
[----:B-1----:R-:W-:Y:S06]  /*02c0*/  @!P2 BRA `(.L_x_147) ;  /* 0x000000000068a947 */ /* 0x002fec0003800000 */
[-C--:B------:R-:W-:Y:S02]  /*02d0*/  IABS R17, R0.reuse ;  /* 0x0000000000117213 */ /* 0x080fe40000000000 */
[----:B------:R-:W-:Y:S02]  /*02e0*/  IABS R16, R5 ;  /* 0x0000000500107213 */ /* 0x000fe40000000000 */
[----:B------:R-:W0:Y:S01]  /*02f0*/  I2F.RP R12, R17 ;  /* 0x00000011000c7306 */ /* 0x000e220000209400 */
[----:B------:R-:W-:-:S07]  /*0300*/  IABS R18, R0 ;  /* 0x0000000000127213 */ /* 0x000fce0000000000 */
[----:B0-----:R-:W0:Y:S02]  /*0310*/  MUFU.RCP R12, R12 ;  /* 0x0000000c000c7308 */ /* 0x001e240000001000 */
[----:B0-----:R-:W-:Y:S02]  /*0320*/  VIADD R2, R12, 0xffffffe ;  /* 0x0ffffffe0c027836 */ /* 0x001fe40000000000 */
[----:B------:R-:W-:-:S04]  /*0330*/  IMAD.MOV R12, RZ, RZ, -R18 ;  /* 0x000000ffff0c7224 */ /* 0x000fc800078e0a12 */
[----:B------:R0:W1:Y:S02]  /*0340*/  F2I.FTZ.U32.TRUNC.NTZ R3, R2 ;  /* 0x0000000200037305 */ /* 0x000064000021f000 */
[----:B0-----:R-:W-:Y:S01]  /*0350*/  HFMA2 R2, -RZ, RZ, 0, 0 ;  /* 0x00000000ff027431 */ /* 0x001fe200000001ff */
[----:B-1----:R-:W-:-:S05]  /*0360*/  IADD3 R14, PT, PT, RZ, -R3, RZ ;  /* 0x80000003ff0e7210 */ /* 0x002fca0007ffe0ff */
[----:B------:R-:W-:Y:S02]  /*0370*/  IMAD R19, R14, R17, RZ ;  /* 0x000000110e137224 */ /* 0x000fe400078e02ff */
[----:B------:R-:W-:Y:S02]  /*0380*/  IMAD.MOV.U32 R14, RZ, RZ, R16 ;  /* 0x000000ffff0e7224 */ /* 0x000fe400078e0010 */
[----:B------:R-:W-:-:S06]  /*0390*/  IMAD.HI.U32 R3, R3, R19, R2 ;  /* 0x0000001303037227 */ /* 0x000fcc00078e0002 */
[----:B------:R-:W-:-:S04]  /*03a0*/  IMAD.HI.U32 R3, R3, R14, RZ ;  /* 0x0000000e03037227 */ /* 0x000fc800078e00ff */
        /* <DEDUP_REMOVED lines=12> */
.L_x_147:
[----:B------:R-:W-:Y:S05]  /*0470*/  BSYNC.RECONVERGENT B1 ;  /* 0x0000000000017941 */ /* 0x000fea0003800200 */
.L_x_146:
[----:B------:R-:W-:Y:S01]  /*0480*/  ISETP.GE.AND P1, PT, R12, 0x1, PT ;  /* 0x000000010c00780c */ /* 0x000fe20003f26270 */
[----:B------:R-:W-:Y:S01]  /*0490*/  @P0 IMAD.HI.U32 R3, R4, 0x55555556, RZ ;  /* 0x5555555604030827 */ /* 0x000fe200078e00ff */
[----:B------:R-:W-:Y:S03]  /*04a0*/  BSSY.RECONVERGENT B1, `(.L_x_148) ;  /* 0x00000ad000017945 */ /* 0x000fe60003800200 */
[----:B------:R-:W-:Y:S01]  /*04b0*/  IMAD.IADD R13, R13, 0x1, -R9 ;  /* 0x000000010d0d7824 */ /* 0x000fe200078e0a09 */
[----:B------:R-:W-:Y:S01]  /*04c0*/  @P0 IADD3 R13, PT, PT, -R3, R10, RZ ;  /* 0x0000000a030d0210 */ /* 0x000fe20007ffe1ff */
[----:B------:R-:W-:-:S06]  /*04d0*/  IMAD R0, R8, R11, R15 ;  /* 0x0000000b08007224 */ /* 0x000fcc00078e020f */
[----:B------:R-:W-:Y:S05]  /*04e0*/  @!P1 BRA `(.L_x_149) ;  /* 0x0000000800a09947 */ /* 0x000fea0003800000 */
[----:B------:R-:W0:Y:S01]  /*04f0*/  LDC R14, c[0x0][0x3b8] ;  /* 0x0000ee00ff0e7b82 */ /* 0x000e220000000800 */
[----:B------:R-:W0:Y:S01]  /*0500*/  LDCU UR4, c[0x0][0x3d4] ;  /* 0x00007a80ff0477ac */ /* 0x000e220008000800 */
[----:B------:R-:W-:Y:S01]  /*0510*/  IMAD.IADD R10, R5, 0x1, R4 ;  /* 0x00000001050a7824 */ /* 0x000fe200078e0204 */
[----:B0-----:R-:W-:-:S04]  /*0520*/  VIMNMX R2, PT, PT, R14, UR4, PT ;  /* 0x000000040e027c48 */ /* 0x001fc8000bfe0100 */
[----:B------:R-:W-:-:S13]  /*0530*/  ISETP.GE.AND P0, PT, R2, 0x1, PT ;  /* 0x000000010200780c */ /* 0x000fda0003f06270 */
[----:B------:R-:W-:Y:S05]  /*0540*/  @!P0 BRA `(.L_x_149) ;  /* 0x0000000800888947 */ /* 0x000fea0003800000 */
[C---:B------:R-:W-:Y:S02]  /*0550*/  LOP3.LUT R23, R14.reuse, 0x7, RZ, 0xc0, !PT ;  /* 0x000000070e177812 */ /* 0x040fe400078ec0ff */
[C---:B------:R-:W-:Y:S02]  /*0560*/  LOP3.LUT R22, R14.reuse, 0xf, RZ, 0xc0, !PT ;  /* 0x0000000f0e167812 */ /* 0x040fe400078ec0ff */
[----:B------:R-:W-:Y:S01]  /*0570*/  LOP3.LUT R11, R14, 0x7ffffff0, RZ, 0xc0, !PT ;  /* 0x7ffffff00e0b7812 */ /* 0x000fe200078ec0ff */
[----:B------:R-:W-:Y:S01]  /*0580*/  VIADD R3, R23, 0xffffffff ;  /* 0xffffffff17037836 */ /* 0x000fe20000000000 */
[----:B------:R-:W-:Y:S02]  /*0590*/  IADD3 R2, PT, PT, R22, -0x1, RZ ;  /* 0xffffffff16027810 */ /* 0x000fe40007ffe0ff */
[----:B------:R-:W-:Y:S02]  /*05a0*/  LOP3.LUT R14, R14, 0x3, RZ, 0xc0, !PT ;  /* 0x000000030e0e7812 */ /* 0x000fe400078ec0ff */
[----:B------:R-:W-:-:S02]  /*05b0*/  ISETP.GE.U32.AND P0, PT, R2, 0x7, PT ;  /* 0x000000070200780c */ /* 0x000fc40003f06070 */
[----:B------:R-:W-:Y:S02]  /*05c0*/  ISETP.GE.U32.AND P1, PT, R3, 0x3, PT ;  /* 0x000000030300780c */ /* 0x000fe40003f26070 */
[----:B------:R-:W-:-:S11]  /*05d0*/  MOV R15, RZ ;  /* 0x000000ff000f7202 */ /* 0x000fd60000000f00 */
.L_x_159:
[----:B------:R-:W-:Y:S01]  /*05e0*/  ISETP.GT.AND P2, PT, R13, RZ, PT ;  /* 0x000000ff0d00720c */ /* 0x000fe20003f44270 */
[----:B------:R-:W-:-:S12]  /*05f0*/  BSSY.RECONVERGENT B2, `(.L_x_150) ;  /* 0x0000094000027945 */ /* 0x000fd80003800200 */
[----:B01234-:R-:W-:Y:S05]  /*0600*/  @!P2 BRA `(.L_x_151) ;  /* 0x000000080048a947 */ /* 0x01ffea0003800000 */
[----:B------:R-:W-:Y:S02]  /*0610*/  HFMA2 R18, -RZ, RZ, 0, 0 ;  /* 0x00000000ff127431 */ /* 0x000fe400000001ff */
[----:B------:R-:W-:-:S07]  /*0620*/  IMAD.IADD R16, R6, 0x1, R15 ;  /* 0x0000000106107824 */ /* 0x000fce00078e020f */
.L_x_158:
[----:B0-----:R-:W0:Y:S01]  /*0630*/  LDCU UR4, c[0x0][0x3c0] ;  /* 0x00007800ff0477ac */ /* 0x001e220008000800 */
[--C-:B------:R-:W-:Y:S02]  /*0640*/  IMAD.IADD R17, R9, 0x1, R18.reuse ;  /* 0x0000000109117824 */ /* 0x100fe400078e0212 */
[----:B------:R-:W-:Y:S01]  /*0650*/  IMAD.MOV.U32 R19, RZ, RZ, RZ ;  /* 0x000000ffff137224 */ /* 0x000fe200078e00ff */
[----:B-1----:R-:W1:Y:S01]  /*0660*/  LDCU UR5, c[0x0][0x3d4] ;  /* 0x00007a80ff0577ac */ /* 0x002e620008000800 */
[----:B0-23--:R-:W-:Y:S01]  /*0670*/  IMAD R3, R15, UR4, R18 ;  /* 0x000000040f037c24 */ /* 0x00dfe2000f8e0212 */
[----:B------:R-:W-:-:S03]  /*0680*/  IADD3 R18, PT, PT, R18, 0x1, RZ ;  /* 0x0000000112127810 */ /* 0x000fc60007ffe0ff */
[----:B-1----:R-:W-:Y:S01]  /*0690*/  IMAD R20, R3, UR5, R10 ;  /* 0x0000000503147c24 */ /* 0x002fe2000f8e020a */
[----:B----4-:R-:W-:-:S13]  /*06a0*/  ISETP.NE.AND P2, PT, R18, R13, PT ;  /* 0x0000000d1200720c */ /* 0x010fda0003f45270 */
.L_x_157:
[----:B0-----:R-:W0:Y:S01]  /*06b0*/  LDCU.64 UR4, c[0x0][0x3d0] ;  /* 0x00007a00ff0477ac */ /* 0x001e220008000a00 */
[----:B-1----:R-:W1:Y:S08]  /*06c0*/  LDC.64 R4, c[0x0][0x398] ;  /* 0x0000e600ff047b82 */ /* 0x002e700000000a00 */
[----:B--234-:R-:W2:Y:S01]  /*06d0*/  LDC.64 R2, c[0x0][0x388] ;  /* 0x0000e200ff027b82 */ /* 0x01cea20000000a00 */
[----:B0-----:R-:W-:-:S04]  /*06e0*/  IMAD R21, R8, UR5, R19 ;  /* 0x0000000508157c24 */ /* 0x001fc8000f8e0213 */
[----:B------:R-:W-:Y:S01]  /*06f0*/  IMAD R24, R21, UR4, R16 ;  /* 0x0000000415187c24 */ /* 0x000fe2000f8e0210 */
[----:B------:R-:W-:-:S03]  /*0700*/  IADD3 R21, PT, PT, R20, R19, RZ ;  /* 0x0000001314157210 */ /* 0x000fc60007ffe0ff */
[----:B------:R-:W-:Y:S01]  /*0710*/  IMAD R25, R24, UR4, R17 ;  /* 0x0000000418197c24 */ /* 0x000fe2000f8e0211 */
[----:B------:R-:W0:Y:S01]  /*0720*/  LDCU UR4, c[0x0][0x3b8] ;  /* 0x00007700ff0477ac */ /* 0x000e220008000800 */
[----:B-1----:R-:W-:-:S04]  /*0730*/  IMAD.WIDE R4, R21, 0x4, R4 ;  /* 0x0000000415047825 */ /* 0x002fc800078e0204 */
[----:B--2---:R-:W-:Y:S02]  /*0740*/  IMAD.WIDE R2, R25, 0x4, R2 ;  /* 0x0000000419027825 */ /* 0x004fe400078e0202 */
[----:B------:R-:W2:Y:S04]  /*0750*/  LDG.E R4, desc[UR10][R4.64] ;  /* 0x0000000a04047981 */ /* 0x000ea8000c1e1900 */
[----:B------:R-:W2:Y:S01]  /*0760*/  LDG.E R3, desc[UR10][R2.64] ;  /* 0x0000000a02037981 */ /* 0x000ea2000c1e1900 */
[----:B------:R-:W-:Y:S01]  /*0770*/  VIADD R19, R19, 0x1 ;  /* 0x0000000113137836 */ /* 0x000fe20000000000 */
[----:B------:R-:W-:Y:S01]  /*0780*/  MOV R24, RZ ;  /* 0x000000ff00187202 */ /* 0x000fe20000000f00 */
[----:B0-----:R-:W-:-:S03]  /*0790*/  UISETP.GE.U32.AND UP0, UPT, UR4, 0x10, UPT ;  /* 0x000000100400788c */ /* 0x001fc6000bf06070 */
[----:B------:R-:W-:Y:S01]  /*07a0*/  ISETP.NE.AND P3, PT, R19, UR5, PT ;  /* 0x0000000513007c0c */ /* 0x000fe2000bf65270 */
[----:B--2---:R-:W-:-:S05]  /*07b0*/  FMUL R21, R4, R3 ;  /* 0x0000000304157220 */ /* 0x004fca0000400000 */
[----:B------:R-:W-:Y:S07]  /*07c0*/  BRA.U !UP0, `(.L_x_152) ;  /* 0x0000000108d87547 */ /* 0x000fee000b800000 */
[----:B------:R-:W-:-:S07]  /*07d0*/  IMAD.MOV.U32 R2, RZ, RZ, RZ ;  /* 0x000000ffff027224 */ /* 0x000fce00078e00ff */
.L_x_153:
[----:B0-----:R-:W-:-:S05]  /*07e0*/  LEA R3, R2, R1, 0x2 ;  /* 0x0000000102037211 */ /* 0x001fca00078e10ff */
[----:B------:R-:W2:Y:S04]  /*07f0*/  LDL R24, [R3+0x4] ;  /* 0x0000040003187983 */ /* 0x000ea80000100800 */
[----:B------:R-:W3:Y:S04]  /*0800*/  LDL R4, [R3] ;  /* 0x0000000003047983 */ /* 0x000ee80000100800 */
[----:B------:R-:W4:Y:S04]  /*0810*/  LDL R25, [R3+0x18] ;  /* 0x0000180003197983 */ /* 0x000f280000100800 */
[----:B------:R-:W5:Y:S04]  /*0820*/  LDL R29, [R3+0x1c] ;  /* 0x00001c00031d7983 */ /* 0x000f680000100800 */
[----:B------:R-:W5:Y:S04]  /*0830*/  LDL R27, [R3+0x14] ;  /* 0x00001400031b7983 */ /* 0x000f680000100800 */
[----:B------:R-:W5:Y:S04]  /*0840*/  LDL R28, [R3+0xc] ;  /* 0x00000c00031c7983 */ /* 0x000f680000100800 */
[----:B------:R-:W5:Y:S04]  /*0850*/  LDL R26, [R3+0x8] ;  /* 0x00000800031a7983 */ /* 0x000f680000100800 */
[----:B------:R-:W5:Y:S01]  /*0860*/  LDL R5, [R3+0x10] ;  /* 0x0000100003057983 */ /* 0x000f620000100800 */
[C---:B--2---:R-:W-:Y:S01]  /*0870*/  FADD R24, R21.reuse, R24 ;  /* 0x0000001815187221 */ /* 0x044fe20000000000 */
[----:B---3--:R-:W-:-:S04]  /*0880*/  FADD R4, R21, R4 ;  /* 0x0000000415047221 */ /* 0x008fc80000000000 */
[----:B------:R4:W-:Y:S04]  /*0890*/  STL [R3+0x4], R24 ;  /* 0x0000041803007387 */ /* 0x0009e80000100800 */
[----:B------:R0:W-:Y:S01]  /*08a0*/  STL [R3], R4 ;  /* 0x0000000403007387 */ /* 0x0001e20000100800 */
[C---:B----4-:R-:W-:Y:S01]  /*08b0*/  FADD R24, R21.reuse, R25 ;  /* 0x0000001915187221 */ /* 0x050fe20000000000 */
[C---:B-----5:R-:W-:Y:S02]  /*08c0*/  FADD R25, R21.reuse, R29 ;  /* 0x0000001d15197221 */ /* 0x060fe40000000000 */
[----:B------:R-:W2:Y:S01]  /*08d0*/  LDL R29, [R3+0x28] ;  /* 0x00002800031d7983 */ /* 0x000ea20000100800 */
[----:B0-----:R-:W-:-:S03]  /*08e0*/  FADD R4, R21, R27 ;  /* 0x0000001b15047221 */ /* 0x001fc60000000000 */
[----:B------:R-:W3:Y:S01]  /*08f0*/  LDL R27, [R3+0x20] ;  /* 0x00002000031b7983 */ /* 0x000ee20000100800 */
[C---:B------:R-:W-:Y:S01]  /*0900*/  FADD R28, R21.reuse, R28 ;  /* 0x0000001c151c7221 */ /* 0x040fe20000000000 */
[C---:B------:R-:W-:Y:S02]  /*0910*/  FADD R26, R21.reuse, R26 ;  /* 0x0000001a151a7221 */ /* 0x040fe40000000000 */
[----:B------:R-:W-:Y:S04]  /*0920*/  STL [R3+0x14], R4 ;  /* 0x0000140403007387 */ /* 0x000fe80000100800 */
[----:B------:R0:W-:Y:S04]  /*0930*/  STL [R3+0xc], R28 ;  /* 0x00000c1c03007387 */ /* 0x0001e80000100800 */
[----:B------:R-:W-:Y:S04]  /*0940*/  STL [R3+0x8], R26 ;  /* 0x0000081a03007387 */ /* 0x000fe80000100800 */
[----:B0-----:R-:W4:Y:S04]  /*0950*/  LDL R28, [R3+0x24] ;  /* 0x00002400031c7983 */ /* 0x001f280000100800 */
[----:B------:R0:W-:Y:S04]  /*0960*/  STL [R3+0x18], R24 ;  /* 0x0000181803007387 */ /* 0x0001e80000100800 */
[----:B------:R1:W-:Y:S04]  /*0970*/  STL [R3+0x1c], R25 ;  /* 0x00001c1903007387 */ /* 0x0003e80000100800 */
[----:B0-----:R-:W5:Y:S04]  /*0980*/  LDL R24, [R3+0x2c] ;  /* 0x00002c0003187983 */ /* 0x001f680000100800 */
[----:B-1----:R-:W5:Y:S01]  /*0990*/  LDL R25, [R3+0x38] ;  /* 0x0000380003197983 */ /* 0x002f620000100800 */
[----:B--2---:R-:W-:-:S03]  /*09a0*/  FADD R4, R21, R29 ;  /* 0x0000001d15047221 */ /* 0x004fc60000000000 */
[----:B------:R-:W2:Y:S01]  /*09b0*/  LDL R29, [R3+0x34] ;  /* 0x00003400031d7983 */ /* 0x000ea20000100800 */
[----:B---3--:R-:W-:-:S03]  /*09c0*/  FADD R26, R21, R27 ;  /* 0x0000001b151a7221 */ /* 0x008fc60000000000 */
[----:B------:R0:W-:Y:S04]  /*09d0*/  STL [R3+0x28], R4 ;  /* 0x0000280403007387 */ /* 0x0001e80000100800 */
[----:B------:R-:W3:Y:S04]  /*09e0*/  LDL R27, [R3+0x30] ;  /* 0x00003000031b7983 */ /* 0x000ee80000100800 */
[----:B0-----:R-:W3:Y:S01]  /*09f0*/  LDL R4, [R3+0x3c] ;  /* 0x00003c0003047983 */ /* 0x001ee20000100800 */
[C---:B------:R-:W-:Y:S01]  /*0a00*/  FADD R5, R21.reuse, R5 ;  /* 0x0000000515057221 */ /* 0x040fe20000000000 */
[----:B----4-:R-:W-:-:S04]  /*0a10*/  FADD R28, R21, R28 ;  /* 0x0000001c151c7221 */ /* 0x010fc80000000000 */
[----:B------:R5:W-:Y:S04]  /*0a20*/  STL [R3+0x10], R5 ;  /* 0x0000100503007387 */ /* 0x000be80000100800 */
[----:B------:R0:W-:Y:S04]  /*0a30*/  STL [R3+0x24], R28 ;  /* 0x0000241c03007387 */ /* 0x0001e80000100800 */
[----:B------:R2:W-:Y:S01]  /*0a40*/  STL [R3+0x20], R26 ;  /* 0x0000201a03007387 */ /* 0x0005e20000100800 */
[C---:B-----5:R-:W-:Y:S01]  /*0a50*/  FADD R5, R21.reuse, R24 ;  /* 0x0000001815057221 */ /* 0x060fe20000000000 */
[----:B0-----:R-:W-:-:S04]  /*0a60*/  FADD R28, R21, R25 ;  /* 0x00000019151c7221 */ /* 0x001fc80000000000 */
[----:B------:R0:W-:Y:S01]  /*0a70*/  STL [R3+0x2c], R5 ;  /* 0x00002c0503007387 */ /* 0x0001e20000100800 */
[----:B------:R-:W-:-:S03]  /*0a80*/  VIADD R2, R2, 0x10 ;  /* 0x0000001002027836 */ /* 0x000fc60000000000 */
[----:B------:R0:W-:Y:S02]  /*0a90*/  STL [R3+0x38], R28 ;  /* 0x0000381c03007387 */ /* 0x0001e40000100800 */
[----:B------:R-:W-:Y:S01]  /*0aa0*/  ISETP.NE.AND P4, PT, R2, R11, PT ;  /* 0x0000000b0200720c */ /* 0x000fe20003f85270 */
[C---:B--2---:R-:W-:Y:S01]  /*0ab0*/  FADD R26, R21.reuse, R29 ;  /* 0x0000001d151a7221 */ /* 0x044fe20000000000 */
[----:B---3--:R-:W-:-:S04]  /*0ac0*/  FADD R24, R21, R27 ;  /* 0x0000001b15187221 */ /* 0x008fc80000000000 */
[----:B------:R0:W-:Y:S01]  /*0ad0*/  STL [R3+0x34], R26 ;  /* 0x0000341a03007387 */ /* 0x0001e20000100800 */
[----:B------:R-:W-:-:S03]  /*0ae0*/  FADD R25, R21, R4 ;  /* 0x0000000415197221 */ /* 0x000fc60000000000 */
[----:B------:R0:W-:Y:S04]  /*0af0*/  STL [R3+0x30], R24 ;  /* 0x0000301803007387 */ /* 0x0001e80000100800 */
[----:B------:R0:W-:Y:S01]  /*0b00*/  STL [R3+0x3c], R25 ;  /* 0x00003c1903007387 */ /* 0x0001e20000100800 */
[----:B------:R-:W-:Y:S05]  /*0b10*/  @P4 BRA `(.L_x_153) ;  /* 0xfffffffc00304947 */ /* 0x000fea000383ffff */
[----:B0-----:R-:W-:-:S07]  /*0b20*/  MOV R24, R11 ;  /* 0x0000000b00187202 */ /* 0x001fce0000000f00 */
.L_x_152:
[----:B------:R-:W-:-:S13]  /*0b30*/  ISETP.NE.AND P4, PT, R22, RZ, PT ;  /* 0x000000ff1600720c */ /* 0x000fda0003f85270 */
[----:B------:R-:W-:Y:S05]  /*0b40*/  @!P4 BRA `(.L_x_154) ;  /* 0x0000000000f0c947 */ /* 0x000fea0003800000 */
[----:B------:R-:W-:Y:S01]  /*0b50*/  ISETP.NE.AND P4, PT, R23, RZ, PT ;  /* 0x000000ff1700720c */ /* 0x000fe20003f85270 */
[----:B------:R-:W-:-:S12]  /*0b60*/  @!P0 BRA `(.L_x_155) ;  /* 0x0000000000688947 */ /* 0x000fd80003800000 */
[----:B------:R-:W-:-:S05]  /*0b70*/  IMAD R2, R24, 0x4, R1 ;  /* 0x0000000418027824 */ /* 0x000fca00078e0201 */
[----:B------:R-:W2:Y:S04]  /*0b80*/  LDL R26, [R2+0x8] ;  /* 0x00000800021a7983 */ /* 0x000ea80000100800 */
[----:B------:R-:W3:Y:S04]  /*0b90*/  LDL R4, [R2] ;  /* 0x0000000002047983 */ /* 0x000ee80000100800 */
[----:B------:R-:W4:Y:S04]  /*0ba0*/  LDL R28, [R2+0x4] ;  /* 0x00000400021c7983 */ /* 0x000f280000100800 */
[----:B------:R-:W5:Y:S01]  /*0bb0*/  LDL R27, [R2+0xc] ;  /* 0x00000c00021b7983 */ /* 0x000f620000100800 */
[----:B--2---:R-:W-:-:S03]  /*0bc0*/  FADD R25, R21, R26 ;  /* 0x0000001a15197221 */ /* 0x004fc60000000000 */
[----:B------:R-:W2:Y:S01]  /*0bd0*/  LDL R26, [R2+0x18] ;  /* 0x00001800021a7983 */ /* 0x000ea20000100800 */
[----:B---3--:R-:W-:-:S03]  /*0be0*/  FADD R3, R21, R4 ;  /* 0x0000000415037221 */ /* 0x008fc60000000000 */
[----:B------:R-:W3:Y:S01]  /*0bf0*/  LDL R4, [R2+0x10] ;  /* 0x0000100002047983 */ /* 0x000ee20000100800 */
[----:B----4-:R-:W-:-:S03]  /*0c00*/  FADD R5, R21, R28 ;  /* 0x0000001c15057221 */ /* 0x010fc60000000000 */
[----:B------:R0:W-:Y:S04]  /*0c10*/  STL [R2+0x8], R25 ;  /* 0x0000081902007387 */ /* 0x0001e80000100800 */
[----:B------:R-:W4:Y:S04]  /*0c20*/  LDL R28, [R2+0x14] ;  /* 0x00001400021c7983 */ /* 0x000f280000100800 */
[----:B0-----:R-:W4:Y:S01]  /*0c30*/  LDL R25, [R2+0x1c] ;  /* 0x00001c0002197983 */ /* 0x001f220000100800 */
[----:B-----5:R-:W-:-:S03]  /*0c40*/  FADD R27, R21, R27 ;  /* 0x0000001b151b7221 */ /* 0x020fc60000000000 */
[----:B------:R-:W-:Y:S04]  /*0c50*/  STL [R2], R3 ;  /* 0x0000000302007387 */ /* 0x000fe80000100800 */
[----:B------:R2:W-:Y:S04]  /*0c60*/  STL [R2+0x4], R5 ;  /* 0x0000040502007387 */ /* 0x0005e80000100800 */
[----:B------:R0:W-:Y:S01]  /*0c70*/  STL [R2+0xc], R27 ;  /* 0x00000c1b02007387 */ /* 0x0001e20000100800 */
[----:B------:R-:W-:Y:S01]  /*0c80*/  IADD3 R24, PT, PT, R24, 0x8, RZ ;  /* 0x0000000818187810 */ /* 0x000fe20007ffe0ff */
[C---:B--2---:R-:W-:Y:S01]  /*0c90*/  FADD R5, R21.reuse, R26 ;  /* 0x0000001a15057221 */ /* 0x044fe20000000000 */
[----:B---3--:R-:W-:-:S04]  /*0ca0*/  FADD R29, R21, R4 ;  /* 0x00000004151d7221 */ /* 0x008fc80000000000 */
[----:B------:R0:W-:Y:S01]  /*0cb0*/  STL [R2+0x18], R5 ;  /* 0x0000180502007387 */ /* 0x0001e20000100800 */
[----:B----4-:R-:W-:-:S03]  /*0cc0*/  FADD R3, R21, R28 ;  /* 0x0000001c15037221 */ /* 0x010fc60000000000 */
[----:B------:R0:W-:Y:S01]  /*0cd0*/  STL [R2+0x10], R29 ;  /* 0x0000101d02007387 */ /* 0x0001e20000100800 */
[----:B------:R-:W-:-:S03]  /*0ce0*/  FADD R4, R21, R25 ;  /* 0x0000001915047221 */ /* 0x000fc60000000000 */
[----:B------:R0:W-:Y:S04]  /*0cf0*/  STL [R2+0x14], R3 ;  /* 0x0000140302007387 */ /* 0x0001e80000100800 */
[----:B------:R0:W-:Y:S02]  /*0d00*/  STL [R2+0x1c], R4 ;  /* 0x00001c0402007387 */ /* 0x0001e40000100800 */
.L_x_155:
[----:B------:R-:W-:Y:S05]  /*0d10*/  @!P4 BRA `(.L_x_154) ;  /* 0x00000000007cc947 */ /* 0x000fea0003800000 */
[----:B------:R-:W-:Y:S01]  /*0d20*/  ISETP.NE.AND P4, PT, R14, RZ, PT ;  /* 0x000000ff0e00720c */ /* 0x000fe20003f85270 */
[----:B------:R-:W-:-:S12]  /*0d30*/  @!P1 BRA `(.L_x_156) ;  /* 0x0000000000389947 */ /* 0x000fd80003800000 */
[----:B0-----:R-:W-:-:S05]  /*0d40*/  IMAD R2, R24, 0x4, R1 ;  /* 0x0000000418027824 */ /* 0x001fca00078e0201 */
[----:B------:R-:W2:Y:S04]  /*0d50*/  LDL R4, [R2] ;  /* 0x0000000002047983 */ /* 0x000ea80000100800 */
[----:B------:R-:W3:Y:S04]  /*0d60*/  LDL R28, [R2+0x4] ;  /* 0x00000400021c7983 */ /* 0x000ee80000100800 */
[----:B------:R-:W4:Y:S04]  /*0d70*/  LDL R26, [R2+0x8] ;  /* 0x00000800021a7983 */ /* 0x000f280000100800 */
[----:B------:R-:W5:Y:S01]  /*0d80*/  LDL R27, [R2+0xc] ;  /* 0x00000c00021b7983 */ /* 0x000f620000100800 */
[----:B------:R-:W-:Y:S01]  /*0d90*/  IADD3 R24, PT, PT, R24, 0x4, RZ ;  /* 0x0000000418187810 */ /* 0x000fe20007ffe0ff */
[C---:B--2---:R-:W-:Y:S01]  /*0da0*/  FADD R3, R21.reuse, R4 ;  /* 0x0000000415037221 */ /* 0x044fe20000000000 */
[----:B---3--:R-:W-:-:S04]  /*0db0*/  FADD R5, R21, R28 ;  /* 0x0000001c15057221 */ /* 0x008fc80000000000 */
[----:B------:R1:W-:Y:S01]  /*0dc0*/  STL [R2], R3 ;  /* 0x0000000302007387 */ /* 0x0003e20000100800 */
[----:B----4-:R-:W-:-:S03]  /*0dd0*/  FADD R25, R21, R26 ;  /* 0x0000001a15197221 */ /* 0x010fc60000000000 */
[----:B------:R1:W-:Y:S01]  /*0de0*/  STL [R2+0x4], R5 ;  /* 0x0000040502007387 */ /* 0x0003e20000100800 */
[----:B-----5:R-:W-:-:S03]  /*0df0*/  FADD R27, R21, R27 ;  /* 0x0000001b151b7221 */ /* 0x020fc60000000000 */
[----:B------:R1:W-:Y:S04]  /*0e00*/  STL [R2+0x8], R25 ;  /* 0x0000081902007387 */ /* 0x0003e80000100800 */
[----:B------:R1:W-:Y:S02]  /*0e10*/  STL [R2+0xc], R27 ;  /* 0x00000c1b02007387 */ /* 0x0003e40000100800 */
.L_x_156:
[----:B------:R-:W-:Y:S05]  /*0e20*/  @!P4 BRA `(.L_x_154) ;  /* 0x000000000038c947 */ /* 0x000fea0003800000 */
[----:B01----:R-:W-:-:S05]  /*0e30*/  IMAD R2, R24, 0x4, R1 ;  /* 0x0000000418027824 */ /* 0x003fca00078e0201 */
[----:B------:R-:W2:Y:S01]  /*0e40*/  LDL R4, [R2] ;  /* 0x0000000002047983 */ /* 0x000ea20000100800 */
[----:B------:R-:W-:Y:S01]  /*0e50*/  ISETP.NE.AND P4, PT, R14, 0x1, PT ;  /* 0x000000010e00780c */ /* 0x000fe20003f85270 */
[----:B--2---:R-:W-:-:S05]  /*0e60*/  FADD R3, R21, R4 ;  /* 0x0000000415037221 */ /* 0x004fca0000000000 */
[----:B------:R2:W-:Y:S07]  /*0e70*/  STL [R2], R3 ;  /* 0x0000000302007387 */ /* 0x0005ee0000100800 */
[----:B------:R-:W-:Y:S05]  /*0e80*/  @!P4 BRA `(.L_x_154) ;  /* 0x000000000020c947 */ /* 0x000fea0003800000 */
[----:B------:R-:W2:Y:S01]  /*0e90*/  LDL R4, [R2+0x4] ;  /* 0x0000040002047983 */ /* 0x000ea20000100800 */
[----:B------:R-:W-:Y:S01]  /*0ea0*/  ISETP.NE.AND P4, PT, R14, 0x2, PT ;  /* 0x000000020e00780c */ /* 0x000fe20003f85270 */
[----:B--2---:R-:W-:-:S05]  /*0eb0*/  FADD R3, R21, R4 ;  /* 0x0000000415037221 */ /* 0x004fca0000000000 */
[----:B------:R3:W-:Y:S07]  /*0ec0*/  STL [R2+0x4], R3 ;  /* 0x0000040302007387 */ /* 0x0007ee0000100800 */
[----:B------:R-:W-:Y:S05]  /*0ed0*/  @!P4 BRA `(.L_x_154) ;  /* 0x00000000000cc947 */ /* 0x000fea0003800000 */
[----:B------:R-:W2:Y:S02]  /*0ee0*/  LDL R4, [R2+0x8] ;  /* 0x0000080002047983 */ /* 0x000ea40000100800 */
[----:B--2---:R-:W-:-:S05]  /*0ef0*/  FADD R21, R21, R4 ;  /* 0x0000000415157221 */ /* 0x004fca0000000000 */
[----:B------:R4:W-:Y:S02]  /*0f00*/  STL [R2+0x8], R21 ;  /* 0x0000081502007387 */ /* 0x0009e40000100800 */
.L_x_154:
[----:B------:R-:W-:Y:S05]  /*0f10*/  @P3 BRA `(.L_x_157) ;  /* 0xfffffff400e43947 */ /* 0x000fea000383ffff */
[----:B------:R-:W-:Y:S05]  /*0f20*/  @P2 BRA `(.L_x_158) ;  /* 0xfffffff400c02947 */ /* 0x000fea000383ffff */
.L_x_151:
[----:B------:R-:W-:Y:S05]  /*0f30*/  BSYNC.RECONVERGENT B2 ;  /* 0x0000000000027941 */ /* 0x000fea0003800200 */
.L_x_150:
[----:B------:R-:W-:-:S04]  /*0f40*/  IADD3 R15, PT, PT, R15, 0x1, RZ ;  /* 0x000000010f0f7810 */ /* 0x000fc80007ffe0ff */
[----:B------:R-:W-:-:S13]  /*0f50*/  ISETP.NE.AND P2, PT, R15, R12, PT ;  /* 0x0000000c0f00720c */ /* 0x000fda0003f45270 */
[----:B------:R-:W-:Y:S05]  /*0f60*/  @P2 BRA `(.L_x_159) ;  /* 0xfffffff4009c2947 */ /* 0x000fea000383ffff */
.L_x_149:
[----:B------:R-:W-:Y:S05]  /*0f70*/  BSYNC.RECONVERGENT B1 ;  /* 0x0000000000017941 */ /* 0x000fea0003800200 */
.L_x_148:
[----:B------:R-:W5:Y:S02]  /*0f80*/  LDC R9, c[0x0][0x3b8] ;  /* 0x0000ee00ff097b82 */ /* 0x000f640000000800 */
[----:B-----5:R-:W-:-:S13]  /*0f90*/  ISETP.GE.AND P0, PT, R9, 0x1, PT ;  /* 0x000000010900780c */ /* 0x020fda0003f06270 */
[----:B------:R-:W-:Y:S05]  /*0fa0*/  @!P0 BRA `(.L_x_145) ;  /* 0x0000000400708947 */ /* 0x000fea0003800000 */
[----:B01234-:R-:W0:Y:S01]  /*0fb0*/  LDC.64 R2, c[0x0][0x3a8] ;  /* 0x0000ea00ff027b82 */ /* 0x01fe220000000a00 */
[----:B------:R-:W1:Y:S01]  /*0fc0*/  LDCU UR4, c[0x0][0x3c4] ;  /* 0x00007880ff0477ac */ /* 0x000e620008000800 */
[----:B------:R-:W-:Y:S01]  /*0fd0*/  ISETP.GE.U32.AND P1, PT, R9, 0x4, PT ;  /* 0x000000040900780c */ /* 0x000fe20003f26070 */
[----:B------:R-:W-:Y:S01]  /*0fe0*/  IMAD.MOV.U32 R6, RZ, RZ, RZ ;  /* 0x000000ffff067224 */ /* 0x000fe200078e00ff */
[----:B------:R-:W-:-:S04]  /*0ff0*/  VIMNMX R12, PT, PT, R13, R12, PT ;  /* 0x0000000c0d0c7248 */ /* 0x000fc80003fe0100 */
[----:B------:R-:W2:Y:S01]  /*1000*/  LDC.64 R4, c[0x0][0x380] ;  /* 0x0000e000ff047b82 */ /* 0x000ea20000000a00 */
[----:B------:R-:W-:Y:S01]  /*1010*/  ISETP.GT.AND P0, PT, R12, RZ, PT ;  /* 0x000000ff0c00720c */ /* 0x000fe20003f04270 */
[----:B-1----:R-:W-:Y:S01]  /*1020*/  IMAD R7, R0, UR4, R7 ;  /* 0x0000000400077c24 */ /* 0x002fe2000f8e0207 */
[----:B------:R-:W-:-:S03]  /*1030*/  LOP3.LUT R0, R9, 0x3, RZ, 0xc0, !PT ;  /* 0x0000000309007812 */ /* 0x000fc600078ec0ff */
[----:B0-----:R-:W-:-:S04]  /*1040*/  IMAD.WIDE R2, R7, 0x4, R2 ;  /* 0x0000000407027825 */ /* 0x001fc800078e0202 */
[----:B--2---:R-:W-:Y:S01]  /*1050*/  IMAD.WIDE.U32 R4, R8, 0x4, R4 ;  /* 0x0000000408047825 */ /* 0x004fe200078e0004 */
[----:B------:R-:W-:Y:S06]  /*1060*/  @!P1 BRA `(.L_x_160) ;  /* 0x0000000000e89947 */ /* 0x000fec0003800000 */
[----:B------:R-:W-:Y:S01]  /*1070*/  HFMA2 R7, -RZ, RZ, 0, 0 ;  /* 0x00000000ff077431 */ /* 0x000fe200000001ff */
[----:B------:R-:W-:-:S07]  /*1080*/  LOP3.LUT R6, R9, 0x7ffffffc, RZ, 0xc0, !PT ;  /* 0x7ffffffc09067812 */ /* 0x000fce00078ec0ff */
.L_x_173:
[C---:B01234-:R-:W-:Y:S01]  /*1090*/  IMAD R9, R7.reuse, 0x4, R1 ;  /* 0x0000000407097824 */ /* 0x05ffe200078e0201 */
[----:B------:R-:W-:Y:S01]  /*10a0*/  IADD3 R7, PT, PT, R7, 0x4, RZ ;  /* 0x0000000407077810 */ /* 0x000fe20007ffe0ff */
[----:B------:R-:W-:Y:S03]  /*10b0*/  BSSY.RECONVERGENT B1, `(.L_x_161) ;  /* 0x000000c000017945 */ /* 0x000fe60003800200 */
[----:B------:R-:W-:Y:S01]  /*10c0*/  ISETP.NE.AND P1, PT, R7, R6, PT ;  /* 0x000000060700720c */ /* 0x000fe20003f25270 */
[----:B------:R-:W-:-:S12]  /*10d0*/  @P0 BRA `(.L_x_162) ;  /* 0x0000000000080947 */ /* 0x000fd80003800000 */
[----:B------:R0:W5:Y:S01]  /*10e0*/  LDL R10, [R9] ;  /* 0x00000000090a7983 */ /* 0x0001620000100800 */
[----:B------:R-:W-:Y:S05]  /*10f0*/  BRA `(.L_x_163) ;  /* 0x00000000001c7947 */ /* 0x000fea0003800000 */
.L_x_162:
[----:B------:R-:W2:Y:S04]  /*1100*/  LDG.E R10, desc[UR10][R4.64] ;  /* 0x0000000a040a7981 */ /* 0x000ea8000c1e1900 */
[----:B------:R-:W2:Y:S02]  /*1110*/  LDL R11, [R9] ;  /* 0x00000000090b7983 */ /* 0x000ea40000100800 */
[----:B--2---:R-:W-:Y:S01]  /*1120*/  FSETP.GEU.AND P2, PT, R10, -R11, PT ;  /* 0x8000000b0a00720b */ /* 0x004fe20003f4e000 */
[----:B------:R-:W-:-:S05]  /*1130*/  FADD R10, R11, R10 ;  /* 0x0000000a0b0a7221 */ /* 0x000fca0000000000 */
[----:B------:R0:W-:Y:S07]  /*1140*/  STL [R9], R10 ;  /* 0x0000000a09007387 */ /* 0x0001ee0000100800 */
[----:B------:R1:W-:Y:S01]  /*1150*/  @!P2 STL [R9], RZ ;  /* 0x000000ff0900a387 */ /* 0x0003e20000100800 */
[----:B0-----:R-:W-:-:S07]  /*1160*/  @!P2 IMAD.MOV.U32 R10, RZ, RZ, RZ ;  /* 0x000000ffff0aa224 */ /* 0x001fce00078e00ff */
.L_x_163:
[----:B------:R-:W-:Y:S05]  /*1170*/  BSYNC.RECONVERGENT B1 ;  /* 0x0000000000017941 */ /* 0x000fea0003800200 */
.L_x_161:
[----:B-----5:R2:W-:Y:S01]  /*1180*/  STG.E desc[UR10][R2.64], R10 ;  /* 0x0000000a02007986 */ /* 0x0205e2000c10190a */
[----:B------:R-:W-:Y:S04]  /*1190*/  BSSY.RECONVERGENT B1, `(.L_x_164) ;  /* 0x000000b000017945 */ /* 0x000fe80003800200 */
[----:B------:R-:W-:Y:S05]  /*11a0*/  @P0 BRA `(.L_x_165) ;  /* 0x0000000000080947 */ /* 0x000fea0003800000 */
[----:B--2---:R2:W5:Y:S01]  /*11b0*/  LDL R10, [R9+0x4] ;  /* 0x00000400090a7983 */ /* 0x0045620000100800 */
[----:B------:R-:W-:Y:S05]  /*11c0*/  BRA `(.L_x_166) ;  /* 0x00000000001c7947 */ /* 0x000fea0003800000 */
.L_x_165:
[----:B--2---:R-:W2:Y:S04]  /*11d0*/  LDG.E R10, desc[UR10][R4.64] ;  /* 0x0000000a040a7981 */ /* 0x004ea8000c1e1900 */
[----:B------:R-:W2:Y:S02]  /*11e0*/  LDL R11, [R9+0x4] ;  /* 0x00000400090b7983 */ /* 0x000ea40000100800 */
[C---:B--2---:R-:W-:Y:S01]  /*11f0*/  FSETP.GEU.AND P2, PT, R10.reuse, -R11, PT ;  /* 0x8000000b0a00720b */ /* 0x044fe20003f4e000 */
[----:B------:R-:W-:-:S05]  /*1200*/  FADD R10, R10, R11 ;  /* 0x0000000b0a0a7221 */ /* 0x000fca0000000000 */
[----:B------:R2:W-:Y:S07]  /*1210*/  STL [R9+0x4], R10 ;  /* 0x0000040a09007387 */ /* 0x0005ee0000100800 */
[----:B------:R3:W-:Y:S01]  /*1220*/  @!P2 STL [R9+0x4], RZ ;  /* 0x000004ff0900a387 */ /* 0x0007e20000100800 */
[----:B--2---:R-:W-:-:S07]  /*1230*/  @!P2 MOV R10, RZ ;  /* 0x000000ff000aa202 */ /* 0x004fce0000000f00 */
.L_x_166:
[----:B------:R-:W-:Y:S05]  /*1240*/  BSYNC.RECONVERGENT B1 ;  /* 0x0000000000017941 */ /* 0x000fea0003800200 */
.L_x_164:
[----:B-----5:R4:W-:Y:S01]  /*1250*/  STG.E desc[UR10][R2.64], R10 ;  /* 0x0000000a02007986 */ /* 0x0209e2000c10190a */
[----:B------:R-:W-:Y:S04]  /*1260*/  BSSY.RECONVERGENT B1, `(.L_x_167) ;  /* 0x000000b000017945 */ /* 0x000fe80003800200 */
[----:B------:R-:W-:Y:S05]  /*1270*/  @P0 BRA `(.L_x_168) ;  /* 0x0000000000080947 */ /* 0x000fea0003800000 */
[----:B----4-:R4:W5:Y:S01]  /*1280*/  LDL R10, [R9+0x8] ;  /* 0x00000800090a7983 */ /* 0x0109620000100800 */
[----:B------:R-:W-:Y:S05]  /*1290*/  BRA `(.L_x_169) ;  /* 0x00000000001c7947 */ /* 0x000fea0003800000 */
.L_x_168:
[----:B----4-:R-:W4:Y:S04]  /*12a0*/  LDG.E R10, desc[UR10][R4.64] ;  /* 0x0000000a040a7981 */ /* 0x010f28000c1e1900 */
[----:B------:R-:W4:Y:S02]  /*12b0*/  LDL R11, [R9+0x8] ;  /* 0x00000800090b7983 */ /* 0x000f240000100800 */
[----:B----4-:R-:W-:Y:S01]  /*12c0*/  FSETP.GEU.AND P2, PT, R10, -R11, PT ;  /* 0x8000000b0a00720b */ /* 0x010fe20003f4e000 */
[----:B------:R-:W-:-:S05]  /*12d0*/  FADD R10, R11, R10 ;  /* 0x0000000a0b0a7221 */ /* 0x000fca0000000000 */
[----:B------:R4:W-:Y:S07]  /*12e0*/  STL [R9+0x8], R10 ;  /* 0x0000080a09007387 */ /* 0x0009ee0000100800 */
[----:B------:R0:W-:Y:S01]  /*12f0*/  @!P2 STL [R9+0x8], RZ ;  /* 0x000008ff0900a387 */ /* 0x0001e20000100800 */
[----:B----4-:R-:W-:-:S07]  /*1300*/  @!P2 IMAD.MOV.U32 R10, RZ, RZ, RZ ;  /* 0x000000ffff0aa224 */ /* 0x010fce00078e00ff */
.L_x_169:
[----:B------:R-:W-:Y:S05]  /*1310*/  BSYNC.RECONVERGENT B1 ;  /* 0x0000000000017941 */ /* 0x000fea0003800200 */
.L_x_167:
[----:B-----5:R0:W-:Y:S01]  /*1320*/  STG.E desc[UR10][R2.64], R10 ;  /* 0x0000000a02007986 */ /* 0x0201e2000c10190a */
[----:B------:R-:W-:Y:S04]  /*1330*/  BSSY.RECONVERGENT B1, `(.L_x_170) ;  /* 0x000000b000017945 */ /* 0x000fe80003800200 */
[----:B------:R-:W-:Y:S05]  /*1340*/  @P0 BRA `(.L_x_171) ;  /* 0x0000000000080947 */ /* 0x000fea0003800000 */
[----:B0-----:R0:W5:Y:S01]  /*1350*/  LDL R10, [R9+0xc] ;  /* 0x00000c00090a7983 */ /* 0x0011620000100800 */
[----:B------:R-:W-:Y:S05]  /*1360*/  BRA `(.L_x_172) ;  /* 0x00000000001c7947 */ /* 0x000fea0003800000 */
.L_x_171:
[----:B0-----:R-:W5:Y:S04]  /*1370*/  LDG.E R10, desc[UR10][R4.64] ;  /* 0x0000000a040a7981 */ /* 0x001f68000c1e1900 */
[----:B------:R-:W5:Y:S02]  /*1380*/  LDL R11, [R9+0xc] ;  /* 0x00000c00090b7983 */ /* 0x000f640000100800 */
[C---:B-----5:R-:W-:Y:S01]  /*1390*/  FSETP.GEU.AND P2, PT, R10.reuse, -R11, PT ;  /* 0x8000000b0a00720b */ /* 0x060fe20003f4e000 */
[----:B------:R-:W-:-:S05]  /*13a0*/  FADD R10, R10, R11 ;  /* 0x0000000b0a0a7221 */ /* 0x000fca0000000000 */
[----:B------:R0:W-:Y:S07]  /*13b0*/  STL [R9+0xc], R10 ;  /* 0x00000c0a09007387 */ /* 0x0001ee0000100800 */
[----:B------:R1:W-:Y:S01]  /*13c0*/  @!P2 STL [R9+0xc], RZ ;  /* 0x00000cff0900a387 */ /* 0x0003e20000100800 */
[----:B0-----:R-:W-:-:S07]  /*13d0*/  @!P2 MOV R10, RZ ;  /* 0x000000ff000aa202 */ /* 0x001fce0000000f00 */
.L_x_172:
[----:B------:R-:W-:Y:S05]  /*13e0*/  BSYNC.RECONVERGENT B1 ;  /* 0x0000000000017941 */ /* 0x000fea0003800200 */
.L_x_170:
[----:B-----5:R0:W-:Y:S01]  /*13f0*/  STG.E desc[UR10][R2.64], R10 ;  /* 0x0000000a02007986 */ /* 0x0201e2000c10190a */
[----:B------:R-:W-:Y:S05]  /*1400*/  @P1 BRA `(.L_x_173) ;  /* 0xfffffffc00201947 */ /* 0x000fea000383ffff */
.L_x_160:
[----:B------:R-:W-:-:S13]  /*1410*/  ISETP.NE.AND P1, PT, R0, RZ, PT ;  /* 0x000000ff0000720c */ /* 0x000fda0003f25270 */
[----:B------:R-:W-:Y:S05]  /*1420*/  @!P1 BRA `(.L_x_145) ;  /* 0x0000000000509947 */ /* 0x000fea0003800000 */
[----:B------:R-:W-:-:S07]  /*1430*/  IMAD.MOV.U32 R7, RZ, RZ, RZ ;  /* 0x000000ffff077224 */ /* 0x000fce00078e00ff */
.L_x_177:
[----:B------:R-:W-:Y:S01]  /*1440*/  IADD3 R7, PT, PT, R7, 0x1, RZ ;  /* 0x0000000107077810 */ /* 0x000fe20007ffe0ff */
[----:B------:R-:W-:Y:S03]  /*1450*/  BSSY.RECONVERGENT B1, `(.L_x_174) ;  /* 0x000000e000017945 */ /* 0x000fe60003800200 */
[----:B------:R-:W-:Y:S01]  /*1460*/  ISETP.NE.AND P2, PT, R7, R0, PT ;  /* 0x000000000700720c */ /* 0x000fe20003f45270 */
[----:B-1----:R-:W-:-:S12]  /*1470*/  @P0 BRA `(.L_x_175) ;  /* 0x00000000000c0947 */ /* 0x002fd80003800000 */
[----:B01234-:R-:W-:-:S06]  /*1480*/  IMAD R9, R6, 0x4, R1 ;  /* 0x0000000406097824 */ /* 0x01ffcc00078e0201 */
[----:B------:R-:W5:Y:S01]  /*1490*/  LDL R9, [R9] ;  /* 0x0000000009097983 */ /* 0x000f620000100800 */
[----:B------:R-:W-:Y:S05]  /*14a0*/  BRA `(.L_x_176) ;  /* 0x0000000000207947 */ /* 0x000fea0003800000 */
.L_x_175:
[----:B------:R-:W-:Y:S01]  /*14b0*/  LEA R12, R6, R1, 0x2 ;  /* 0x00000001060c7211 */ /* 0x000fe200078e10ff */
[----:B01234-:R-:W2:Y:S04]  /*14c0*/  LDG.E R9, desc[UR10][R4.64] ;  /* 0x0000000a04097981 */ /* 0x01fea8000c1e1900 */
[----:B------:R-:W2:Y:S02]  /*14d0*/  LDL R10, [R12] ;  /* 0x000000000c0a7983 */ /* 0x000ea40000100800 */
[C---:B--2---:R-:W-:Y:S01]  /*14e0*/  FSETP.GEU.AND P1, PT, R9.reuse, -R10, PT ;  /* 0x8000000a0900720b */ /* 0x044fe20003f2e000 */
[----:B------:R-:W-:-:S05]  /*14f0*/  FADD R9, R9, R10 ;  /* 0x0000000a09097221 */ /* 0x000fca0000000000 */
[----:B------:R0:W-:Y:S07]  /*1500*/  STL [R12], R9 ;  /* 0x000000090c007387 */ /* 0x0001ee0000100800 */
[----:B------:R1:W-:Y:S01]  /*1510*/  @!P1 STL [R12], RZ ;  /* 0x000000ff0c009387 */ /* 0x0003e20000100800 */
[----:B0-----:R-:W-:-:S07]  /*1520*/  @!P1 IMAD.MOV.U32 R9, RZ, RZ, RZ ;  /* 0x000000ffff099224 */ /* 0x001fce00078e00ff */
.L_x_176:
[----:B------:R-:W-:Y:S05]  /*1530*/  BSYNC.RECONVERGENT B1 ;  /* 0x0000000000017941 */ /* 0x000fea0003800200 */
.L_x_174:
[----:B-----5:R0:W-:Y:S01]  /*1540*/  STG.E desc[UR10][R2.64], R9 ;  /* 0x0000000902007986 */ /* 0x0201e2000c10190a */
[----:B------:R-:W-:Y:S01]  /*1550*/  IADD3 R6, PT, PT, R6, 0x1, RZ ;  /* 0x0000000106067810 */ /* 0x000fe20007ffe0ff */
[----:B------:R-:W-:Y:S06]  /*1560*/  @P2 BRA `(.L_x_177) ;  /* 0xfffffffc00b42947 */ /* 0x000fec000383ffff */
.L_x_145:
[----:B------:R-:W-:Y:S05]  /*1570*/  BSYNC.RECONVERGENT B0 ;  /* 0x0000000000007941 */ /* 0x000fea0003800200 */
.L_x_144:
[----:B------:R-:W5:Y:S01]  /*1580*/  LDCU UR8, c[0x0][0x3f0] ;  /* 0x00007e00ff0877ac */ /* 0x000f620008000800 */
[----:B0-----:R-:W0:Y:S01]  /*1590*/  LDC.64 R10, c[0x0][0x3f8] ;  /* 0x0000fe00ff0a7b82 */ /* 0x001e220000000a00 */
[----:B-1----:R-:W1:Y:S01]  /*15a0*/  S2R R12, SR_TID.X ;  /* 0x00000000000c7919 */ /* 0x002e620000002100 */
[----:B------:R-:W2:Y:S01]  /*15b0*/  S2R R4, SR_TID.Y ;  /* 0x0000000000047919 */ /* 0x000ea20000002200 */
[----:B-----5:R-:W-:Y:S02]  /*15c0*/  UISETP.GE.AND UP0, UPT, UR6, UR8, UPT ;  /* 0x000000080600728c */ /* 0x020fe4000bf06270 */
[----:B------:R-:W-:Y:S02]  /*15d0*/  UISETP.GE.AND UP1, UPT, UR7, UR8, UPT ;  /* 0x000000080700728c */ /* 0x000fe4000bf26270 */
[----:B------:R-:W-:Y:S02]  /*15e0*/  USEL UR4, URZ, 0x1, !UP0 ;  /* 0x00000001ff047887 */ /* 0x000fe4000c000000 */
[----:B------:R-:W-:Y:S01]  /*15f0*/  USEL UR5, URZ, 0x1, !UP1 ;  /* 0x00000001ff057887 */ /* 0x000fe2000c800000 */
[----:B0-----:R-:W-:-:S03]  /*1600*/  VIADD R0, R10, UR8 ;  /* 0x000000080a007c36 */ /* 0x001fc60008000000 */
[----:B------:R-:W-:-:S04]  /*1610*/  UISETP.LT.AND UP0, UPT, UR4, UR5, UPT ;  /* 0x000000050400728c */ /* 0x000fc8000bf01270 */
[----:B------:R-:W-:-:S06]  /*1620*/  USEL UR4, UR4, UR5, !UP0 ;  /* 0x0000000504047287 */ /* 0x000fcc000c000000 */
[----:B------:R-:W-:-:S04]  /*1630*/  ISETP.LE.AND P0, PT, R0, UR4, PT ;  /* 0x0000000400007c0c */ /* 0x000fc8000bf03270 */
[----:B-1----:R-:W-:-:S04]  /*1640*/  ISETP.GE.OR P0, PT, R12, R11, P0 ;  /* 0x0000000b0c00720c */ /* 0x002fc80000706670 */
[----:B--2---:R-:W-:-:S13]  /*1650*/  ISETP.GE.OR P0, PT, R4, R11, P0 ;  /* 0x0000000b0400720c */ /* 0x004fda0000706670 */
[----:B------:R-:W-:Y:S05]  /*1660*/  @P0 EXIT ;  /* 0x000000000000094d */ /* 0x000fea0003800000 */
[----:B------:R-:W0:Y:S01]  /*1670*/  LDC.64 R6, c[0x0][0x3d8] ;  /* 0x0000f600ff067b82 */ /* 0x000e220000000a00 */
[----:B------:R-:W3:Y:S01]  /*1680*/  LDCU.64 UR12, c[0x0][0x3e0] ;  /* 0x00007c00ff0c77ac */ /* 0x000ee20008000a00 */
[----:B------:R-:W-:Y:S01]  /*1690*/  BSSY.RECONVERGENT B0, `(.L_x_178) ;  /* 0x000002f000007945 */ /* 0x000fe20003800200 */
[----:B------:R-:W-:Y:S02]  /*16a0*/  UIADD3 UR4, UPT, UPT, UR6, -UR8, URZ ;  /* 0x8000000806047290 */ /* 0x000fe4000fffe0ff */
[----:B------:R-:W-:-:S04]  /*16b0*/  UIADD3 UR5, UPT, UPT, UR7, -UR8, URZ ;  /* 0x8000000807057290 */ /* 0x000fc8000fffe0ff */
[C---:B------:R-:W-:Y:S02]  /*16c0*/  IMAD R12, R11.reuse, UR4, R12 ;  /* 0x000000040b0c7c24 */ /* 0x040fe4000f8e020c */
[----:B------:R-:W-:-:S03]  /*16d0*/  IMAD R11, R11, UR5, R4 ;  /* 0x000000050b0b7c24 */ /* 0x000fc6000f8e0204 */
[----:B------:R-:W1:Y:S01]  /*16e0*/  LDCU UR4, c[0x0][0x3e8] ;  /* 0x00007d00ff0477ac */ /* 0x000e620008000800 */
[----:B---34-:R-:W-:-:S04]  /*16f0*/  IMAD R2, R12, UR12, RZ ;  /* 0x0000000c0c027c24 */ /* 0x018fc8000f8e02ff */
[----:B------:R-:W-:Y:S01]  /*1700*/  VIADD R5, R2, -UR13 ;  /* 0x8000000d02057c36 */ /* 0x000fe20008000000 */
[----:B0-----:R-:W-:Y:S01]  /*1710*/  IADD3 R3, PT, PT, R7, -UR13, RZ ;  /* 0x8000000d07037c10 */ /* 0x001fe2000fffe0ff */
[----:B------:R-:W-:Y:S01]  /*1720*/  IMAD R0, R6, 0x3, RZ ;  /* 0x0000000306007824 */ /* 0x000fe200078e02ff */
[----:B------:R-:W-:Y:S02]  /*1730*/  ISETP.GE.AND P1, PT, R2, UR13, PT ;  /* 0x0000000d02007c0c */ /* 0x000fe4000bf26270 */
[-C--:B------:R-:W-:Y:S01]  /*1740*/  ISETP.GE.AND P2, PT, R12, R3.reuse, PT ;  /* 0x000000030c00720c */ /* 0x080fe20003f46270 */
[----:B------:R-:W-:Y:S01]  /*1750*/  IMAD R5, R5, R0, RZ ;  /* 0x0000000005057224 */ /* 0x000fe200078e02ff */
[----:B------:R-:W-:Y:S02]  /*1760*/  IADD3 R10, PT, PT, -R2, UR13, RZ ;  /* 0x0000000d020a7c10 */ /* 0x000fe4000fffe1ff */
[C---:B------:R-:W-:Y:S01]  /*1770*/  ISETP.GE.AND P0, PT, R11.reuse, R3, PT ;  /* 0x000000030b00720c */ /* 0x040fe20003f06270 */
[----:B------:R-:W-:Y:S01]  /*1780*/  IMAD R3, R11, UR12, RZ ;  /* 0x0000000c0b037c24 */ /* 0x000fe2000f8e02ff */
[----:B------:R-:W-:-:S02]  /*1790*/  SEL R10, R10, RZ, !P1 ;  /* 0x000000ff0a0a7207 */ /* 0x000fc40004800000 */
[----:B------:R-:W-:Y:S02]  /*17a0*/  VIMNMX R13, PT, PT, RZ, R5, !PT ;  /* 0x00000005ff0d7248 */ /* 0x000fe40007fe0100 */
[----:B------:R-:W-:Y:S02]  /*17b0*/  IADD3 R2, PT, PT, R3, -UR13, RZ ;  /* 0x8000000d03027c10 */ /* 0x000fe4000fffe0ff */
[----:B-1----:R-:W-:Y:S01]  /*17c0*/  IADD3 R9, PT, PT, -R10, UR4, RZ ;  /* 0x000000040a097c10 */ /* 0x002fe2000fffe1ff */
[----:B------:R-:W-:Y:S06]  /*17d0*/  @!P2 BRA `(.L_x_179) ;  /* 0x000000000068a947 */ /* 0x000fec0003800000 */
        /* <DEDUP_REMOVED lines=26> */
.L_x_179:
[----:B------:R-:W-:Y:S05]  /*1980*/  BSYNC.RECONVERGENT B0 ;  /* 0x0000000000007941 */ /* 0x000fea0003800200 */
.L_x_178:
[C---:B------:R-:W-:Y:S01]  /*1990*/  ISETP.GE.AND P1, PT, R3.reuse, UR13, PT ;  /* 0x0000000d03007c0c */ /* 0x040fe2000bf26270 */
[----:B------:R0:W-:Y:S01]  /*19a0*/  STL.64 [R1], RZ ;  /* 0x000000ff01007387 */ /* 0x0001e20000100a00 */
[----:B------:R-:W-:Y:S01]  /*19b0*/  IADD3 R3, PT, PT, -R3, UR13, RZ ;  /* 0x0000000d03037c10 */ /* 0x000fe2000fffe1ff */
[----:B------:R-:W-:Y:S01]  /*19c0*/  IMAD R0, R2, 0x3, RZ ;  /* 0x0000000302007824 */ /* 0x000fe200078e02ff */
[----:B------:R-:W-:Y:S01]  /*19d0*/  BSSY.RECONVERGENT B0, `(.L_x_180) ;  /* 0x00000b6000007945 */ /* 0x000fe20003800200 */
[----:B------:R0:W-:Y:S01]  /*19e0*/  STL.64 [R1+0x8], RZ ;  /* 0x000008ff01007387 */ /* 0x0001e20000100a00 */
[----:B------:R-:W-:Y:S02]  /*19f0*/  SEL R3, R3, RZ, !P1 ;  /* 0x000000ff03037207 */ /* 0x000fe40004800000 */
[----:B------:R-:W-:Y:S01]  /*1a00*/  ISETP.GE.AND P1, PT, R9, 0x1, PT ;  /* 0x000000010900780c */ /* 0x000fe20003f26270 */
[----:B------:R0:W-:Y:S01]  /*1a10*/  STL [R1+0x10], RZ ;  /* 0x000010ff01007387 */ /* 0x0001e20000100800 */
[----:B------:R-:W-:Y:S01]  /*1a20*/  VIMNMX R4, PT, PT, RZ, R0, !PT ;  /* 0x00000000ff047248 */ /* 0x000fe20007fe0100 */
[----:B------:R-:W-:Y:S01]  /*1a30*/  IMAD R0, R8, R7, R12 ;  /* 0x0000000708007224 */ /* 0x000fe200078e020c */
[----:B------:R-:W-:-:S03]  /*1a40*/  IADD3 R2, PT, PT, -R3, UR4, RZ ;  /* 0x0000000403027c10 */ /* 0x000fc6000fffe1ff */
[----:B------:R-:W-:-:S04]  /*1a50*/  @P0 IMAD.HI.U32 R5, R4, 0x55555556, RZ ;  /* 0x5555555604050827 */ /* 0x000fc800078e00ff */
[----:B------:R-:W-:Y:S02]  /*1a60*/  @P0 IMAD.IADD R2, R6, 0x1, -R5 ;  /* 0x0000000106020824 */ /* 0x000fe400078e0a05 */
[----:B0-----:R-:W-:Y:S05]  /*1a70*/  @!P1 BRA `(.L_x_181) ;  /* 0x0000000800ac9947 */ /* 0x001fea0003800000 */
[----:B------:R-:W0:Y:S01]  /*1a80*/  LDC R20, c[0x0][0x3bc] ;  /* 0x0000ef00ff147b82 */ /* 0x000e220000000800 */
[----:B------:R-:W0:Y:S01]  /*1a90*/  LDCU UR4, c[0x0][0x3ec] ;  /* 0x00007d80ff0477ac */ /* 0x000e220008000800 */
[----:B------:R-:W-:Y:S02]  /*1aa0*/  IADD3 R22, PT, PT, R13, R4, RZ ;  /* 0x000000040d167210 */ /* 0x000fe40007ffe0ff */
[----:B0-----:R-:W-:-:S04]  /*1ab0*/  VIMNMX R5, PT, PT, R20, UR4, PT ;  /* 0x0000000414057c48 */ /* 0x001fc8000bfe0100 */
[----:B------:R-:W-:-:S13]  /*1ac0*/  ISETP.GE.AND P0, PT, R5, 0x1, PT ;  /* 0x000000010500780c */ /* 0x000fda0003f06270 */
[----:B------:R-:W-:Y:S05]  /*1ad0*/  @!P0 BRA `(.L_x_181) ;  /* 0x0000000800948947 */ /* 0x000fea0003800000 */
[C---:B------:R-:W-:Y:S01]  /*1ae0*/  LOP3.LUT R24, R20.reuse, 0xf, RZ, 0xc0, !PT ;  /* 0x0000000f14187812 */ /* 0x040fe200078ec0ff */
[----:B------:R-:W-:Y:S01]  /*1af0*/  VIADD R19, R1, 0x20 ;  /* 0x0000002001137836 */ /* 0x000fe20000000000 */
[C---:B------:R-:W-:Y:S02]  /*1b00*/  LOP3.LUT R23, R20.reuse, 0x7, RZ, 0xc0, !PT ;  /* 0x0000000714177812 */ /* 0x040fe400078ec0ff */
[----:B------:R-:W-:Y:S01]  /*1b10*/  LOP3.LUT R21, R20, 0x7ffffff0, RZ, 0xc0, !PT ;  /* 0x7ffffff014157812 */ /* 0x000fe200078ec0ff */
[----:B------:R-:W-:Y:S01]  /*1b20*/  VIADD R4, R24, 0xffffffff ;  /* 0xffffffff18047836 */ /* 0x000fe20000000000 */
[----:B------:R-:W-:Y:S02]  /*1b30*/  IADD3 R5, PT, PT, R23, -0x1, RZ ;  /* 0xffffffff17057810 */ /* 0x000fe40007ffe0ff */
[----:B------:R-:W-:Y:S01]  /*1b40*/  LOP3.LUT R20, R20, 0x3, RZ, 0xc0, !PT ;  /* 0x0000000314147812 */ /* 0x000fe200078ec0ff */
[----:B------:R-:W-:Y:S01]  /*1b50*/  IMAD.MOV R17, RZ, RZ, -R21 ;  /* 0x000000ffff117224 */ /* 0x000fe200078e0a15 */
[----:B------:R-:W-:-:S02]  /*1b60*/  ISETP.GE.U32.AND P0, PT, R4, 0x7, PT ;  /* 0x000000070400780c */ /* 0x000fc40003f06070 */
[----:B------:R-:W-:Y:S02]  /*1b70*/  ISETP.GE.U32.AND P1, PT, R5, 0x3, PT ;  /* 0x000000030500780c */ /* 0x000fe40003f26070 */
[----:B------:R-:W-:-:S11]  /*1b80*/  MOV R18, RZ ;  /* 0x000000ff00127202 */ /* 0x000fd60000000f00 */
.L_x_191:
[----:B------:R-:W-:Y:S01]  /*1b90*/  ISETP.GT.AND P2, PT, R2, RZ, PT ;  /* 0x000000ff0200720c */ /* 0x000fe20003f44270 */
[----:B------:R-:W-:-:S12]  /*1ba0*/  BSSY.RECONVERGENT B1, `(.L_x_182) ;  /* 0x0000095000017945 */ /* 0x000fd80003800200 */
[----:B01234-:R-:W-:Y:S05]  /*1bb0*/  @!P2 BRA `(.L_x_183) ;  /* 0x00000008004ca947 */ /* 0x01ffea0003800000 */
[----:B------:R-:W-:Y:S01]  /*1bc0*/  IADD3 R16, PT, PT, R10, R18, RZ ;  /* 0x000000120a107210 */ /* 0x000fe20007ffe0ff */
[----:B------:R-:W-:-:S07]  /*1bd0*/  IMAD.MOV.U32 R15, RZ, RZ, RZ ;  /* 0x000000ffff0f7224 */ /* 0x000fce00078e00ff */
.L_x_190:
[----:B0-----:R-:W0:Y:S01]  /*1be0*/  LDCU UR4, c[0x0][0x3d8] ;  /* 0x00007b00ff0477ac */ /* 0x001e220008000800 */
[----:B------:R-:W-:Y:S01]  /*1bf0*/  IADD3 R14, PT, PT, R3, R15, RZ ;  /* 0x0000000f030e7210 */ /* 0x000fe20007ffe0ff */
[----:B------:R-:W-:Y:S01]  /*1c00*/  HFMA2 R13, -RZ, RZ, 0, 0 ;  /* 0x00000000ff0d7431 */ /* 0x000fe200000001ff */
[----:B-1----:R-:W1:Y:S01]  /*1c10*/  LDCU UR5, c[0x0][0x3ec] ;  /* 0x00007d80ff0577ac */ /* 0x002e620008000800 */
[----:B0-23--:R-:W-:Y:S02]  /*1c20*/  IMAD R5, R18, UR4, R15 ;  /* 0x0000000412057c24 */ /* 0x00dfe4000f8e020f */
[----:B------:R-:W-:Y:S02]  /*1c30*/  VIADD R15, R15, 0x1 ;  /* 0x000000010f0f7836 */ /* 0x000fe40000000000 */
[----:B-1----:R-:W-:-:S03]  /*1c40*/  IMAD R12, R5, UR5, R22 ;  /* 0x00000005050c7c24 */ /* 0x002fc6000f8e0216 */
[----:B----4-:R-:W-:-:S13]  /*1c50*/  ISETP.NE.AND P2, PT, R15, R2, PT ;  /* 0x000000020f00720c */ /* 0x010fda0003f45270 */
.L_x_189:
[----:B01----:R-:W0:Y:S01]  /*1c60*/  LDC.64 R6, c[0x0][0x3a0] ;  /* 0x0000e800ff067b82 */ /* 0x003e220000000a00 */
[----:B------:R-:W1:Y:S01]  /*1c70*/  LDCU.64 UR4, c[0x0][0x3e8] ;  /* 0x00007d00ff0477ac */ /* 0x000e620008000a00 */
[----:B----4-:R-:W-:-:S06]  /*1c80*/  IMAD.IADD R25, R12, 0x1, R13 ;  /* 0x000000010c197824 */ /* 0x010fcc00078e020d */
[----:B--23--:R-:W2:Y:S01]  /*1c90*/  LDC.64 R4, c[0x0][0x390] ;  /* 0x0000e400ff047b82 */ /* 0x00cea20000000a00 */
[----:B0-----:R-:W-:-:S04]  /*1ca0*/  IMAD.WIDE R6, R25, 0x4, R6 ;  /* 0x0000000419067825 */ /* 0x001fc800078e0206 */
[----:B-1----:R-:W-:Y:S02]  /*1cb0*/  IMAD R25, R8, UR5, R13 ;  /* 0x0000000508197c24 */ /* 0x002fe4000f8e020d */
[----:B------:R-:W3:Y:S02]  /*1cc0*/  LDG.E R6, desc[UR10][R6.64] ;  /* 0x0000000a06067981 */ /* 0x000ee4000c1e1900 */
[----:B------:R-:W-:-:S04]  /*1cd0*/  IMAD R25, R25, UR4, R16 ;  /* 0x0000000419197c24 */ /* 0x000fc8000f8e0210 */
[----:B------:R-:W-:Y:S01]  /*1ce0*/  IMAD R25, R25, UR4, R14 ;  /* 0x0000000419197c24 */ /* 0x000fe2000f8e020e */
[----:B------:R-:W0:Y:S03]  /*1cf0*/  LDCU UR4, c[0x0][0x3bc] ;  /* 0x00007780ff0477ac */ /* 0x000e260008000800 */
[----:B--2---:R-:W-:-:S06]  /*1d00*/  IMAD.WIDE R4, R25, 0x4, R4 ;  /* 0x0000000419047825 */ /* 0x004fcc00078e0204 */
[----:B------:R-:W3:Y:S01]  /*1d10*/  LDG.E R5, desc[UR10][R4.64] ;  /* 0x0000000a04057981 */ /* 0x000ee2000c1e1900 */
[----:B------:R-:W-:Y:S01]  /*1d20*/  IADD3 R13, PT, PT, R13, 0x1, RZ ;  /* 0x000000010d0d7810 */ /* 0x000fe20007ffe0ff */
[----:B0-----:R-:W-:-:S03]  /*1d30*/  UISETP.GE.U32.AND UP0, UPT, UR4, 0x10, UPT ;  /* 0x000000100400788c */ /* 0x001fc6000bf06070 */
[----:B------:R-:W-:Y:S01]  /*1d40*/  ISETP.NE.AND P3, PT, R13, UR5, PT ;  /* 0x000000050d007c0c */ /* 0x000fe2000bf65270 */
[----:B------:R-:W-:Y:S02]  /*1d50*/  IMAD.MOV.U32 R26, RZ, RZ, RZ ;  /* 0x000000ffff1a7224 */ /* 0x000fe400078e00ff */
[----:B---3--:R-:W-:-:S03]  /*1d60*/  FMUL R25, R6, R5 ;  /* 0x0000000506197220 */ /* 0x008fc60000400000 */
[----:B------:R-:W-:Y:S07]  /*1d70*/  BRA.U !UP0, `(.L_x_184) ;  /* 0x0000000108dc7547 */ /* 0x000fee000b800000 */
[----:B------:R-:W-:Y:S01]  /*1d80*/  MOV R4, R19 ;  /* 0x0000001300047202 */ /* 0x000fe20000000f00 */
[----:B------:R-:W-:-:S07]  /*1d90*/  IMAD.MOV.U32 R5, RZ, RZ, R17 ;  /* 0x000000ffff057224 */ /* 0x000fce00078e0011 */
.L_x_185:
[----:B------:R-:W2:Y:S04]  /*1da0*/  LDL R28, [R4+-0x20] ;  /* 0xffffe000041c7983 */ /* 0x000ea80000100800 */
[----:B------:R-:W3:Y:S04]  /*1db0*/  LDL R6, [R4+-0x14] ;  /* 0xffffec0004067983 */ /* 0x000ee80000100800 */
[----:B------:R-:W4:Y:S04]  /*1dc0*/  LDL R26, [R4+-0x18] ;  /* 0xffffe800041a7983 */ /* 0x000f280000100800 */
[----:B------:R-:W5:Y:S01]  /*1dd0*/  LDL R27, [R4+-0x1c] ;  /* 0xffffe400041b7983 */ /* 0x000f620000100800 */
[C---:B--2---:R-:W-:Y:S01]  /*1de0*/  FADD R7, R25.reuse, R28 ;  /* 0x0000001c19077221 */ /* 0x044fe20000000000 */
[----:B---3--:R-:W-:-:S04]  /*1df0*/  FADD R28, R25, R6 ;  /* 0x00000006191c7221 */ /* 0x008fc80000000000 */
[----:B------:R0:W-:Y:S04]  /*1e00*/  STL [R4+-0x20], R7 ;  /* 0xffffe00704007387 */ /* 0x0001e80000100800 */
[----:B------:R1:W-:Y:S01]  /*1e10*/  STL [R4+-0x14], R28 ;  /* 0xffffec1c04007387 */ /* 0x0003e20000100800 */
[----:B----4-:R-:W-:-:S03]  /*1e20*/  FADD R29, R25, R26 ;  /* 0x0000001a191d7221 */ /* 0x010fc60000000000 */
[----:B------:R-:W2:Y:S04]  /*1e30*/  LDL R26, [R4+-0x8] ;  /* 0xfffff800041a7983 */ /* 0x000ea80000100800 */
[----:B0-----:R-:W3:Y:S04]  /*1e40*/  LDL R7, [R4+-0x10] ;  /* 0xfffff00004077983 */ /* 0x001ee80000100800 */
[----:B-1----:R-:W4:Y:S04]  /*1e50*/  LDL R28, [R4+-0xc] ;  /* 0xfffff400041c7983 */ /* 0x002f280000100800 */
[----:B------:R-:W2:Y:S01]  /*1e60*/  LDL R6, [R4+-0x4] ;  /* 0xfffffc0004067983 */ /* 0x000ea20000100800 */
[----:B-----5:R-:W-:-:S05]  /*1e70*/  FADD R27, R25, R27 ;  /* 0x0000001b191b7221 */ /* 0x020fca0000000000 */
[----:B------:R4:W-:Y:S04]  /*1e80*/  STL [R4+-0x1c], R27 ;  /* 0xffffe41b04007387 */ /* 0x0009e80000100800 */
[----:B------:R2:W-:Y:S01]  /*1e90*/  STL [R4+-0x18], R29 ;  /* 0xffffe81d04007387 */ /* 0x0005e20000100800 */
[C---:B---3--:R-:W-:Y:S01]  /*1ea0*/  FADD R7, R25.reuse, R7 ;  /* 0x0000000719077221 */ /* 0x048fe20000000000 */
[C---:B----4-:R-:W-:Y:S02]  /*1eb0*/  FADD R27, R25.reuse, R28 ;  /* 0x0000001c191b7221 */ /* 0x050fe40000000000 */
[----:B------:R-:W3:Y:S04]  /*1ec0*/  LDL R28, [R4] ;  /* 0x00000000041c7983 */ /* 0x000ee80000100800 */
[----:B------:R0:W-:Y:S01]  /*1ed0*/  STL [R4+-0xc], R27 ;  /* 0xfffff41b04007387 */ /* 0x0001e20000100800 */
[----:B--2---:R-:W-:-:S03]  /*1ee0*/  FADD R29, R25, R26 ;  /* 0x0000001a191d7221 */ /* 0x004fc60000000000 */
[----:B------:R1:W-:Y:S04]  /*1ef0*/  STL [R4+-0x10], R7 ;  /* 0xfffff00704007387 */ /* 0x0003e80000100800 */
[----:B------:R-:W2:Y:S04]  /*1f00*/  LDL R26, [R4+0x8] ;  /* 0x00000800041a7983 */ /* 0x000ea80000100800 */
[----:B0-----:R-:W4:Y:S01]  /*1f10*/  LDL R27, [R4+0x4] ;  /* 0x00000400041b7983 */ /* 0x001f220000100800 */
[----:B-1----:R-:W-:-:S03]  /*1f20*/  FADD R7, R25, R6 ;  /* 0x0000000619077221 */ /* 0x002fc60000000000 */
[----:B------:R-:W5:Y:S04]  /*1f30*/  LDL R6, [R4+0xc] ;  /* 0x00000c0004067983 */ /* 0x000f680000100800 */
[----:B------:R2:W-:Y:S04]  /*1f40*/  STL [R4+-0x8], R29 ;  /* 0xfffff81d04007387 */ /* 0x0005e80000100800 */
[----:B------:R-:W-:Y:S01]  /*1f50*/  STL [R4+-0x4], R7 ;  /* 0xfffffc0704007387 */ /* 0x000fe20000100800 */
[----:B---3--:R-:W-:-:S05]  /*1f60*/  FADD R28, R25, R28 ;  /* 0x0000001c191c7221 */ /* 0x008fca0000000000 */
[----:B------:R0:W-:Y:S01]  /*1f70*/  STL [R4], R28 ;  /* 0x0000001c04007387 */ /* 0x0001e20000100800 */
[C---:B----4-:R-:W-:Y:S01]  /*1f80*/  FADD R27, R25.reuse, R27 ;  /* 0x0000001b191b7221 */ /* 0x050fe20000000000 */
[C---:B--2---:R-:W-:Y:S02]  /*1f90*/  FADD R29, R25.reuse, R26 ;  /* 0x0000001a191d7221 */ /* 0x044fe40000000000 */
[----:B0-----:R-:W2:Y:S01]  /*1fa0*/  LDL R28, [R4+0x10] ;  /* 0x00001000041c7983 */ /* 0x001ea20000100800 */
[----:B-----5:R-:W-:-:S03]  /*1fb0*/  FADD R7, R25, R6 ;  /* 0x0000000619077221 */ /* 0x020fc60000000000 */
[----:B------:R0:W-:Y:S04]  /*1fc0*/  STL [R4+0x4], R27 ;  /* 0x0000041b04007387 */ /* 0x0001e80000100800 */
[----:B------:R-:W3:Y:S04]  /*1fd0*/  LDL R26, [R4+0x18] ;  /* 0x00001800041a7983 */ /* 0x000ee80000100800 */
[----:B------:R-:W4:Y:S04]  /*1fe0*/  LDL R6, [R4+0x1c] ;  /* 0x00001c0004067983 */ /* 0x000f280000100800 */
[----:B0-----:R-:W5:Y:S01]  /*1ff0*/  LDL R27, [R4+0x14] ;  /* 0x00001400041b7983 */ /* 0x001f620000100800 */
[----:B------:R-:W-:-:S04]  /*2000*/  IADD3 R5, PT, PT, R5, 0x10, RZ ;  /* 0x0000001005057810 */ /* 0x000fc80007ffe0ff */
[----:B------:R-:W-:Y:S01]  /*2010*/  ISETP.NE.AND P4, PT, R5, RZ, PT ;  /* 0x000000ff0500720c */ /* 0x000fe20003f85270 */
[----:B------:R3:W-:Y:S04]  /*2020*/  STL [R4+0x8], R29 ;  /* 0x0000081d04007387 */ /* 0x0007e80000100800 */
[----:B------:R-:W-:Y:S01]  /*2030*/  STL [R4+0xc], R7 ;  /* 0x00000c0704007387 */ /* 0x000fe20000100800 */
[C---:B--2---:R-:W-:Y:S01]  /*2040*/  FADD R28, R25.reuse, R28 ;  /* 0x0000001c191c7221 */ /* 0x044fe20000000000 */
[C---:B---3--:R-:W-:Y:S01]  /*2050*/  FADD R29, R25.reuse, R26 ;  /* 0x0000001a191d7221 */ /* 0x048fe20000000000 */
[C---:B----4-:R-:W-:Y:S01]  /*2060*/  FADD R6, R25.reuse, R6 ;  /* 0x0000000619067221 */ /* 0x050fe20000000000 */
[----:B-----5:R-:W-:Y:S02]  /*2070*/  FADD R27, R25, R27 ;  /* 0x0000001b191b7221 */ /* 0x020fe40000000000 */
[----:B------:R-:W-:Y:S04]  /*2080*/  STL [R4+0x10], R28 ;  /* 0x0000101c04007387 */ /* 0x000fe80000100800 */
[----:B------:R-:W-:Y:S04]  /*2090*/  STL [R4+0x14], R27 ;  /* 0x0000141b04007387 */ /* 0x000fe80000100800 */
[----:B------:R-:W-:Y:S04]  /*20a0*/  STL [R4+0x18], R29 ;  /* 0x0000181d04007387 */ /* 0x000fe80000100800 */
[----:B------:R0:W-:Y:S02]  /*20b0*/  STL [R4+0x1c], R6 ;  /* 0x00001c0604007387 */ /* 0x0001e40000100800 */
[----:B0-----:R-:W-:Y:S01]  /*20c0*/  VIADD R4, R4, 0x40 ;  /* 0x0000004004047836 */ /* 0x001fe20000000000 */
[----:B------:R-:W-:Y:S06]  /*20d0*/  @P4 BRA `(.L_x_185) ;  /* 0xfffffffc00304947 */ /* 0x000fec000383ffff */
[----:B------:R-:W-:-:S07]  /*20e0*/  MOV R26, R21 ;  /* 0x00000015001a7202 */ /* 0x000fce0000000f00 */
.L_x_184:
[----:B------:R-:W-:-:S13]  /*20f0*/  ISETP.NE.AND P4, PT, R24, RZ, PT ;  /* 0x000000ff1800720c */ /* 0x000fda0003f85270 */
[----:B------:R-:W-:Y:S05]  /*2100*/  @!P4 BRA `(.L_x_186) ;  /* 0x0000000000f0c947 */ /* 0x000fea0003800000 */
[----:B------:R-:W-:Y:S01]  /*2110*/  ISETP.NE.AND P4, PT, R23, RZ, PT ;  /* 0x000000ff1700720c */ /* 0x000fe20003f85270 */
[----:B------:R-:W-:-:S12]  /*2120*/  @!P0 BRA `(.L_x_187) ;  /* 0x0000000000688947 */ /* 0x000fd80003800000 */
[----:B------:R-:W-:-:S05]  /*2130*/  IMAD R4, R26, 0x4, R1 ;  /* 0x000000041a047824 */ /* 0x000fca00078e0201 */
[----:B------:R-:W2:Y:S04]  /*2140*/  LDL R5, [R4] ;  /* 0x0000000004057983 */ /* 0x000ea80000100800 */
[----:B------:R-:W3:Y:S04]  /*2150*/  LDL R7, [R4+0x4] ;  /* 0x0000040004077983 */ /* 0x000ee80000100800 */
[----:B------:R-:W4:Y:S04]  /*2160*/  LDL R28, [R4+0x8] ;  /* 0x00000800041c7983 */ /* 0x000f280000100800 */
[----:B------:R-:W5:Y:S01]  /*2170*/  LDL R6, [R4+0xc] ;  /* 0x00000c0004067983 */ /* 0x000f620000100800 */
[C---:B--2---:R-:W-:Y:S01]  /*2180*/  FADD R5, R25.reuse, R5 ;  /* 0x0000000519057221 */ /* 0x044fe20000000000 */
[----:B---3--:R-:W-:-:S04]  /*2190*/  FADD R7, R25, R7 ;  /* 0x0000000719077221 */ /* 0x008fc80000000000 */
[----:B------:R0:W-:Y:S01]  /*21a0*/  STL [R4], R5 ;  /* 0x0000000504007387 */ /* 0x0001e20000100800 */
[----:B----4-:R-:W-:-:S03]  /*21b0*/  FADD R27, R25, R28 ;  /* 0x0000001c191b7221 */ /* 0x010fc60000000000 */
[----:B------:R1:W-:Y:S01]  /*21c0*/  STL [R4+0x4], R7 ;  /* 0x0000040704007387 */ /* 0x0003e20000100800 */
[----:B-----5:R-:W-:-:S03]  /*21d0*/  FADD R29, R25, R6 ;  /* 0x00000006191d7221 */ /* 0x020fc60000000000 */
[----:B------:R-:W2:Y:S04]  /*21e0*/  LDL R28, [R4+0x18] ;  /* 0x00001800041c7983 */ /* 0x000ea80000100800 */
[----:B0-----:R-:W3:Y:S04]  /*21f0*/  LDL R5, [R4+0x10] ;  /* 0x0000100004057983 */ /* 0x001ee80000100800 */
[----:B-1----:R-:W4:Y:S04]  /*2200*/  LDL R7, [R4+0x14] ;  /* 0x0000140004077983 */ /* 0x002f280000100800 */
[----:B------:R-:W5:Y:S04]  /*2210*/  LDL R6, [R4+0x1c] ;  /* 0x00001c0004067983 */ /* 0x000f680000100800 */
[----:B------:R2:W-:Y:S04]  /*2220*/  STL [R4+0x8], R27 ;  /* 0x0000081b04007387 */ /* 0x0005e80000100800 */
[----:B------:R0:W-:Y:S01]  /*2230*/  STL [R4+0xc], R29 ;  /* 0x00000c1d04007387 */ /* 0x0001e20000100800 */
[----:B------:R-:W-:Y:S01]  /*2240*/  IADD3 R26, PT, PT, R26, 0x8, RZ ;  /* 0x000000081a1a7810 */ /* 0x000fe20007ffe0ff */
[C---:B--2---:R-:W-:Y:S01]  /*2250*/  FADD R27, R25.reuse, R28 ;  /* 0x0000001c191b7221 */ /* 0x044fe20000000000 */
[C---:B---3--:R-:W-:Y:S01]  /*2260*/  FADD R5, R25.reuse, R5 ;  /* 0x0000000519057221 */ /* 0x048fe20000000000 */
[C---:B----4-:R-:W-:Y:S01]  /*2270*/  FADD R7, R25.reuse, R7 ;  /* 0x0000000719077221 */ /* 0x050fe20000000000 */
[----:B-----5:R-:W-:-:S03]  /*2280*/  FADD R6, R25, R6 ;  /* 0x0000000619067221 */ /* 0x020fc60000000000 */
[----:B------:R0:W-:Y:S04]  /*2290*/  STL [R4+0x10], R5 ;  /* 0x0000100504007387 */ /* 0x0001e80000100800 */
[----:B------:R0:W-:Y:S04]  /*22a0*/  STL [R4+0x14], R7 ;  /* 0x0000140704007387 */ /* 0x0001e80000100800 */
[----:B------:R0:W-:Y:S04]  /*22b0*/  STL [R4+0x18], R27 ;  /* 0x0000181b04007387 */ /* 0x0001e80000100800 */
[----:B------:R0:W-:Y:S02]  /*22c0*/  STL [R4+0x1c], R6 ;  /* 0x00001c0604007387 */ /* 0x0001e40000100800 */
.L_x_187:
[----:B------:R-:W-:Y:S05]  /*22d0*/  @!P4 BRA `(.L_x_186) ;  /* 0x00000000007cc947 */ /* 0x000fea0003800000 */
[----:B------:R-:W-:Y:S01]  /*22e0*/  ISETP.NE.AND P4, PT, R20, RZ, PT ;  /* 0x000000ff1400720c */ /* 0x000fe20003f85270 */
[----:B------:R-:W-:-:S12]  /*22f0*/  @!P1 BRA `(.L_x_188) ;  /* 0x0000000000389947 */ /* 0x000fd80003800000 */
[----:B0-----:R-:W-:-:S05]  /*2300*/  LEA R4, R26, R1, 0x2 ;  /* 0x000000011a047211 */ /* 0x001fca00078e10ff */
[----:B------:R-:W2:Y:S04]  /*2310*/  LDL R5, [R4] ;  /* 0x0000000004057983 */ /* 0x000ea80000100800 */
[----:B------:R-:W3:Y:S04]  /*2320*/  LDL R7, [R4+0x4] ;  /* 0x0000040004077983 */ /* 0x000ee80000100800 */
[----:B------:R-:W4:Y:S04]  /*2330*/  LDL R28, [R4+0x8] ;  /* 0x00000800041c7983 */ /* 0x000f280000100800 */
[----:B------:R-:W5:Y:S01]  /*2340*/  LDL R6, [R4+0xc] ;  /* 0x00000c0004067983 */ /* 0x000f620000100800 */
[----:B------:R-:W-:-:S02]  /*2350*/  VIADD R26, R26, 0x4 ;  /* 0x000000041a1a7836 */ /* 0x000fc40000000000 */
        /* <DEDUP_REMOVED lines=8> */
.L_x_188:
[----:B------:R-:W-:Y:S05]  /*23e0*/  @!P4 BRA `(.L_x_186) ;  /* 0x000000000038c947 */ /* 0x000fea0003800000 */
[----:B01----:R-:W-:-:S05]  /*23f0*/  LEA R4, R26, R1, 0x2 ;  /* 0x000000011a047211 */ /* 0x003fca00078e10ff */
        /* <DEDUP_REMOVED lines=13> */
.L_x_186:
[----:B------:R-:W-:Y:S05]  /*24d0*/  @P3 BRA `(.L_x_189) ;  /* 0xfffffff400e03947 */ /* 0x000fea000383ffff */
[----:B------:R-:W-:Y:S05]  /*24e0*/  @P2 BRA `(.L_x_190) ;  /* 0xfffffff400bc2947 */ /* 0x000fea000383ffff */
.L_x_183:
[----:B------:R-:W-:Y:S05]  /*24f0*/  BSYNC.RECONVERGENT B1 ;  /* 0x0000000000017941 */ /* 0x000fea0003800200 */
.L_x_182:
[----:B------:R-:W-:-:S04]  /*2500*/  IADD3 R18, PT, PT, R18, 0x1, RZ ;  /* 0x0000000112127810 */ /* 0x000fc80007ffe0ff */
[----:B------:R-:W-:-:S13]  /*2510*/  ISETP.NE.AND P2, PT, R18, R9, PT ;  /* 0x000000091200720c */ /* 0x000fda0003f45270 */
[----:B------:R-:W-:Y:S05]  /*2520*/  @P2 BRA `(.L_x_191) ;  /* 0xfffffff400982947 */ /* 0x000fea000383ffff */
.L_x_181:
[----:B------:R-:W-:Y:S05]  /*2530*/  BSYNC.RECONVERGENT B0 ;  /* 0x0000000000007941 */ /* 0x000fea0003800200 */
.L_x_180:
[----:B0-----:R-:W0:Y:S02]  /*2540*/  LDC R6, c[0x0][0x3bc] ;  /* 0x0000ef00ff067b82 */ /* 0x001e240000000800 */
[----:B0-----:R-:W-:-:S13]  /*2550*/  ISETP.GE.AND P0, PT, R6, 0x1, PT ;  /* 0x000000010600780c */ /* 0x001fda0003f06270 */
[----:B------:R-:W-:Y:S05]  /*2560*/  @!P0 EXIT ;  /* 0x000000000000894d */ /* 0x000fea0003800000 */
[----:B-1234-:R-:W0:Y:S01]  /*2570*/  LDC.64 R4, c[0x0][0x3b0] ;  /* 0x0000ec00ff047b82 */ /* 0x01ee220000000a00 */
[----:B------:R-:W1:Y:S01]  /*2580*/  LDCU UR4, c[0x0][0x3dc] ;  /* 0x00007b80ff0477ac */ /* 0x000e620008000800 */
[----:B------:R-:W-:Y:S02]  /*2590*/  ISETP.GE.U32.AND P1, PT, R6, 0x4, PT ;  /* 0x000000040600780c */ /* 0x000fe40003f26070 */
[----:B------:R-:W-:Y:S02]  /*25a0*/  VIMNMX R2, PT, PT, R2, R9, PT ;  /* 0x0000000902027248 */ /* 0x000fe40003fe0100 */
[----:B------:R-:W-:Y:S02]  /*25b0*/  LOP3.LUT R7, R6, 0x3, RZ, 0xc0, !PT ;  /* 0x0000000306077812 */ /* 0x000fe400078ec0ff */
[----:B------:R-:W-:Y:S01]  /*25c0*/  ISETP.GT.AND P0, PT, R2, RZ, PT ;  /* 0x000000ff0200720c */ /* 0x000fe20003f04270 */
[----:B-1----:R-:W-:Y:S02]  /*25d0*/  IMAD R3, R0, UR4, R11 ;  /* 0x0000000400037c24 */ /* 0x002fe4000f8e020b */
[----:B------:R-:W-:-:S02]  /*25e0*/  IMAD.MOV.U32 R0, RZ, RZ, RZ ;  /* 0x000000ffff007224 */ /* 0x000fc400078e00ff */
[----:B0-----:R-:W-:Y:S02]  /*25f0*/  IMAD.WIDE R2, R3, 0x4, R4 ;  /* 0x0000000403027825 */ /* 0x001fe400078e0204 */
[----:B------:R-:W-:Y:S06]  /*2600*/  @!P1 BRA `(.L_x_192) ;  /* 0x0000000000649947 */ /* 0x000fec0003800000 */
[----:B------:R-:W-:Y:S02]  /*2610*/  LOP3.LUT R0, R6, 0x7ffffffc, RZ, 0xc0, !PT ;  /* 0x7ffffffc06007812 */ /* 0x000fe400078ec0ff */
[----:B------:R-:W-:Y:S02]  /*2620*/  IADD3 R6, PT, PT, R1, -0x4, RZ ;  /* 0xfffffffc01067810 */ /* 0x000fe40007ffe0ff */
[----:B------:R-:W-:-:S07]  /*2630*/  IADD3 R8, PT, PT, -R0, RZ, RZ ;  /* 0x000000ff00087210 */ /* 0x000fce0007ffe1ff */
.L_x_197:
[----:B------:R-:W-:Y:S01]  /*2640*/  VIADD R8, R8, 0x4 ;  /* 0x0000000408087836 */ /* 0x000fe20000000000 */
[----:B------:R-:W-:Y:S04]  /*2650*/  BSSY.RECONVERGENT B0, `(.L_x_193) ;  /* 0x000000c000007945 */ /* 0x000fe80003800200 */
[----:B------:R-:W-:Y:S01]  /*2660*/  ISETP.NE.AND P1, PT, R8, RZ, PT ;  /* 0x000000ff0800720c */ /* 0x000fe20003f25270 */
[----:B------:R-:W-:-:S12]  /*2670*/  @!P0 BRA `(.L_x_194) ;  /* 0x0000000000248947 */ /* 0x000fd80003800000 */
[----:B------:R-:W2:Y:S04]  /*2680*/  LDL R9, [R6+0x4] ;  /* 0x0000040006097983 */ /* 0x000ea80000100800 */
[----:B------:R-:W3:Y:S04]  /*2690*/  LDL R4, [R6+0x8] ;  /* 0x0000080006047983 */ /* 0x000ee80000100800 */
[----:B------:R-:W4:Y:S01]  /*26a0*/  LDL R5, [R6+0xc] ;  /* 0x00000c0006057983 */ /* 0x000f220000100800 */
[----:B--2---:R-:W-:Y:S02]  /*26b0*/  FSETP.GEU.AND P2, PT, R9, RZ, PT ;  /* 0x000000ff0900720b */ /* 0x004fe40003f4e000 */
[----:B---3--:R-:W-:-:S02]  /*26c0*/  FSETP.GEU.AND P3, PT, R4, RZ, PT ;  /* 0x000000ff0400720b */ /* 0x008fc40003f6e000 */
[----:B----4-:R-:W-:-:S09]  /*26d0*/  FSETP.GEU.AND P4, PT, R5, RZ, PT ;  /* 0x000000ff0500720b */ /* 0x010fd20003f8e000 */
[----:B------:R0:W-:Y:S04]  /*26e0*/  @!P2 STL [R6+0x4], RZ ;  /* 0x000004ff0600a387 */ /* 0x0001e80000100800 */
[----:B------:R0:W-:Y:S04]  /*26f0*/  @!P3 STL [R6+0x8], RZ ;  /* 0x000008ff0600b387 */ /* 0x0001e80000100800 */
[----:B------:R0:W-:Y:S02]  /*2700*/  @!P4 STL [R6+0xc], RZ ;  /* 0x00000cff0600c387 */ /* 0x0001e40000100800 */
.L_x_194:
[----:B------:R-:W-:Y:S05]  /*2710*/  BSYNC.RECONVERGENT B0 ;  /* 0x0000000000007941 */ /* 0x000fea0003800200 */
.L_x_193:
[----:B------:R-:W-:Y:S04]  /*2720*/  BSSY.RECONVERGENT B0, `(.L_x_195) ;  /* 0x0000005000007945 */ /* 0x000fe80003800200 */
[----:B------:R-:W-:Y:S05]  /*2730*/  @!P0 BRA `(.L_x_196) ;  /* 0x00000000000c8947 */ /* 0x000fea0003800000 */
[----:B------:R-:W2:Y:S02]  /*2740*/  LDL R4, [R6+0x10] ;  /* 0x0000100006047983 */ /* 0x000ea40000100800 */
[----:B--2---:R-:W-:-:S13]  /*2750*/  FSETP.GEU.AND P2, PT, R4, RZ, PT ;  /* 0x000000ff0400720b */ /* 0x004fda0003f4e000 */
[----:B------:R1:W-:Y:S02]  /*2760*/  @!P2 STL [R6+0x10], RZ ;  /* 0x000010ff0600a387 */ /* 0x0003e40000100800 */
.L_x_196:
[----:B------:R-:W-:Y:S05]  /*2770*/  BSYNC.RECONVERGENT B0 ;  /* 0x0000000000007941 */ /* 0x000fea0003800200 */
.L_x_195:
[----:B01----:R-:W-:Y:S01]  /*2780*/  IADD3 R6, PT, PT, R6, 0x10, RZ ;  /* 0x0000001006067810 */ /* 0x003fe20007ffe0ff */
[----:B------:R-:W-:Y:S06]  /*2790*/  @P1 BRA `(.L_x_197) ;  /* 0xfffffffc00a81947 */ /* 0x000fec000383ffff */
.L_x_192:
[----:B------:R-:W-:-:S13]  /*27a0*/  ISETP.NE.AND P1, PT, R7, RZ, PT ;  /* 0x000000ff0700720c */ /* 0x000fda0003f25270 */
[----:B------:R-:W-:Y:S05]  /*27b0*/  @!P1 BRA `(.L_x_198) ;  /* 0x0000000000349947 */ /* 0x000fea0003800000 */
[----:B------:R-:W-:Y:S01]  /*27c0*/  IMAD R0, R0, 0x4, R1 ;  /* 0x0000000400007824 */ /* 0x000fe200078e0201 */
[----:B------:R-:W-:-:S03]  /*27d0*/  IADD3 R4, PT, PT, -R7, RZ, RZ ;  /* 0x000000ff07047210 */ /* 0x000fc60007ffe1ff */
[----:B------:R-:W-:-:S07]  /*27e0*/  VIADD R6, R0, 0xfffffffc ;  /* 0xfffffffc00067836 */ /* 0x000fce0000000000 */
.L_x_201:
[----:B------:R-:W-:Y:S01]  /*27f0*/  IADD3 R4, PT, PT, R4, 0x1, RZ ;  /* 0x0000000104047810 */ /* 0x000fe20007ffe0ff */
[----:B------:R-:W-:Y:S01]  /*2800*/  BSSY.RECONVERGENT B0, `(.L_x_199) ;  /* 0x0000007000007945 */ /* 0x000fe20003800200 */
[----:B0-----:R-:W-:Y:S02]  /*2810*/  IADD3 R6, PT, PT, R6, 0x4, RZ ;  /* 0x0000000406067810 */ /* 0x001fe40007ffe0ff */
[----:B------:R-:W-:Y:S01]  /*2820*/  ISETP.NE.AND P2, PT, R4, RZ, PT ;  /* 0x000000ff0400720c */ /* 0x000fe20003f45270 */
[----:B------:R-:W-:-:S12]  /*2830*/  @!P0 BRA `(.L_x_200) ;  /* 0x00000000000c8947 */ /* 0x000fd80003800000 */
[----:B------:R-:W2:Y:S02]  /*2840*/  LDL R0, [R6] ;  /* 0x0000000006007983 */ /* 0x000ea40000100800 */
[----:B--2---:R-:W-:-:S13]  /*2850*/  FSETP.GEU.AND P1, PT, R0, RZ, PT ;  /* 0x000000ff0000720b */ /* 0x004fda0003f2e000 */
[----:B------:R0:W-:Y:S02]  /*2860*/  @!P1 STL [R6], RZ ;  /* 0x000000ff06009387 */ /* 0x0001e40000100800 */
.L_x_200:
[----:B------:R-:W-:Y:S05]  /*2870*/  BSYNC.RECONVERGENT B0 ;  /* 0x0000000000007941 */ /* 0x000fea0003800200 */
.L_x_199:
[----:B------:R-:W-:Y:S05]  /*2880*/  @P2 BRA `(.L_x_201) ;  /* 0xfffffffc00d82947 */ /* 0x000fea000383ffff */
.L_x_198:
[----:B------:R-:W2:Y:S04]  /*2890*/  LDL R5, [R6] ;  /* 0x0000000006057983 */ /* 0x000ea80000100800 */
[----:B--2---:R-:W-:Y:S01]  /*28a0*/  STG.E desc[UR10][R2.64], R5 ;  /* 0x0000000502007986 */ /* 0x004fe2000c10190a */
[----:B------:R-:W-:Y:S05]  /*28b0*/  EXIT ;  /* 0x000000000000794d */ /* 0x000fea0003800000 */
.L_x_202:
        /* <DEDUP_REMOVED lines=12> */
.L_x_540:


//--------------------- .text._Z13fused_two_fc1PfS_S_S_S_S_S_S_iiibib --------------------------
	.section	.text._Z13fused_two_fc1PfS_S_S_S_S_S_S_iiibib,"ax",@progbits
	.align	128
        .global         _Z13fused_two_fc1PfS_S_S_S_S_S_S_iiibib
        .type           _Z13fused_two_fc1PfS_S_S_S_S_S_S_iiibib,@function
        .size           _Z13fused_two_fc1PfS_S_S_S_S_S_S_iiibib,(.L_x_541 - _Z13fused_two_fc1PfS_S_S_S_S_S_S_iiibib)
        .other          _Z13fused_two_fc1PfS_S_S_S_S_S_S_iiibib,@"STO_CUDA_ENTRY STV_DEFAULT"
_Z13fused_two_fc1PfS_S_S_S_S_S_S_iiibib:
.text._Z13fused_two_fc1PfS_S_S_S_S_S_S_iiibib:
[----:B------:R-:W0:Y:S01]  /*0000*/  LDC R1, c[0x0][0x37c] ;  /* 0x0000df00ff017b82 */ /* 0x000e220000000800 */
[----:B------:R-:W1:Y:S01]  /*0010*/  LDCU UR4, c[0x0][0x3c0] ;  /* 0x00007800ff0477ac */ /* 0x000e620008000800 */
[----:B0-----:R-:W-:Y:S01]  /*0020*/  IADD3 R1, PT, PT, R1, -0x28, RZ ;  /* 0xffffffd801017810 */ /* 0x001fe20007ffe0ff */
[----:B------:R-:W0:Y:S01]  /*0030*/  S2R R2, SR_CTAID.X ;  /* 0x0000000000027919 */ /* 0x000e220000002500 */
[----:B------:R-:W2:Y:S02]  /*0040*/  LDCU.64 UR6, c[0x0][0x358] ;  /* 0x00006b00ff0677ac */ /* 0x000ea40008000a00 */
[----:B------:R-:W-:Y:S01]  /*0050*/  IADD3 R0, PT, PT, R1, 0x14, RZ ;  /* 0x0000001401007810 */ /* 0x000fe20007ffe0ff */
[----:B------:R3:W-:Y:S04]  /*0060*/  STL.64 [R1], RZ ;  /* 0x000000ff01007387 */ /* 0x0007e80000100a00 */
[----:B------:R3:W-:Y:S04]  /*0070*/  STL.64 [R1+0x8], RZ ;  /* 0x000008ff01007387 */ /* 0x0007e80000100a00 */
[----:B------:R3:W-:Y:S01]  /*0080*/  STL [R1+0x10], RZ ;  /* 0x000010ff01007387 */ /* 0x0007e20000100800 */
[----:B-1----:R-:W-:-:S09]  /*0090*/  UISETP.GE.AND UP0, UPT, UR4, 0x1, UPT ;  /* 0x000000010400788c */ /* 0x002fd2000bf06270 */
[----:B--23--:R-:W-:Y:S05]  /*00a0*/  BRA.U !UP0, `(.L_x_203) ;  /* 0x0000003108407547 */ /* 0x00cfea000b800000 */
[----:B------:R-:W1:Y:S08]  /*00b0*/  LDC R7, c[0x0][0x3c8] ;  /* 0x0000f200ff077b82 */ /* 0x000e700000000800 */
[----:B------:R-:W0:Y:S08]  /*00c0*/  LDC.64 R12, c[0x0][0x380] ;  /* 0x0000e000ff0c7b82 */ /* 0x000e300000000a00 */
[----:B------:R-:W2:Y:S01]  /*00d0*/  LDC.64 R14, c[0x0][0x3b0] ;  /* 0x0000ec00ff0e7b82 */ /* 0x000ea20000000a00 */
[----:B-1----:R-:W-:Y:S01]  /*00e0*/  ISETP.GE.AND P0, PT, R7, 0x1, PT ;  /* 0x000000010700780c */ /* 0x002fe20003f06270 */
[----:B0-----:R-:W-:-:S04]  /*00f0*/  IMAD.WIDE.U32 R12, R2, 0x4, R12 ;  /* 0x00000004020c7825 */ /* 0x001fc800078e000c */
[----:B--2---:R-:W-:-:S08]  /*0100*/  IMAD.WIDE.U32 R14, R2, 0x4, R14 ;  /* 0x00000004020e7825 */ /* 0x004fd000078e000e */
[----:B------:R-:W-:Y:S05]  /*0110*/  @!P0 BRA `(.L_x_204) ;  /* 0x00000014006c8947 */ /* 0x000fea0003800000 */
[----:B------:R-:W0:Y:S01]  /*0120*/  LDCU.U8 UR4, c[0x0][0x3cc] ;  /* 0x00007980ff0477ac */ /* 0x000e220008000000 */
[----:B------:R-:W-:Y:S01]  /*0130*/  IMAD R3, R2, R7, RZ ;  /* 0x0000000702037224 */ /* 0x000fe200078e02ff */
[----:B0-----:R-:W-:-:S04]  /*0140*/  UPRMT UR4, UR4, 0x8880, URZ ;  /* 0x0000888004047896 */ /* 0x001fc800080000ff */
[----:B------:R-:W-:-:S09]  /*0150*/  UISETP.NE.AND UP0, UPT, UR4, 0x1, UPT ;  /* 0x000000010400788c */ /* 0x000fd2000bf05270 */
[----:B------:R-:W-:Y:S05]  /*0160*/  BRA.U UP0, `(.L_x_205) ;  /* 0x0000000900b07547 */ /* 0x000fea000b800000 */
[C---:B------:R-:W-:Y:S01]  /*0170*/  LOP3.LUT R4, R7.reuse, 0xf, RZ, 0xc0, !PT ;  /* 0x0000000f07047812 */ /* 0x040fe200078ec0ff */
[----:B------:R-:W-:Y:S01]  /*0180*/  IMAD.MOV.U32 R8, RZ, RZ, RZ ;  /* 0x000000ffff087224 */ /* 0x000fe200078e00ff */
[C---:B------:R-:W-:Y:S02]  /*0190*/  LOP3.LUT R5, R7.reuse, 0x7, RZ, 0xc0, !PT ;  /* 0x0000000707057812 */ /* 0x040fe400078ec0ff */
[----:B------:R-:W-:-:S07]  /*01a0*/  LOP3.LUT R6, R7, 0x3, RZ, 0xc0, !PT ;  /* 0x0000000307067812 */ /* 0x000fce00078ec0ff */
.L_x_211:
[----:B--2---:R-:W-:Y:S01]  /*01b0*/  LEA R7, R8, R1, 0x2 ;  /* 0x0000000108077211 */ /* 0x004fe200078e10ff */
[----:B------:R-:W0:Y:S04]  /*01c0*/  LDCU UR5, c[0x0][0x3c8] ;  /* 0x00007900ff0577ac */ /* 0x000e280008000800 */
[----:B------:R1:W5:Y:S01]  /*01d0*/  LDL R9, [R7] ;  /* 0x0000000007097983 */ /* 0x0003620000100800 */
[----:B------:R-:W-:Y:S01]  /*01e0*/  IMAD.MOV.U32 R20, RZ, RZ, RZ ;  /* 0x000000ffff147224 */ /* 0x000fe200078e00ff */
[----:B0-----:R-:W-:-:S09]  /*01f0*/  UISETP.GE.U32.AND UP0, UPT, UR5, 0x10, UPT ;  /* 0x000000100500788c */ /* 0x001fd2000bf06070 */
[----:B-1----:R-:W-:Y:S05]  /*0200*/  BRA.U !UP0, `(.L_x_206) ;  /* 0x0000000108ec7547 */ /* 0x002fea000b800000 */
[----:B------:R-:W-:-:S07]  /*0210*/  HFMA2 R18, -RZ, RZ, 0, 0 ;  /* 0x00000000ff127431 */ /* 0x000fce00000001ff */
.L_x_207:
[----:B------:R-:W0:Y:S01]  /*0220*/  LDC.64 R16, c[0x0][0x390] ;  /* 0x0000e400ff107b82 */ /* 0x000e220000000a00 */
[----:B------:R-:W-:-:S07]  /*0230*/  IMAD.IADD R19, R3, 0x1, R18 ;  /* 0x0000000103137824 */ /* 0x000fce00078e0212 */
[----:B------:R-:W1:Y:S01]  /*0240*/  LDC.64 R10, c[0x0][0x3a0] ;  /* 0x0000e800ff0a7b82 */ /* 0x000e620000000a00 */
[----:B0-----:R-:W-:-:S05]  /*0250*/  IMAD.WIDE.U32 R16, R19, 0x4, R16 ;  /* 0x0000000413107825 */ /* 0x001fca00078e0010 */
[----:B------:R-:W2:Y:S01]  /*0260*/  LDG.E R21, desc[UR6][R16.64] ;  /* 0x0000000610157981 */ /* 0x000ea2000c1e1900 */
[----:B-1----:R-:W-:-:S03]  /*0270*/  IMAD.WIDE.U32 R10, R18, 0x4, R10 ;  /* 0x00000004120a7825 */ /* 0x002fc600078e000a */
[----:B------:R-:W3:Y:S04]  /*0280*/  LDG.E R23, desc[UR6][R16.64+0x4] ;  /* 0x0000040610177981 */ /* 0x000ee8000c1e1900 */
[----:B------:R-:W2:Y:S04]  /*0290*/  LDG.E R22, desc[UR6][R10.64] ;  /* 0x000000060a167981 */ /* 0x000ea8000c1e1900 */
        /* <DEDUP_REMOVED lines=11> */
[----:B----4-:R-:W-:-:S03]  /*0350*/  FFMA R23, R20, R19, R23 ;  /* 0x0000001314177223 */ /* 0x010fc60000000017 */
[----:B------:R-:W4:Y:S04]  /*0360*/  LDG.E R19, desc[UR6][R16.64+0x14] ;  /* 0x0000140610137981 */ /* 0x000f28000c1e1900 */
[----:B------:R-:W4:Y:S01]  /*0370*/  LDG.E R20, desc[UR6][R10.64+0x14] ;  /* 0x000014060a147981 */ /* 0x000f22000c1e1900 */
[----:B--2---:R-:W-:-:S03]  /*0380*/  FFMA R26, R22, R9, R23 ;  /* 0x00000009161a7223 */ /* 0x004fc60000000017 */
[----:B------:R-:W2:Y:S04]  /*0390*/  LDG.E R22, desc[UR6][R16.64+0x18] ;  /* 0x0000180610167981 */ /* 0x000ea8000c1e1900 */
[----:B------:R-:W2:Y:S01]  /*03a0*/  LDG.E R9, desc[UR6][R10.64+0x18] ;  /* 0x000018060a097981 */ /* 0x000ea2000c1e1900 */
[----:B---3--:R-:W-:-:S03]  /*03b0*/  FFMA R23, R21, R24, R26 ;  /* 0x0000001815177223 */ /* 0x008fc6000000001a */
[----:B------:R-:W3:Y:S04]  /*03c0*/  LDG.E R21, desc[UR6][R16.64+0x1c] ;  /* 0x00001c0610157981 */ /* 0x000ee8000c1e1900 */
[----:B------:R-:W3:Y:S01]  /*03d0*/  LDG.E R24, desc[UR6][R10.64+0x1c] ;  /* 0x00001c060a187981 */ /* 0x000ee2000c1e1900 */
[----:B----4-:R-:W-:-:S03]  /*03e0*/  FFMA R26, R20, R19, R23 ;  /* 0x00000013141a7223 */ /* 0x010fc60000000017 */
[----:B------:R-:W4:Y:S04]  /*03f0*/  LDG.E R20, desc[UR6][R16.64+0x20] ;  /* 0x0000200610147981 */ /* 0x000f28000c1e1900 */
[----:B------:R-:W4:Y:S04]  /*0400*/  LDG.E R19, desc[UR6][R10.64+0x20] ;  /* 0x000020060a137981 */ /* 0x000f28000c1e1900 */
[----:B------:R-:W4:Y:S01]  /*0410*/  LDG.E R23, desc[UR6][R10.64+0x24] ;  /* 0x000024060a177981 */ /* 0x000f22000c1e1900 */
[----:B--2---:R-:W-:-:S03]  /*0420*/  FFMA R9, R9, R22, R26 ;  /* 0x0000001609097223 */ /* 0x004fc6000000001a */
        /* <DEDUP_REMOVED lines=9> */
[----:B------:R-:W2:Y:S04]  /*04c0*/  LDG.E R22, desc[UR6][R10.64+0x30] ;  /* 0x000030060a167981 */ /* 0x000ea8000c1e1900 */
[----:B------:R-:W2:Y:S01]  /*04d0*/  LDG.E R23, desc[UR6][R10.64+0x34] ;  /* 0x000034060a177981 */ /* 0x000ea2000c1e1900 */
[----:B---3--:R-:W-:-:S03]  /*04e0*/  FFMA R28, R21, R24, R26 ;  /* 0x00000018151c7223 */ /* 0x008fc6000000001a */
[----:B------:R-:W3:Y:S04]  /*04f0*/  LDG.E R24, desc[UR6][R16.64+0x34] ;  /* 0x0000340610187981 */ /* 0x000ee8000c1e1900 */
[----:B------:R-:W3:Y:S04]  /*0500*/  LDG.E R21, desc[UR6][R10.64+0x38] ;  /* 0x000038060a157981 */ /* 0x000ee8000c1e1900 */
[----:B------:R-:W3:Y:S01]  /*0510*/  LDG.E R26, desc[UR6][R16.64+0x38] ;  /* 0x00003806101a7981 */ /* 0x000ee2000c1e1900 */
[----:B------:R-:W-:Y:S01]  /*0520*/  ULOP3.LUT UR4, UR5, 0x7ffffff0, URZ, 0xc0, !UPT ;  /* 0x7ffffff005047892 */ /* 0x000fe2000f8ec0ff */
[----:B------:R-:W-:Y:S01]  /*0530*/  IADD3 R18, PT, PT, R18, 0x10, RZ ;  /* 0x0000001012127810 */ /* 0x000fe20007ffe0ff */
[----:B----4-:R-:W-:-:S04]  /*0540*/  FFMA R9, R9, R20, R28 ;  /* 0x0000001409097223 */ /* 0x010fc8000000001c */
[----:B------:R-:W-:Y:S01]  /*0550*/  ISETP.NE.AND P0, PT, R18, UR4, PT ;  /* 0x0000000412007c0c */ /* 0x000fe2000bf05270 */
[----:B--2---:R-:W-:-:S04]  /*0560*/  FFMA R22, R22, R19, R9 ;  /* 0x0000001316167223 */ /* 0x004fc80000000009 */
[----:B---3--:R-:W-:-:S04]  /*0570*/  FFMA R22, R23, R24, R22 ;  /* 0x0000001817167223 */ /* 0x008fc80000000016 */
[----:B------:R-:W-:-:S04]  /*0580*/  FFMA R22, R21, R26, R22 ;  /* 0x0000001a15167223 */ /* 0x000fc80000000016 */
[----:B------:R-:W-:Y:S01]  /*0590*/  FFMA R9, R25, R27, R22 ;  /* 0x0000001b19097223 */ /* 0x000fe20000000016 */
[----:B------:R-:W-:Y:S06]  /*05a0*/  @P0 BRA `(.L_x_207) ;  /* 0xfffffffc001c0947 */ /* 0x000fec000383ffff */
[----:B------:R-:W-:-:S07]  /*05b0*/  MOV R20, UR4 ;  /* 0x0000000400147c02 */ /* 0x000fce0008000f00 */
.L_x_206:
[----:B------:R-:W-:-:S13]  /*05c0*/  ISETP.NE.AND P0, PT, R4, RZ, PT ;  /* 0x000000ff0400720c */ /* 0x000fda0003f05270 */
[----:B------:R-:W-:Y:S05]  /*05d0*/  @!P0 BRA `(.L_x_208) ;  /* 0x0000000400688947 */ /* 0x000fea0003800000 */
[----:B------:R-:W-:Y:S01]  /*05e0*/  VIADD R10, R4, 0xffffffff ;  /* 0xffffffff040a7836 */ /* 0x000fe20000000000 */
[----:B------:R-:W-:-:S04]  /*05f0*/  ISETP.NE.AND P1, PT, R5, RZ, PT ;  /* 0x000000ff0500720c */ /* 0x000fc80003f25270 */
[----:B------:R-:W-:-:S13]  /*0600*/  ISETP.GE.U32.AND P0, PT, R10, 0x7, PT ;  /* 0x000000070a00780c */ /* 0x000fda0003f06070 */
[----:B------:R-:W-:Y:S05]  /*0610*/  @!P0 BRA `(.L_x_209) ;  /* 0x00000000008c8947 */ /* 0x000fea0003800000 */
[----:B------:R-:W0:Y:S01]  /*0620*/  LDC.64 R18, c[0x0][0x390] ;  /* 0x0000e400ff127b82 */ /* 0x000e220000000a00 */
[CC--:B------:R-:W-:Y:S02]  /*0630*/  IADD3 R23, PT, PT, R3.reuse, R20.reuse, RZ ;  /* 0x0000001403177210 */ /* 0x0c0fe40007ffe0ff */
[----:B------:R-:W-:-:S04]  /*0640*/  IADD3 R21, P0, PT, R3, R20, RZ ;  /* 0x0000001403157210 */ /* 0x000fc80007f1e0ff */
[----:B------:R-:W-:Y:S01]  /*0650*/  IADD3.X R22, PT, PT, RZ, RZ, RZ, P0, !PT ;  /* 0x000000ffff167210 */ /* 0x000fe200007fe4ff */
[----:B------:R-:W1:Y:S08]  /*0660*/  LDC.64 R10, c[0x0][0x390] ;  /* 0x0000e400ff0a7b82 */ /* 0x000e700000000a00 */
[----:B------:R-:W2:Y:S01]  /*0670*/  LDC.64 R16, c[0x0][0x3a0] ;  /* 0x0000e800ff107b82 */ /* 0x000ea20000000a00 */
[----:B0-----:R-:W-:-:S06]  /*0680*/  IMAD.WIDE.U32 R18, R23, 0x4, R18 ;  /* 0x0000000417127825 */ /* 0x001fcc00078e0012 */
[----:B------:R-:W3:Y:S01]  /*0690*/  LDG.E R18, desc[UR6][R18.64] ;  /* 0x0000000612127981 */ /* 0x000ee2000c1e1900 */
[----:B-1----:R-:W-:-:S04]  /*06a0*/  LEA R10, P0, R21, R10, 0x2 ;  /* 0x0000000a150a7211 */ /* 0x002fc800078010ff */
[----:B------:R-:W-:Y:S01]  /*06b0*/  LEA.HI.X R11, R21, R11, R22, 0x2, P0 ;  /* 0x0000000b150b7211 */ /* 0x000fe200000f1416 */
[----:B--2---:R-:W-:-:S04]  /*06c0*/  IMAD.WIDE.U32 R16, R20, 0x4, R16 ;  /* 0x0000000414107825 */ /* 0x004fc800078e0010 */
[----:B------:R-:W2:Y:S04]  /*06d0*/  LDG.E R23, desc[UR6][R10.64+0x4] ;  /* 0x000004060a177981 */ /* 0x000ea8000c1e1900 */
[----:B------:R-:W3:Y:S04]  /*06e0*/  LDG.E R22, desc[UR6][R16.64] ;  /* 0x0000000610167981 */ /* 0x000ee8000c1e1900 */
[----:B------:R-:W2:Y:S04]  /*06f0*/  LDG.E R21, desc[UR6][R16.64+0x4] ;  /* 0x0000040610157981 */ /* 0x000ea8000c1e1900 */
[----:B------:R-:W4:Y:S04]  /*0700*/  LDG.E R24, desc[UR6][R16.64+0x8] ;  /* 0x0000080610187981 */ /* 0x000f28000c1e1900 */
[----:B------:R-:W4:Y:S04]  /*0710*/  LDG.E R25, desc[UR6][R10.64+0x8] ;  /* 0x000008060a197981 */ /* 0x000f28000c1e1900 */
[----:B------:R-:W4:Y:S04]  /*0720*/  LDG.E R19, desc[UR6][R16.64+0x14] ;  /* 0x0000140610137981 */ /* 0x000f28000c1e1900 */
[----:B------:R-:W4:Y:S04]  /*0730*/  LDG.E R27, desc[UR6][R10.64+0x14] ;  /* 0x000014060a1b7981 */ /* 0x000f28000c1e1900 */
[----:B------:R-:W4:Y:S01]  /*0740*/  LDG.E R28, desc[UR6][R10.64+0x1c] ;  /* 0x00001c060a1c7981 */ /* 0x000f22000c1e1900 */
[----:B---3-5:R-:W-:-:S03]  /*0750*/  FFMA R22, R22, R18, R9 ;  /* 0x0000001216167223 */ /* 0x028fc60000000009 */
[----:B------:R-:W3:Y:S01]  /*0760*/  LDG.E R9, desc[UR6][R16.64+0xc] ;  /* 0x00000c0610097981 */ /* 0x000ee2000c1e1900 */
[----:B--2---:R-:W-:-:S03]  /*0770*/  FFMA R21, R21, R23, R22 ;  /* 0x0000001715157223 */ /* 0x004fc60000000016 */
[----:B------:R-:W3:Y:S04]  /*0780*/  LDG.E R22, desc[UR6][R10.64+0xc] ;  /* 0x00000c060a167981 */ /* 0x000ee8000c1e1900 */
[----:B------:R-:W2:Y:S01]  /*0790*/  LDG.E R18, desc[UR6][R16.64+0x18] ;  /* 0x0000180610127981 */ /* 0x000ea2000c1e1900 */
[----:B----4-:R-:W-:-:S03]  /*07a0*/  FFMA R26, R24, R25, R21 ;  /* 0x00000019181a7223 */ /* 0x010fc60000000015 */
[----:B------:R-:W4:Y:S04]  /*07b0*/  LDG.E R24, desc[UR6][R16.64+0x10] ;  /* 0x0000100610187981 */ /* 0x000f28000c1e1900 */
[----:B------:R-:W4:Y:S04]  /*07c0*/  LDG.E R25, desc[UR6][R10.64+0x10] ;  /* 0x000010060a197981 */ /* 0x000f28000c1e1900 */
[----:B------:R-:W2:Y:S04]  /*07d0*/  LDG.E R23, desc[UR6][R10.64+0x18] ;  /* 0x000018060a177981 */ /* 0x000ea8000c1e1900 */
[----:B------:R-:W2:Y:S01]  /*07e0*/  LDG.E R21, desc[UR6][R16.64+0x1c] ;  /* 0x00001c0610157981 */ /* 0x000ea2000c1e1900 */
[----:B------:R-:W-:-:S02]  /*07f0*/  VIADD R20, R20, 0x8 ;  /* 0x0000000814147836 */ /* 0x000fc40000000000 */
[----:B---3--:R-:W-:-:S04]  /*0800*/  FFMA R9, R9, R22, R26 ;  /* 0x0000001609097223 */ /* 0x008fc8000000001a */
[----:B----4-:R-:W-:-:S04]  /*0810*/  FFMA R24, R24, R25, R9 ;  /* 0x0000001918187223 */ /* 0x010fc80000000009 */
[----:B------:R-:W-:-:S04]  /*0820*/  FFMA R19, R19, R27, R24 ;  /* 0x0000001b13137223 */ /* 0x000fc80000000018 */
[----:B--2---:R-:W-:-:S04]  /*0830*/  FFMA R18, R18, R23, R19 ;  /* 0x0000001712127223 */ /* 0x004fc80000000013 */
[----:B------:R-:W-:-:S07]  /*0840*/  FFMA R9, R21, R28, R18 ;  /* 0x0000001c15097223 */ /* 0x000fce0000000012 */
.L_x_209:
[----:B------:R-:W-:Y:S05]  /*0850*/  @!P1 BRA `(.L_x_208) ;  /* 0x0000000000c89947 */ /* 0x000fea0003800000 */
[----:B------:R-:W-:Y:S02]  /*0860*/  IADD3 R10, PT, PT, R5, -0x1, RZ ;  /* 0xffffffff050a7810 */ /* 0x000fe40007ffe0ff */
[----:B------:R-:W-:Y:S02]  /*0870*/  ISETP.NE.AND P1, PT, R6, RZ, PT ;  /* 0x000000ff0600720c */ /* 0x000fe40003f25270 */
[----:B------:R-:W-:-:S13]  /*0880*/  ISETP.GE.U32.AND P0, PT, R10, 0x3, PT ;  /* 0x000000030a00780c */ /* 0x000fda0003f06070 */
[----:B------:R-:W-:Y:S05]  /*0890*/  @!P0 BRA `(.L_x_210) ;  /* 0x00000000005c8947 */ /* 0x000fea0003800000 */
[----:B------:R-:W0:Y:S01]  /*08a0*/  LDC.64 R16, c[0x0][0x390] ;  /* 0x0000e400ff107b82 */ /* 0x000e220000000a00 */
[CC--:B------:R-:W-:Y:S02]  /*08b0*/  IADD3 R23, PT, PT, R3.reuse, R20.reuse, RZ ;  /* 0x0000001403177210 */ /* 0x0c0fe40007ffe0ff */
[----:B------:R-:W-:-:S05]  /*08c0*/  IADD3 R21, P0, PT, R3, R20, RZ ;  /* 0x0000001403157210 */ /* 0x000fca0007f1e0ff */
[----:B------:R-:W1:Y:S01]  /*08d0*/  LDC.64 R10, c[0x0][0x390] ;  /* 0x0000e400ff0a7b82 */ /* 0x000e620000000a00 */
[----:B------:R-:W-:-:S07]  /*08e0*/  IMAD.X R22, RZ, RZ, RZ, P0 ;  /* 0x000000ffff167224 */ /* 0x000fce00000e06ff */
        /* <DEDUP_REMOVED lines=18> */
.L_x_210:
[----:B------:R-:W-:Y:S05]  /*0a10*/  @!P1 BRA `(.L_x_208) ;  /* 0x0000000000589947 */ /* 0x000fea0003800000 */
[----:B------:R-:W0:Y:S01]  /*0a20*/  LDC.64 R10, c[0x0][0x390] ;  /* 0x0000e400ff0a7b82 */ /* 0x000e220000000a00 */
[----:B------:R-:W-:-:S07]  /*0a30*/  IADD3 R19, PT, PT, R3, R20, RZ ;  /* 0x0000001403137210 */ /* 0x000fce0007ffe0ff */
[----:B------:R-:W1:Y:S01]  /*0a40*/  LDC.64 R16, c[0x0][0x3a0] ;  /* 0x0000e800ff107b82 */ /* 0x000e620000000a00 */
[----:B0-----:R-:W-:-:S06]  /*0a50*/  IMAD.WIDE.U32 R10, R19, 0x4, R10 ;  /* 0x00000004130a7825 */ /* 0x001fcc00078e000a */
[----:B------:R-:W2:Y:S01]  /*0a60*/  LDG.E R10, desc[UR6][R10.64] ;  /* 0x000000060a0a7981 */ /* 0x000ea2000c1e1900 */
[----:B-1----:R-:W-:-:S05]  /*0a70*/  IMAD.WIDE.U32 R16, R20, 0x4, R16 ;  /* 0x0000000414107825 */ /* 0x002fca00078e0010 */
[----:B------:R-:W2:Y:S01]  /*0a80*/  LDG.E R18, desc[UR6][R16.64] ;  /* 0x0000000610127981 */ /* 0x000ea2000c1e1900 */
[----:B------:R-:W-:Y:S01]  /*0a90*/  ISETP.NE.AND P0, PT, R6, 0x1, PT ;  /* 0x000000010600780c */ /* 0x000fe20003f05270 */
[----:B--2--5:R-:W-:-:S12]  /*0aa0*/  FFMA R9, R18, R10, R9 ;  /* 0x0000000a12097223 */ /* 0x024fd80000000009 */
[----:B------:R-:W-:Y:S05]  /*0ab0*/  @!P0 BRA `(.L_x_208) ;  /* 0x0000000000308947 */ /* 0x000fea0003800000 */
[----:B------:R-:W0:Y:S01]  /*0ac0*/  LDC.64 R10, c[0x0][0x390] ;  /* 0x0000e400ff0a7b82 */ /* 0x000e220000000a00 */
[----:B------:R-:W-:Y:S02]  /*0ad0*/  IADD3 R20, P1, PT, R3, R20, RZ ;  /* 0x0000001403147210 */ /* 0x000fe40007f3e0ff */
[----:B------:R-:W-:-:S03]  /*0ae0*/  ISETP.NE.AND P0, PT, R6, 0x2, PT ;  /* 0x000000020600780c */ /* 0x000fc60003f05270 */
[----:B------:R-:W-:Y:S01]  /*0af0*/  IMAD.X R18, RZ, RZ, RZ, P1 ;  /* 0x000000ffff127224 */ /* 0x000fe200008e06ff */
[----:B0-----:R-:W-:-:S04]  /*0b00*/  LEA R10, P1, R20, R10, 0x2 ;  /* 0x0000000a140a7211 */ /* 0x001fc800078210ff */
[----:B------:R-:W-:Y:S02]  /*0b10*/  LEA.HI.X R11, R20, R11, R18, 0x2, P1 ;  /* 0x0000000b140b7211 */ /* 0x000fe400008f1412 */
[----:B------:R-:W2:Y:S04]  /*0b20*/  LDG.E R18, desc[UR6][R16.64+0x4] ;  /* 0x0000040610127981 */ /* 0x000ea8000c1e1900 */
[----:B------:R-:W2:Y:S04]  /*0b30*/  LDG.E R19, desc[UR6][R10.64+0x4] ;  /* 0x000004060a137981 */ /* 0x000ea8000c1e1900 */
[----:B------:R-:W3:Y:S04]  /*0b40*/  @P0 LDG.E R20, desc[UR6][R16.64+0x8] ;  /* 0x0000080610140981 */ /* 0x000ee8000c1e1900 */
[----:B------:R-:W3:Y:S01]  /*0b50*/  @P0 LDG.E R21, desc[UR6][R10.64+0x8] ;  /* 0x000008060a150981 */ /* 0x000ee2000c1e1900 */
[----:B--2---:R-:W-:-:S04]  /*0b60*/  FFMA R9, R18, R19, R9 ;  /* 0x0000001312097223 */ /* 0x004fc80000000009 */
[----:B---3--:R-:W-:-:S07]  /*0b70*/  @P0 FFMA R9, R20, R21, R9 ;  /* 0x0000001514090223 */ /* 0x008fce0000000009 */
.L_x_208:
[----:B------:R-:W2:Y:S01]  /*0b80*/  LDG.E R10, desc[UR6][R12.64] ;  /* 0x000000060c0a7981 */ /* 0x000ea2000c1e1900 */
[----:B------:R-:W0:Y:S01]  /*0b90*/  LDCU UR4, c[0x0][0x3c0] ;  /* 0x00007800ff0477ac */ /* 0x000e220008000800 */
[----:B------:R-:W-:Y:S01]  /*0ba0*/  IADD3 R8, PT, PT, R8, 0x1, RZ ;  /* 0x0000000108087810 */ /* 0x000fe20007ffe0ff */
[C---:B--2--5:R-:W-:Y:S01]  /*0bb0*/  FADD R11, R10.reuse, R9 ;  /* 0x000000090a0b7221 */ /* 0x064fe20000000000 */
[----:B------:R-:W-:-:S04]  /*0bc0*/  FSETP.GEU.AND P0, PT, R10, -R9, PT ;  /* 0x800000090a00720b */ /* 0x000fc80003f0e000 */
[----:B------:R-:W-:Y:S02]  /*0bd0*/  FSEL R11, R11, RZ, P0 ;  /* 0x000000ff0b0b7208 */ /* 0x000fe40000000000 */
[----:B0-----:R-:W-:-:S03]  /*0be0*/  ISETP.NE.AND P0, PT, R8, UR4, PT ;  /* 0x0000000408007c0c */ /* 0x001fc6000bf05270 */
[----:B------:R2:W-:Y:S04]  /*0bf0*/  STL [R7], R11 ;  /* 0x0000000b07007387 */ /* 0x0005e80000100800 */
[----:B------:R2:W-:Y:S06]  /*0c00*/  STG.E desc[UR6][R14.64], R11 ;  /* 0x0000000b0e007986 */ /* 0x0005ec000c101906 */
[----:B------:R-:W-:Y:S05]  /*0c10*/  @!P0 BRA `(.L_x_203) ;  /* 0x0000002400648947 */ /* 0x000fea0003800000 */
[----:B------:R-:W-:Y:S05]  /*0c20*/  BRA `(.L_x_211) ;  /* 0xfffffff400607947 */ /* 0x000fea000383ffff */
.L_x_205:
[C---:B------:R-:W-:Y:S02]  /*0c30*/  LOP3.LUT R4, R7.reuse, 0xf, RZ, 0xc0, !PT ;  /* 0x0000000f07047812 */ /* 0x040fe400078ec0ff */
[C---:B------:R-:W-:Y:S02]  /*0c40*/  LOP3.LUT R5, R7.reuse, 0x7, RZ, 0xc0, !PT ;  /* 0x0000000707057812 */ /* 0x040fe400078ec0ff */
[----:B------:R-:W-:Y:S02]  /*0c50*/  LOP3.LUT R6, R7, 0x3, RZ, 0xc0, !PT ;  /* 0x0000000307067812 */ /* 0x000fe400078ec0ff */
[----:B------:R-:W-:-:S07]  /*0c60*/  MOV R8, RZ ;  /* 0x000000ff00087202 */ /* 0x000fce0000000f00 */
.L_x_217:
[----:B-1----:R-:W-:Y:S01]  /*0c70*/  IMAD R7, R8, 0x4, R1 ;  /* 0x0000000408077824 */ /* 0x002fe200078e0201 */
[----:B------:R-:W0:Y:S04]  /*0c80*/  LDCU UR4, c[0x0][0x3c8] ;  /* 0x00007900ff0477ac */ /* 0x000e280008000800 */
[----:B------:R1:W5:Y:S01]  /*0c90*/  LDL R9, [R7] ;  /* 0x0000000007097983 */ /* 0x0003620000100800 */
[----:B------:R-:W-:Y:S01]  /*0ca0*/  HFMA2 R20, -RZ, RZ, 0, 0 ;  /* 0x00000000ff147431 */ /* 0x000fe200000001ff */
[----:B0-----:R-:W-:-:S09]  /*0cb0*/  UISETP.GE.U32.AND UP0, UPT, UR4, 0x10, UPT ;  /* 0x000000100400788c */ /* 0x001fd2000bf06070 */
[----:B-1----:R-:W-:Y:S05]  /*0cc0*/  BRA.U !UP0, `(.L_x_212) ;  /* 0x0000000108ec7547 */ /* 0x002fea000b800000 */
[----:B------:R-:W-:-:S07]  /*0cd0*/  MOV R18, RZ ;  /* 0x000000ff00127202 */ /* 0x000fce0000000f00 */
.L_x_213:
        /* <DEDUP_REMOVED lines=58> */
.L_x_212:
        /* <DEDUP_REMOVED lines=41> */
.L_x_215:
        /* <DEDUP_REMOVED lines=28> */
.L_x_216:
        /* <DEDUP_REMOVED lines=23> */
.L_x_214:
[----:B------:R-:W2:Y:S01]  /*1640*/  LDG.E R10, desc[UR6][R12.64] ;  /* 0x000000060c0a7981 */ /* 0x000ea2000c1e1900 */
[----:B------:R-:W0:Y:S01]  /*1650*/  LDCU UR4, c[0x0][0x3c0] ;  /* 0x00007800ff0477ac */ /* 0x000e220008000800 */
[----:B------:R-:W-:-:S04]  /*1660*/  IADD3 R8, PT, PT, R8, 0x1, RZ ;  /* 0x0000000108087810 */ /* 0x000fc80007ffe0ff */
[----:B0-----:R-:W-:Y:S01]  /*1670*/  ISETP.NE.AND P0, PT, R8, UR4, PT ;  /* 0x0000000408007c0c */ /* 0x001fe2000bf05270 */
[----:B--2--5:R-:W-:-:S05]  /*1680*/  FADD R10, R10, R9 ;  /* 0x000000090a0a7221 */ /* 0x024fca0000000000 */
[----:B------:R1:W-:Y:S04]  /*1690*/  STL [R7], R10 ;  /* 0x0000000a07007387 */ /* 0x0003e80000100800 */
[----:B------:R1:W-:Y:S03]  /*16a0*/  STG.E desc[UR6][R14.64], R10 ;  /* 0x0000000a0e007986 */ /* 0x0003e6000c101906 */
[----:B------:R-:W-:Y:S05]  /*16b0*/  @!P0 BRA `(.L_x_203) ;  /* 0x0000001800bc8947 */ /* 0x000fea0003800000 */
[----:B------:R-:W-:Y:S05]  /*16c0*/  BRA `(.L_x_217) ;  /* 0xfffffff400687947 */ /* 0x000fea000383ffff */
.L_x_204:
[----:B------:R-:W0:Y:S02]  /*16d0*/  LDCU.U8 UR5, c[0x0][0x3cc] ;  /* 0x00007980ff0577ac */ /* 0x000e240008000000 */
[----:B0-----:R-:W-:-:S04]  /*16e0*/  UPRMT UR5, UR5, 0x8880, URZ ;  /* 0x0000888005057896 */ /* 0x001fc800080000ff */
[----:B------:R-:W-:-:S09]  /*16f0*/  UISETP.NE.AND UP0, UPT, UR5, 0x1, UPT ;  /* 0x000000010500788c */ /* 0x000fd2000bf05270 */
[----:B------:R-:W-:Y:S05]  /*1700*/  BRA.U UP0, `(.L_x_218) ;  /* 0x0000000d00e07547 */ /* 0x000fea000b800000 */
[----:B------:R-:W-:Y:S01]  /*1710*/  UISETP.GE.U32.AND UP0, UPT, UR4, 0x10, UPT ;  /* 0x000000100400788c */ /* 0x000fe2000bf06070 */
[----:B------:R-:W-:Y:S01]  /*1720*/  MOV R4, RZ ;  /* 0x000000ff00047202 */ /* 0x000fe20000000f00 */
[----:B------:R-:W-:-:S04]  /*1730*/  ULOP3.LUT UR5, UR4, 0xf, URZ, 0xc0, !UPT ;  /* 0x0000000f04057892 */ /* 0x000fc8000f8ec0ff */
[----:B------:R-:W-:-:S03]  /*1740*/  UISETP.NE.AND UP1, UPT, UR5, URZ, UPT ;  /* 0x000000ff0500728c */ /* 0x000fc6000bf25270 */
[----:B------:R-:W-:Y:S08]  /*1750*/  BRA.U !UP0, `(.L_x_219) ;  /* 0x0000000508dc7547 */ /* 0x000ff0000b800000 */
[----:B------:R-:W-:Y:S01]  /*1760*/  ULOP3.LUT UR8, UR4, 0x7ffffff0, URZ, 0xc0, !UPT ;  /* 0x7ffffff004087892 */ /* 0x000fe2000f8ec0ff */
[----:B------:R-:W-:-:S05]  /*1770*/  IMAD.MOV.U32 R3, RZ, RZ, RZ ;  /* 0x000000ffff037224 */ /* 0x000fca00078e00ff */
[----:B------:R-:W-:-:S07]  /*1780*/  MOV R4, UR8 ;  /* 0x0000000800047c02 */ /* 0x000fce0008000f00 */
.L_x_220:
[----:B0-----:R-:W-:Y:S01]  /*1790*/  LEA R5, R3, R1, 0x2 ;  /* 0x0000000103057211 */ /* 0x001fe200078e10ff */
[----:B------:R-:W2:Y:S04]  /*17a0*/  LDG.E R6, desc[UR6][R12.64] ;  /* 0x000000060c067981 */ /* 0x000ea8000c1e1900 */
[----:B------:R-:W2:Y:S04]  /*17b0*/  LDL R7, [R5] ;  /* 0x0000000005077983 */ /* 0x000ea80000100800 */
[----:B------:R-:W3:Y:S04]  /*17c0*/  LDL R10, [R5+0x4] ;  /* 0x00000400050a7983 */ /* 0x000ee80000100800 */
[----:B------:R-:W4:Y:S04]  /*17d0*/  LDL R9, [R5+0x8] ;  /* 0x0000080005097983 */ /* 0x000f280000100800 */
[----:B------:R-:W5:Y:S04]  /*17e0*/  LDL R16, [R5+0xc] ;  /* 0x00000c0005107983 */ /* 0x000f680000100800 */
        /* <DEDUP_REMOVED lines=10> */
[----:B------:R-:W5:Y:S01]  /*1890*/  LDL R26, [R5+0x3c] ;  /* 0x00003c00051a7983 */ /* 0x000f620000100800 */
[C---:B--2---:R-:W-:Y:S01]  /*18a0*/  FADD R8, R6.reuse, R7 ;  /* 0x0000000706087221 */ /* 0x044fe20000000000 */
[----:B------:R-:W-:-:S04]  /*18b0*/  FSETP.GEU.AND P0, PT, R6, -R7, PT ;  /* 0x800000070600720b */ /* 0x000fc80003f0e000 */
[----:B------:R-:W-:-:S05]  /*18c0*/  FSEL R6, R8, RZ, P0 ;  /* 0x000000ff08067208 */ /* 0x000fca0000000000 */
[----:B------:R-:W-:Y:S04]  /*18d0*/  STG.E desc[UR6][R14.64], R6 ;  /* 0x000000060e007986 */ /* 0x000fe8000c101906 */
[----:B------:R-:W3:Y:S02]  /*18e0*/  LDG.E R7, desc[UR6][R12.64] ;  /* 0x000000060c077981 */ /* 0x000ee4000c1e1900 */
[C---:B---3--:R-:W-:Y:S01]  /*18f0*/  FADD R8, R7.reuse, R10 ;  /* 0x0000000a07087221 */ /* 0x048fe20000000000 */
[----:B------:R-:W-:-:S04]  /*1900*/  FSETP.GEU.AND P0, PT, R7, -R10, PT ;  /* 0x8000000a0700720b */ /* 0x000fc80003f0e000 */
[----:B------:R-:W-:-:S05]  /*1910*/  FSEL R7, R8, RZ, P0 ;  /* 0x000000ff08077208 */ /* 0x000fca0000000000 */
[----:B------:R-:W-:Y:S04]  /*1920*/  STG.E desc[UR6][R14.64], R7 ;  /* 0x000000070e007986 */ /* 0x000fe8000c101906 */
[----:B------:R-:W4:Y:S02]  /*1930*/  LDG.E R8, desc[UR6][R12.64] ;  /* 0x000000060c087981 */ /* 0x000f24000c1e1900 */
[C---:B----4-:R-:W-:Y:S01]  /*1940*/  FADD R10, R8.reuse, R9 ;  /* 0x00000009080a7221 */ /* 0x050fe20000000000 */
[----:B------:R-:W-:-:S04]  /*1950*/  FSETP.GEU.AND P0, PT, R8, -R9, PT ;  /* 0x800000090800720b */ /* 0x000fc80003f0e000 */
[----:B------:R-:W-:-:S05]  /*1960*/  FSEL R8, R10, RZ, P0 ;  /* 0x000000ff0a087208 */ /* 0x000fca0000000000 */
[----:B------:R-:W-:Y:S04]  /*1970*/  STG.E desc[UR6][R14.64], R8 ;  /* 0x000000080e007986 */ /* 0x000fe8000c101906 */
[----:B------:R-:W5:Y:S02]  /*1980*/  LDG.E R9, desc[UR6][R12.64] ;  /* 0x000000060c097981 */ /* 0x000f64000c1e1900 */
[C---:B-----5:R-:W-:Y:S01]  /*1990*/  FADD R10, R9.reuse, R16 ;  /* 0x00000010090a7221 */ /* 0x060fe20000000000 */
[----:B------:R-:W-:-:S04]  /*19a0*/  FSETP.GEU.AND P0, PT, R9, -R16, PT ;  /* 0x800000100900720b */ /* 0x000fc80003f0e000 */
[----:B------:R-:W-:-:S05]  /*19b0*/  FSEL R9, R10, RZ, P0 ;  /* 0x000000ff0a097208 */ /* 0x000fca0000000000 */
[----:B------:R-:W-:Y:S04]  /*19c0*/  STG.E desc[UR6][R14.64], R9 ;  /* 0x000000090e007986 */ /* 0x000fe8000c101906 */
[----:B------:R-:W2:Y:S02]  /*19d0*/  LDG.E R10, desc[UR6][R12.64] ;  /* 0x000000060c0a7981 */ /* 0x000ea4000c1e1900 */
[C---:B--2---:R-:W-:Y:S01]  /*19e0*/  FADD R16, R10.reuse, R11 ;  /* 0x0000000b0a107221 */ /* 0x044fe20000000000 */
        /* <DEDUP_REMOVED lines=35> */
[----:B------:R-:W-:Y:S02]  /*1c20*/  FSETP.GEU.AND P0, PT, R21, -R24, PT ;  /* 0x800000181500720b */ /* 0x000fe40003f0e000 */
[----:B------:R-:W2:Y:S02]  /*1c30*/  LDL R24, [R5+0x34] ;  /* 0x0000340005187983 */ /* 0x000ea40000100800 */
[----:B------:R-:W-:-:S05]  /*1c40*/  FSEL R21, R22, RZ, P0 ;  /* 0x000000ff16157208 */ /* 0x000fca0000000000 */
[----:B------:R-:W-:Y:S04]  /*1c50*/  STG.E desc[UR6][R14.64], R21 ;  /* 0x000000150e007986 */ /* 0x000fe8000c101906 */
[----:B------:R-:W3:Y:S02]  /*1c60*/  LDG.E R22, desc[UR6][R12.64] ;  /* 0x000000060c167981 */ /* 0x000ee4000c1e1900 */
[C---:B---3--:R-:W-:Y:S01]  /*1c70*/  FSETP.GEU.AND P0, PT, R22.reuse, -R23, PT ;  /* 0x800000171600720b */ /* 0x048fe20003f0e000 */
[----:B------:R-:W-:-:S05]  /*1c80*/  FADD R22, R22, R23 ;  /* 0x0000001716167221 */ /* 0x000fca0000000000 */
[----:B------:R-:W-:-:S05]  /*1c90*/  FSEL R22, R22, RZ, P0 ;  /* 0x000000ff16167208 */ /* 0x000fca0000000000 */
[----:B------:R-:W-:Y:S04]  /*1ca0*/  STG.E desc[UR6][R14.64], R22 ;  /* 0x000000160e007986 */ /* 0x000fe8000c101906 */
[----:B------:R-:W2:Y:S02]  /*1cb0*/  LDG.E R23, desc[UR6][R12.64] ;  /* 0x000000060c177981 */ /* 0x000ea4000c1e1900 */
[C---:B--2---:R-:W-:Y:S01]  /*1cc0*/  FSETP.GEU.AND P0, PT, R23.reuse, -R24, PT ;  /* 0x800000181700720b */ /* 0x044fe20003f0e000 */
        /* <DEDUP_REMOVED lines=8> */
[----:B------:R-:W2:Y:S04]  /*1d50*/  LDG.E R25, desc[UR6][R12.64] ;  /* 0x000000060c197981 */ /* 0x000ea8000c1e1900 */
[----:B------:R2:W-:Y:S01]  /*1d60*/  STL [R5], R6 ;  /* 0x0000000605007387 */ /* 0x0005e20000100800 */
[----:B------:R-:W-:-:S03]  /*1d70*/  VIADD R3, R3, 0x10 ;  /* 0x0000001003037836 */ /* 0x000fc60000000000 */
[----:B------:R0:W-:Y:S04]  /*1d80*/  STL [R5+0x4], R7 ;  /* 0x0000040705007387 */ /* 0x0001e80000100800 */
        /* <DEDUP_REMOVED lines=12> */
[----:B------:R0:W-:Y:S01]  /*1e50*/  STL [R5+0x38], R24 ;  /* 0x0000381805007387 */ /* 0x0001e20000100800 */
[C---:B--2---:R-:W-:Y:S01]  /*1e60*/  FADD R6, R25.reuse, R26 ;  /* 0x0000001a19067221 */ /* 0x044fe20000000000 */
[----:B------:R-:W-:-:S04]  /*1e70*/  FSETP.GEU.AND P0, PT, R25, -R26, PT ;  /* 0x8000001a1900720b */ /* 0x000fc80003f0e000 */
[----:B------:R-:W-:-:S05]  /*1e80*/  FSEL R6, R6, RZ, P0 ;  /* 0x000000ff06067208 */ /* 0x000fca0000000000 */
[----:B------:R0:W-:Y:S01]  /*1e90*/  STL [R5+0x3c], R6 ;  /* 0x00003c0605007387 */ /* 0x0001e20000100800 */
[----:B------:R-:W-:-:S03]  /*1ea0*/  ISETP.NE.AND P0, PT, R3, R4, PT ;  /* 0x000000040300720c */ /* 0x000fc60003f05270 */
[----:B------:R0:W-:Y:S10]  /*1eb0*/  STG.E desc[UR6][R14.64], R6 ;  /* 0x000000060e007986 */ /* 0x0001f4000c101906 */
[----:B------:R-:W-:Y:S05]  /*1ec0*/  @P0 BRA `(.L_x_220) ;  /* 0xfffffff800300947 */ /* 0x000fea000383ffff */
.L_x_219:
[----:B------:R-:W-:Y:S05]  /*1ed0*/  BRA.U !UP1, `(.L_x_203) ;  /* 0x0000001109b47547 */ /* 0x000fea000b800000 */
[----:B------:R-:W-:Y:S02]  /*1ee0*/  UISETP.GE.U32.AND UP0, UPT, UR5, 0x8, UPT ;  /* 0x000000080500788c */ /* 0x000fe4000bf06070 */
[----:B------:R-:W-:-:S04]  /*1ef0*/  ULOP3.LUT UR8, UR4, 0x7, URZ, 0xc0, !UPT ;  /* 0x0000000704087892 */ /* 0x000fc8000f8ec0ff */
[----:B------:R-:W-:-:S03]  /*1f00*/  UISETP.NE.AND UP1, UPT, UR8, URZ, UPT ;  /* 0x000000ff0800728c */ /* 0x000fc6000bf25270 */
[----:B------:R-:W-:Y:S08]  /*1f10*/  BRA.U !UP0, `(.L_x_221) ;  /* 0x0000000108e87547 */ /* 0x000ff0000b800000 */
[----:B------:R-:W-:Y:S01]  /*1f20*/  LEA R3, R4, R1, 0x2 ;  /* 0x0000000104037211 */ /* 0x000fe200078e10ff */
[----:B0-----:R-:W2:Y:S04]  /*1f30*/  LDG.E R5, desc[UR6][R12.64] ;  /* 0x000000060c057981 */ /* 0x001ea8000c1e1900 */
[----:B------:R-:W2:Y:S04]  /*1f40*/  LDL R6, [R3] ;  /* 0x0000000003067983 */ /* 0x000ea80000100800 */
[----:B------:R-:W3:Y:S04]  /*1f50*/  LDL R9, [R3+0x4] ;  /* 0x0000040003097983 */ /* 0x000ee80000100800 */
[----:B------:R-:W4:Y:S04]  /*1f60*/  LDL R8, [R3+0x8] ;  /* 0x0000080003087983 */ /* 0x000f280000100800 */
[----:B------:R-:W5:Y:S04]  /*1f70*/  LDL R11, [R3+0xc] ;  /* 0x00000c00030b7983 */ /* 0x000f680000100800 */
[----:B------:R-:W5:Y:S04]  /*1f80*/  LDL R17, [R3+0x14] ;  /* 0x0000140003117983 */ /* 0x000f680000100800 */
[----:B------:R-:W5:Y:S01]  /*1f90*/  LDL R19, [R3+0x1c] ;  /* 0x00001c0003137983 */ /* 0x000f620000100800 */
[C---:B--2---:R-:W-:Y:S01]  /*1fa0*/  FADD R7, R5.reuse, R6 ;  /* 0x0000000605077221 */ /* 0x044fe20000000000 */
[----:B------:R-:W-:-:S04]  /*1fb0*/  FSETP.GEU.AND P0, PT, R5, -R6, PT ;  /* 0x800000060500720b */ /* 0x000fc80003f0e000 */
[----:B------:R-:W-:-:S05]  /*1fc0*/  FSEL R5, R7, RZ, P0 ;  /* 0x000000ff07057208 */ /* 0x000fca0000000000 */
[----:B------:R1:W-:Y:S04]  /*1fd0*/  STG.E desc[UR6][R14.64], R5 ;  /* 0x000000050e007986 */ /* 0x0003e8000c101906 */
[----:B------:R-:W3:Y:S02]  /*1fe0*/  LDG.E R6, desc[UR6][R12.64] ;  /* 0x000000060c067981 */ /* 0x000ee4000c1e1900 */
[C---:B---3--:R-:W-:Y:S01]  /*1ff0*/  FADD R7, R6.reuse, R9 ;  /* 0x0000000906077221 */ /* 0x048fe20000000000 */
        /* <DEDUP_REMOVED lines=8> */
[----:B------:R-:W5:Y:S02]  /*2080*/  LDG.E R8, desc[UR6][R12.64] ;  /* 0x000000060c087981 */ /* 0x000f64000c1e1900 */
[C---:B-----5:R-:W-:Y:S01]  /*2090*/  FADD R9, R8.reuse, R11 ;  /* 0x0000000b08097221 */ /* 0x060fe20000000000 */
        /* <DEDUP_REMOVED lines=9> */
[----:B------:R-:W2:Y:S02]  /*2130*/  LDG.E R8, desc[UR6][R12.64] ;  /* 0x000000060c087981 */ /* 0x000ea4000c1e1900 */
[C---:B--2---:R-:W-:Y:S01]  /*2140*/  FADD R11, R8.reuse, R17 ;  /* 0x00000011080b7221 */ /* 0x044fe20000000000 */
        /* <DEDUP_REMOVED lines=9> */
[----:B------:R-:W2:Y:S04]  /*21e0*/  LDG.E R8, desc[UR6][R12.64] ;  /* 0x000000060c087981 */ /* 0x000ea8000c1e1900 */
[----:B------:R1:W-:Y:S04]  /*21f0*/  STL [R3], R5 ;  /* 0x0000000503007387 */ /* 0x0003e80000100800 */
[----:B------:R1:W-:Y:S04]  /*2200*/  STL [R3+0x4], R6 ;  /* 0x0000040603007387 */ /* 0x0003e80000100800 */
[----:B------:R1:W-:Y:S04]  /*2210*/  STL [R3+0x8], R7 ;  /* 0x0000080703007387 */ /* 0x0003e80000100800 */
[----:B------:R1:W-:Y:S04]  /*2220*/  STL [R3+0xc], R9 ;  /* 0x00000c0903007387 */ /* 0x0003e80000100800 */
[----:B------:R1:W-:Y:S04]  /*2230*/  STL [R3+0x10], R10 ;  /* 0x0000100a03007387 */ /* 0x0003e80000100800 */
[----:B------:R1:W-:Y:S04]  /*2240*/  STL [R3+0x14], R11 ;  /* 0x0000140b03007387 */ /* 0x0003e80000100800 */
[----:B------:R1:W-:Y:S01]  /*2250*/  STL [R3+0x18], R16 ;  /* 0x0000181003007387 */ /* 0x0003e20000100800 */
[----:B------:R-:W-:Y:S01]  /*2260*/  IADD3 R4, PT, PT, R4, 0x8, RZ ;  /* 0x0000000804047810 */ /* 0x000fe20007ffe0ff */
[C---:B--2---:R-:W-:Y:S01]  /*2270*/  FADD R17, R8.reuse, R19 ;  /* 0x0000001308117221 */ /* 0x044fe20000000000 */
[----:B------:R-:W-:-:S04]  /*2280*/  FSETP.GEU.AND P0, PT, R8, -R19, PT ;  /* 0x800000130800720b */ /* 0x000fc80003f0e000 */
[----:B------:R-:W-:-:S05]  /*2290*/  FSEL R17, R17, RZ, P0 ;  /* 0x000000ff11117208 */ /* 0x000fca0000000000 */
[----:B------:R1:W-:Y:S04]  /*22a0*/  STL [R3+0x1c], R17 ;  /* 0x00001c1103007387 */ /* 0x0003e80000100800 */
[----:B------:R1:W-:Y:S02]  /*22b0*/  STG.E desc[UR6][R14.64], R17 ;  /* 0x000000110e007986 */ /* 0x0003e4000c101906 */
.L_x_221:
[----:B------:R-:W-:Y:S05]  /*22c0*/  BRA.U !UP1, `(.L_x_203) ;  /* 0x0000000d09b87547 */ /* 0x000fea000b800000 */
[----:B------:R-:W-:Y:S02]  /*22d0*/  UISETP.GE.U32.AND UP0, UPT, UR8, 0x4, UPT ;  /* 0x000000040800788c */ /* 0x000fe4000bf06070 */
[----:B------:R-:W-:-:S04]  /*22e0*/  ULOP3.LUT UR4, UR4, 0x3, URZ, 0xc0, !UPT ;  /* 0x0000000304047892 */ /* 0x000fc8000f8ec0ff */
[----:B------:R-:W-:-:S03]  /*22f0*/  UISETP.NE.AND UP1, UPT, UR4, URZ, UPT ;  /* 0x000000ff0400728c */ /* 0x000fc6000bf25270 */
[----:B------:R-:W-:Y:S08]  /*2300*/  BRA.U !UP0, `(.L_x_222) ;  /* 0x0000000108787547 */ /* 0x000ff0000b800000 */
[----:B01----:R-:W-:Y:S01]  /*2310*/  IMAD R10, R4, 0x4, R1 ;  /* 0x00000004040a7824 */ /* 0x003fe200078e0201 */
[----:B------:R-:W2:Y:S04]  /*2320*/  LDG.E R3, desc[UR6][R12.64] ;  /* 0x000000060c037981 */ /* 0x000ea8000c1e1900 */
[----:B------:R-:W2:Y:S04]  /*2330*/  LDL R6, [R10] ;  /* 0x000000000a067983 */ /* 0x000ea80000100800 */
[----:B------:R-:W3:Y:S04]  /*2340*/  LDL R8, [R10+0x4] ;  /* 0x000004000a087983 */ /* 0x000ee80000100800 */
[----:B------:R-:W4:Y:S04]  /*2350*/  LDL R7, [R10+0x8] ;  /* 0x000008000a077983 */ /* 0x000f280000100800 */
        /* <DEDUP_REMOVED lines=19> */
[----:B------:R-:W-:Y:S01]  /*2490*/  IADD3 R4, PT, PT, R4, 0x4, RZ ;  /* 0x0000000404047810 */ /* 0x000fe20007ffe0ff */
[C---:B-----5:R-:W-:Y:S01]  /*24a0*/  FADD R8, R6.reuse, R9 ;  /* 0x0000000906087221 */ /* 0x060fe20000000000 */
[----:B------:R-:W-:-:S04]  /*24b0*/  FSETP.GEU.AND P0, PT, R6, -R9, PT ;  /* 0x800000090600720b */ /* 0x000fc80003f0e000 */
[----:B------:R-:W-:-:S05]  /*24c0*/  FSEL R9, R8, RZ, P0 ;  /* 0x000000ff08097208 */ /* 0x000fca0000000000 */
[----:B------:R2:W-:Y:S04]  /*24d0*/  STL [R10+0xc], R9 ;  /* 0x00000c090a007387 */ /* 0x0005e80000100800 */
[----:B------:R2:W-:Y:S02]  /*24e0*/  STG.E desc[UR6][R14.64], R9 ;  /* 0x000000090e007986 */ /* 0x0005e4000c101906 */
.L_x_222:
[----:B------:R-:W-:Y:S05]  /*24f0*/  BRA.U !UP1, `(.L_x_203) ;  /* 0x0000000d092c7547 */ /* 0x000fea000b800000 */
[----:B012---:R-:W-:Y:S01]  /*2500*/  LEA R5, R4, R1, 0x2 ;  /* 0x0000000104057211 */ /* 0x007fe200078e10ff */
[----:B------:R-:W2:Y:S04]  /*2510*/  LDG.E R3, desc[UR6][R12.64] ;  /* 0x000000060c037981 */ /* 0x000ea8000c1e1900 */
[----:B------:R-:W2:Y:S01]  /*2520*/  LDL R6, [R5] ;  /* 0x0000000005067983 */ /* 0x000ea20000100800 */
[----:B------:R-:W-:Y:S01]  /*2530*/  UISETP.NE.AND UP0, UPT, UR4, 0x1, UPT ;  /* 0x000000010400788c */ /* 0x000fe2000bf05270 */
[C---:B--2---:R-:W-:Y:S01]  /*2540*/  FADD R7, R3.reuse, R6 ;  /* 0x0000000603077221 */ /* 0x044fe20000000000 */
[----:B------:R-:W-:-:S04]  /*2550*/  FSETP.GEU.AND P0, PT, R3, -R6, PT ;  /* 0x800000060300720b */ /* 0x000fc80003f0e000 */
[----:B------:R-:W-:-:S05]  /*2560*/  FSEL R7, R7, RZ, P0 ;  /* 0x000000ff07077208 */ /* 0x000fca0000000000 */
[----:B------:R4:W-:Y:S04]  /*2570*/  STL [R5], R7 ;  /* 0x0000000705007387 */ /* 0x0009e80000100800 */
[----:B------:R4:W-:Y:S01]  /*2580*/  STG.E desc[UR6][R14.64], R7 ;  /* 0x000000070e007986 */ /* 0x0009e2000c101906 */
[----:B------:R-:W-:Y:S05]  /*2590*/  BRA.U !UP0, `(.L_x_203) ;  /* 0x0000000d08047547 */ /* 0x000fea000b800000 */
[----:B------:R-:W-:Y:S01]  /*25a0*/  VIADD R8, R4, 0x1 ;  /* 0x0000000104087836 */ /* 0x000fe20000000000 */
[----:B------:R-:W-:-:S06]  /*25b0*/  UMOV UR5, 0x1 ;  /* 0x0000000100057882 */ /* 0x000fcc0000000000 */
.L_x_223:
[C---:B0-----:R-:W-:Y:S01]  /*25c0*/  LEA R4, R8.reuse, R1, 0x2 ;  /* 0x0000000108047211 */ /* 0x041fe200078e10ff */
[----:B------:R-:W4:Y:S04]  /*25d0*/  LDG.E R3, desc[UR6][R12.64] ;  /* 0x000000060c037981 */ /* 0x000f28000c1e1900 */
[----:B------:R-:W4:Y:S01]  /*25e0*/  LDL R6, [R4] ;  /* 0x0000000004067983 */ /* 0x000f220000100800 */
[----:B------:R-:W-:Y:S01]  /*25f0*/  UIADD3 UR5, UPT, UPT, UR5, 0x1, URZ ;  /* 0x0000000105057890 */ /* 0x000fe2000fffe0ff */
[----:B------:R-:W-:-:S03]  /*2600*/  IADD3 R8, PT, PT, R8, 0x1, RZ ;  /* 0x0000000108087810 */ /* 0x000fc60007ffe0ff */
[----:B------:R-:W-:Y:S01]  /*2610*/  UISETP.NE.AND UP0, UPT, UR5, UR4, UPT ;  /* 0x000000040500728c */ /* 0x000fe2000bf05270 */
[C---:B----4-:R-:W-:Y:S01]  /*2620*/  FADD R5, R3.reuse, R6 ;  /* 0x0000000603057221 */ /* 0x050fe20000000000 */
[----:B------:R-:W-:-:S04]  /*2630*/  FSETP.GEU.AND P0, PT, R3, -R6, PT ;  /* 0x800000060300720b */ /* 0x000fc80003f0e000 */
[----:B------:R-:W-:-:S05]  /*2640*/  FSEL R5, R5, RZ, P0 ;  /* 0x000000ff05057208 */ /* 0x000fca0000000000 */
[----:B------:R0:W-:Y:S04]  /*2650*/  STL [R4], R5 ;  /* 0x0000000504007387 */ /* 0x0001e80000100800 */
[----:B------:R0:W-:Y:S01]  /*2660*/  STG.E desc[UR6][R14.64], R5 ;  /* 0x000000050e007986 */ /* 0x0001e2000c101906 */
[----:B------:R-:W-:Y:S05]  /*2670*/  BRA.U UP0, `(.L_x_223) ;  /* 0xfffffffd00d07547 */ /* 0x000fea000b83ffff */
[----:B------:R-:W-:Y:S05]  /*2680*/  BRA `(.L_x_203) ;  /* 0x0000000800c87947 */ /* 0x000fea0003800000 */
.L_x_218:
[----:B------:R-:W-:Y:S01]  /*2690*/  UISETP.GE.U32.AND UP0, UPT, UR4, 0x10, UPT ;  /* 0x000000100400788c */ /* 0x000fe2000bf06070 */
[----:B------:R-:W-:Y:S01]  /*26a0*/  IMAD.MOV.U32 R4, RZ, RZ, RZ ;  /* 0x000000ffff047224 */ /* 0x000fe200078e00ff */
[----:B------:R-:W-:-:S04]  /*26b0*/  ULOP3.LUT UR5, UR4, 0xf, URZ, 0xc0, !UPT ;  /* 0x0000000f04057892 */ /* 0x000fc8000f8ec0ff */
[----:B------:R-:W-:-:S03]  /*26c0*/  UISETP.NE.AND UP1, UPT, UR5, URZ, UPT ;  /* 0x000000ff0500728c */ /* 0x000fc6000bf25270 */
[----:B------:R-:W-:Y:S08]  /*26d0*/  BRA.U !UP0, `(.L_x_224) ;  /* 0x00000005085c7547 */ /* 0x000ff0000b800000 */
[----:B------:R-:W-:Y:S01]  /*26e0*/  ULOP3.LUT UR8, UR4, 0x7ffffff0, URZ, 0xc0, !UPT ;  /* 0x7ffffff004087892 */ /* 0x000fe2000f8ec0ff */
[----:B------:R-:W-:-:S05]  /*26f0*/  HFMA2 R3, -RZ, RZ, 0, 0 ;  /* 0x00000000ff037431 */ /* 0x000fca00000001ff */
[----:B------:R-:W-:-:S07]  /*2700*/  MOV R4, UR8 ;  /* 0x0000000800047c02 */ /* 0x000fce0008000f00 */
.L_x_225:
[----:B0-----:R-:W-:Y:S01]  /*2710*/  IMAD R5, R3, 0x4, R1 ;  /* 0x0000000403057824 */ /* 0x001fe200078e0201 */
        /* <DEDUP_REMOVED lines=25> */
[----:B------:R-:W5:Y:S02]  /*28b0*/  LDG.E R9, desc[UR6][R12.64] ;  /* 0x000000060c097981 */ /* 0x000f64000c1e1900 */
[----:B-----5:R-:W-:-:S05]  /*28c0*/  FADD R9, R9, R10 ;  /* 0x0000000a09097221 */ /* 0x020fca0000000000 */
[----:B------:R0:W-:Y:S04]  /*28d0*/  STG.E desc[UR6][R14.64], R9 ;  /* 0x000000090e007986 */ /* 0x0001e8000c101906 */
[----:B------:R-:W2:Y:S02]  /*28e0*/  LDG.E R10, desc[UR6][R12.64] ;  /* 0x000000060c0a7981 */ /* 0x000ea4000c1e1900 */
[----:B--2---:R-:W-:-:S05]  /*28f0*/  FADD R10, R10, R11 ;  /* 0x0000000b0a0a7221 */ /* 0x004fca0000000000 */
        /* <DEDUP_REMOVED lines=31> */
[----:B------:R-:W2:Y:S01]  /*2af0*/  LDG.E R25, desc[UR6][R12.64] ;  /* 0x000000060c197981 */ /* 0x000ea2000c1e1900 */
[----:B------:R-:W-:-:S03]  /*2b00*/  IADD3 R3, PT, PT, R3, 0x10, RZ ;  /* 0x0000001003037810 */ /* 0x000fc60007ffe0ff */
[----:B------:R0:W-:Y:S04]  /*2b10*/  STL [R5], R6 ;  /* 0x0000000605007387 */ /* 0x0001e80000100800 */
        /* <DEDUP_REMOVED lines=14> */
[----:B------:R-:W-:Y:S01]  /*2c00*/  ISETP.NE.AND P0, PT, R3, R4, PT ;  /* 0x000000040300720c */ /* 0x000fe20003f05270 */
[----:B--2---:R-:W-:-:S05]  /*2c10*/  FADD R25, R25, R26 ;  /* 0x0000001a19197221 */ /* 0x004fca0000000000 */
[----:B------:R0:W-:Y:S04]  /*2c20*/  STL [R5+0x3c], R25 ;  /* 0x00003c1905007387 */ /* 0x0001e80000100800 */
[----:B------:R0:W-:Y:S03]  /*2c30*/  STG.E desc[UR6][R14.64], R25 ;  /* 0x000000190e007986 */ /* 0x0001e6000c101906 */
[----:B------:R-:W-:Y:S05]  /*2c40*/  @P0 BRA `(.L_x_225) ;  /* 0xfffffff800b00947 */ /* 0x000fea000383ffff */
.L_x_224:
        /* <DEDUP_REMOVED lines=43> */
[----:B------:R-:W-:-:S02]  /*2f00*/  VIADD R4, R4, 0x8 ;  /* 0x0000000804047836 */ /* 0x000fc40000000000 */
[----:B--2---:R-:W-:-:S05]  /*2f10*/  FADD R16, R16, R17 ;  /* 0x0000001110107221 */ /* 0x004fca0000000000 */
[----:B------:R1:W-:Y:S04]  /*2f20*/  STL [R3+0x1c], R16 ;  /* 0x00001c1003007387 */ /* 0x0003e80000100800 */
[----:B------:R1:W-:Y:S02]  /*2f30*/  STG.E desc[UR6][R14.64], R16 ;  /* 0x000000100e007986 */ /* 0x0003e4000c101906 */
.L_x_226:
[----:B------:R-:W-:Y:S05]  /*2f40*/  BRA.U !UP1, `(.L_x_203) ;  /* 0x0000000109987547 */ /* 0x000fea000b800000 */
[----:B------:R-:W-:Y:S02]  /*2f50*/  UISETP.GE.U32.AND UP0, UPT, UR8, 0x4, UPT ;  /* 0x000000040800788c */ /* 0x000fe4000bf06070 */
[----:B------:R-:W-:-:S04]  /*2f60*/  ULOP3.LUT UR5, UR4, 0x3, URZ, 0xc0, !UPT ;  /* 0x0000000304057892 */ /* 0x000fc8000f8ec0ff */
[----:B------:R-:W-:-:S03]  /*2f70*/  UISETP.NE.AND UP1, UPT, UR5, URZ, UPT ;  /* 0x000000ff0500728c */ /* 0x000fc6000bf25270 */
[----:B------:R-:W-:Y:S08]  /*2f80*/  BRA.U !UP0, `(.L_x_227) ;  /* 0x0000000108587547 */ /* 0x000ff0000b800000 */
[----:B01----:R-:W-:Y:S01]  /*2f90*/  LEA R8, R4, R1, 0x2 ;  /* 0x0000000104087211 */ /* 0x003fe200078e10ff */
        /* <DEDUP_REMOVED lines=17> */
[----:B------:R-:W-:Y:S01]  /*30b0*/  IADD3 R4, PT, PT, R4, 0x4, RZ ;  /* 0x0000000404047810 */ /* 0x000fe20007ffe0ff */
[----:B----4-:R-:W-:-:S05]  /*30c0*/  FADD R9, R6, R9 ;  /* 0x0000000906097221 */ /* 0x010fca0000000000 */
[----:B------:R0:W-:Y:S04]  /*30d0*/  STL [R8+0xc], R9 ;  /* 0x00000c0908007387 */ /* 0x0001e80000100800 */
[----:B------:R0:W-:Y:S02]  /*30e0*/  STG.E desc[UR6][R14.64], R9 ;  /* 0x000000090e007986 */ /* 0x0001e4000c101906 */
.L_x_227:
[----:B------:R-:W-:Y:S05]  /*30f0*/  BRA.U !UP1, `(.L_x_203) ;  /* 0x00000001092c7547 */ /* 0x000fea000b800000 */
[----:B------:R-:W-:-:S05]  /*3100*/  UMOV UR4, URZ ;  /* 0x000000ff00047c82 */ /* 0x000fca0008000000 */
.L_x_228:
[C---:B01-3--:R-:W-:Y:S01]  /*3110*/  IMAD R5, R4.reuse, 0x4, R1 ;  /* 0x0000000404057824 */ /* 0x04bfe200078e0201 */
[----:B------:R-:W2:Y:S04]  /*3120*/  LDG.E R3, desc[UR6][R12.64] ;  /* 0x000000060c037981 */ /* 0x000ea8000c1e1900 */
[----:B------:R-:W2:Y:S01]  /*3130*/  LDL R6, [R5] ;  /* 0x0000000005067983 */ /* 0x000ea20000100800 */
[----:B------:R-:W-:Y:S01]  /*3140*/  UIADD3 UR4, UPT, UPT, UR4, 0x1, URZ ;  /* 0x0000000104047890 */ /* 0x000fe2000fffe0ff */
[----:B------:R-:W-:-:S03]  /*3150*/  IADD3 R4, PT, PT, R4, 0x1, RZ ;  /* 0x0000000104047810 */ /* 0x000fc60007ffe0ff */
[----:B------:R-:W-:Y:S01]  /*3160*/  UISETP.NE.AND UP0, UPT, UR4, UR5, UPT ;  /* 0x000000050400728c */ /* 0x000fe2000bf05270 */
[----:B--2---:R-:W-:-:S05]  /*3170*/  FADD R3, R3, R6 ;  /* 0x0000000603037221 */ /* 0x004fca0000000000 */
[----:B------:R3:W-:Y:S04]  /*3180*/  STL [R5], R3 ;  /* 0x0000000305007387 */ /* 0x0007e80000100800 */
[----:B------:R3:W-:Y:S01]  /*3190*/  STG.E desc[UR6][R14.64], R3 ;  /* 0x000000030e007986 */ /* 0x0007e2000c101906 */
[----:B------:R-:W-:Y:S05]  /*31a0*/  BRA.U UP0, `(.L_x_228) ;  /* 0xfffffffd00d87547 */ /* 0x000fea000b83ffff */
.L_x_203:
[----:B0123--:R-:W0:Y:S01]  /*31b0*/  LDC R3, c[0x0][0x3c4] ;  /* 0x0000f100ff037b82 */ /* 0x00fe220000000800 */
[----:B------:R1:W-:Y:S04]  /*31c0*/  STL [R1+0x14], RZ ;  /* 0x000014ff01007387 */ /* 0x0003e80000100800 */
[----:B------:R1:W-:Y:S04]  /*31d0*/  STL.64 [R1+0x18], RZ ;  /* 0x000018ff01007387 */ /* 0x0003e80000100a00 */
[----:B------:R1:W-:Y:S01]  /*31e0*/  STL.64 [R1+0x20], RZ ;  /* 0x000020ff01007387 */ /* 0x0003e20000100a00 */
[----:B0-----:R-:W-:-:S13]  /*31f0*/  ISETP.GE.AND P0, PT, R3, 0x1, PT ;  /* 0x000000010300780c */ /* 0x001fda0003f06270 */
[----:B-1----:R-:W-:Y:S05]  /*3200*/  @!P0 EXIT ;  /* 0x000000000000894d */ /* 0x002fea0003800000 */
[----:B------:R-:W0:Y:S08]  /*3210*/  LDC R9, c[0x0][0x3d0] ;  /* 0x0000f400ff097b82 */ /* 0x000e300000000800 */
[----:B------:R-:W1:Y:S08]  /*3220*/  LDC.64 R12, c[0x0][0x388] ;  /* 0x0000e200ff0c7b82 */ /* 0x000e700000000a00 */
[----:B------:R-:W2:Y:S01]  /*3230*/  LDC.64 R10, c[0x0][0x3b8] ;  /* 0x0000ee00ff0a7b82 */ /* 0x000ea20000000a00 */
[----:B0-----:R-:W-:Y:S01]  /*3240*/  ISETP.GE.AND P0, PT, R9, 0x1, PT ;  /* 0x000000010900780c */ /* 0x001fe20003f06270 */
[----:B-1----:R-:W-:-:S04]  /*3250*/  IMAD.WIDE.U32 R12, R2, 0x4, R12 ;  /* 0x00000004020c7825 */ /* 0x002fc800078e000c */
[----:B--2---:R-:W-:-:S08]  /*3260*/  IMAD.WIDE.U32 R10, R2, 0x4, R10 ;  /* 0x00000004020a7825 */ /* 0x004fd000078e000a */
[----:B------:R-:W-:Y:S05]  /*3270*/  @!P0 BRA `(.L_x_229) ;  /* 0x0000001400a88947 */ /* 0x000fea0003800000 */
[----:B------:R-:W0:Y:S01]  /*3280*/  LDCU.U8 UR4, c[0x0][0x3d4] ;  /* 0x00007a80ff0477ac */ /* 0x000e220008000000 */
[----:B------:R-:W-:Y:S01]  /*3290*/  IMAD R2, R2, R9, RZ ;  /* 0x0000000902027224 */ /* 0x000fe200078e02ff */
[----:B0-----:R-:W-:-:S04]  /*32a0*/  UPRMT UR4, UR4, 0x8880, URZ ;  /* 0x0000888004047896 */ /* 0x001fc800080000ff */
[----:B------:R-:W-:-:S09]  /*32b0*/  UISETP.NE.AND UP0, UPT, UR4, 0x1, UPT ;  /* 0x000000010400788c */ /* 0x000fd2000bf05270 */
[----:B------:R-:W-:Y:S05]  /*32c0*/  BRA.U UP0, `(.L_x_230) ;  /* 0x0000000900ec7547 */ /* 0x000fea000b800000 */
[----:B----4-:R-:W0:Y:S01]  /*32d0*/  LDC.64 R6, c[0x0][0x398] ;  /* 0x0000e600ff067b82 */ /* 0x010e220000000a00 */
[----:B------:R-:W1:Y:S01]  /*32e0*/  LDCU.64 UR4, c[0x0][0x3a8] ;  /* 0x00007500ff0477ac */ /* 0x000e620008000a00 */
[C---:B------:R-:W-:Y:S02]  /*32f0*/  LOP3.LUT R3, R9.reuse, 0xf, RZ, 0xc0, !PT ;  /* 0x0000000f09037812 */ /* 0x040fe400078ec0ff */
[----:B------:R-:W-:Y:S02]  /*3300*/  LOP3.LUT R4, R9, 0x7, RZ, 0xc0, !PT ;  /* 0x0000000709047812 */ /* 0x000fe400078ec0ff */
[----:B------:R-:W-:-:S03]  /*3310*/  IADD3 R5, PT, PT, R3, -0x1, RZ ;  /* 0xffffffff03057810 */ /* 0x000fc60007ffe0ff */
[----:B------:R-:W-:Y:S01]  /*3320*/  VIADD R8, R4, 0xffffffff ;  /* 0xffffffff04087836 */ /* 0x000fe20000000000 */
[----:B------:R-:W-:-:S04]  /*3330*/  ISETP.GE.U32.AND P1, PT, R5, 0x7, PT ;  /* 0x000000070500780c */ /* 0x000fc80003f26070 */
[----:B------:R-:W-:Y:S02]  /*3340*/  ISETP.GE.U32.AND P0, PT, R8, 0x3, PT ;  /* 0x000000030800780c */ /* 0x000fe40003f06070 */
[----:B------:R-:W-:Y:S01]  /*3350*/  LOP3.LUT R8, R9, 0x3, RZ, 0xc0, !PT ;  /* 0x0000000309087812 */ /* 0x000fe200078ec0ff */
[----:B-1----:R-:W-:-:S04]  /*3360*/  UIADD3 UR4, UP0, UPT, UR4, 0x20, URZ ;  /* 0x0000002004047890 */ /* 0x002fc8000ff1e0ff */
[----:B------:R-:W-:Y:S01]  /*3370*/  UIADD3.X UR5, UPT, UPT, URZ, UR5, URZ, UP0, !UPT ;  /* 0x00000005ff057290 */ /* 0x000fe200087fe4ff */
[----:B0-----:R-:W-:-:S03]  /*3380*/  IMAD.WIDE.U32 R6, R2, 0x4, R6 ;  /* 0x0000000402067825 */ /* 0x001fc600078e0006 */
[----:B------:R-:W-:Y:S02]  /*3390*/  IADD3 R5, P2, PT, R6, 0x20, RZ ;  /* 0x0000002006057810 */ /* 0x000fe40007f5e0ff */
[----:B------:R-:W-:Y:S01]  /*33a0*/  LOP3.LUT R6, R9, 0x7ffffff0, RZ, 0xc0, !PT ;  /* 0x7ffffff009067812 */ /* 0x000fe200078ec0ff */
[----:B------:R-:W-:Y:S01]  /*33b0*/  HFMA2 R9, -RZ, RZ, 0, 0 ;  /* 0x00000000ff097431 */ /* 0x000fe200000001ff */
[----:B------:R-:W-:-:S03]  /*33c0*/  IADD3.X R7, PT, PT, RZ, R7, RZ, P2, !PT ;  /* 0x00000007ff077210 */ /* 0x000fc600017fe4ff */
[----:B------:R-:W-:-:S07]  /*33d0*/  IMAD.MOV R20, RZ, RZ, -R6 ;  /* 0x000000ffff147224 */ /* 0x000fce00078e0a06 */
.L_x_236:
[----:B0-----:R-:W-:Y:S01]  /*33e0*/  LEA R21, R9, R0, 0x2 ;  /* 0x0000000009157211 */ /* 0x001fe200078e10ff */
[----:B------:R-:W0:Y:S04]  /*33f0*/  LDCU UR8, c[0x0][0x3d0] ;  /* 0x00007a00ff0877ac */ /* 0x000e280008000800 */
[----:B------:R1:W5:Y:S01]  /*3400*/  LDL R22, [R21] ;  /* 0x0000000015167983 */ /* 0x0003620000100800 */
[----:B------:R-:W-:Y:S01]  /*3410*/  MOV R23, RZ ;  /* 0x000000ff00177202 */ /* 0x000fe20000000f00 */
[----:B0-----:R-:W-:-:S09]  /*3420*/  UISETP.GE.U32.AND UP0, UPT, UR8, 0x10, UPT ;  /* 0x000000100800788c */ /* 0x001fd2000bf06070 */
[----:B-1----:R-:W-:Y:S05]  /*3430*/  BRA.U !UP0, `(.L_x_231) ;  /* 0x0000000508047547 */ /* 0x002fea000b800000 */
[----:B------:R-:W-:Y:S01]  /*3440*/  IMAD.MOV.U32 R26, RZ, RZ, R5 ;  /* 0x000000ffff1a7224 */ /* 0x000fe200078e0005 */
[----:B------:R-:W-:Y:S01]  /*3450*/  MOV R27, R7 ;  /* 0x00000007001b7202 */ /* 0x000fe20000000f00 */
[----:B------:R-:W-:Y:S01]  /*3460*/  IMAD.U32 R25, RZ, RZ, UR5 ;  /* 0x00000005ff197e24 */ /* 0x000fe2000f8e00ff */
[----:B------:R-:W-:Y:S02]  /*3470*/  MOV R24, UR4 ;  /* 0x0000000400187c02 */ /* 0x000fe40008000f00 */
[----:B------:R-:W-:-:S07]  /*3480*/  MOV R18, R20 ;  /* 0x0000001400127202 */ /* 0x000fce0000000f00 */
.L_x_232:
[----:B------:R-:W-:Y:S01]  /*3490*/  MOV R16, R26 ;  /* 0x0000001a00107202 */ /* 0x000fe20000000f00 */
[----:B------:R-:W-:Y:S01]  /*34a0*/  IMAD.MOV.U32 R17, RZ, RZ, R27 ;  /* 0x000000ffff117224 */ /* 0x000fe200078e001b */
[----:B------:R-:W-:Y:S02]  /*34b0*/  MOV R14, R24 ;  /* 0x00000018000e7202 */ /* 0x000fe40000000f00 */
[----:B------:R-:W-:Y:S02]  /*34c0*/  MOV R15, R25 ;  /* 0x00000019000f7202 */ /* 0x000fe40000000f00 */
[----:B------:R-:W2:Y:S04]  /*34d0*/  LDG.E R23, desc[UR6][R16.64+-0x20] ;  /* 0xffffe00610177981 */ /* 0x000ea8000c1e1900 */
[----:B------:R-:W2:Y:S04]  /*34e0*/  LDG.E R19, desc[UR6][R14.64+-0x20] ;  /* 0xffffe0060e137981 */ /* 0x000ea8000c1e1900 */
[----:B------:R-:W3:Y:S04]  /*34f0*/  LDG.E R24, desc[UR6][R14.64+-0x1c] ;  /* 0xffffe4060e187981 */ /* 0x000ee8000c1e1900 */
[----:B------:R-:W3:Y:S04]  /*3500*/  LDG.E R25, desc[UR6][R16.64+-0x1c] ;  /* 0xffffe40610197981 */ /* 0x000ee8000c1e1900 */
        /* <DEDUP_REMOVED lines=39> */
[----:B------:R-:W4:Y:S04]  /*3780*/  LDG.E R23, desc[UR6][R14.64+0x18] ;  /* 0x000018060e177981 */ /* 0x000f28000c1e1900 */
[----:B------:R-:W2:Y:S01]  /*3790*/  LDG.E R22, desc[UR6][R14.64+0x1c] ;  /* 0x00001c060e167981 */ /* 0x000ea2000c1e1900 */
[----:B---3--:R-:W-:-:S03]  /*37a0*/  FFMA R24, R24, R25, R19 ;  /* 0x0000001918187223 */ /* 0x008fc60000000013 */
[----:B------:R-:W2:Y:S01]  /*37b0*/  LDG.E R19, desc[UR6][R16.64+0x1c] ;  /* 0x00001c0610137981 */ /* 0x000ea2000c1e1900 */
[----:B------:R-:W-:Y:S01]  /*37c0*/  ISETP.NE.AND P2, PT, R18, RZ, PT ;  /* 0x000000ff1200720c */ /* 0x000fe20003f45270 */
[----:B----4-:R-:W-:Y:S01]  /*37d0*/  FFMA R23, R23, R26, R24 ;  /* 0x0000001a17177223 */ /* 0x010fe20000000018 */
[----:B------:R-:W-:Y:S02]  /*37e0*/  IADD3 R24, P3, PT, R14, 0x40, RZ ;  /* 0x000000400e187810 */ /* 0x000fe40007f7e0ff */
[----:B------:R-:W-:Y:S02]  /*37f0*/  IADD3 R26, P4, PT, R16, 0x40, RZ ;  /* 0x00000040101a7810 */ /* 0x000fe40007f9e0ff */
[----:B------:R-:W-:Y:S02]  /*3800*/  IADD3.X R25, PT, PT, RZ, R15, RZ, P3, !PT ;  /* 0x0000000fff197210 */ /* 0x000fe40001ffe4ff */
[----:B------:R-:W-:Y:S01]  /*3810*/  IADD3.X R27, PT, PT, RZ, R17, RZ, P4, !PT ;  /* 0x00000011ff1b7210 */ /* 0x000fe200027fe4ff */
[----:B--2---:R-:W-:-:S04]  /*3820*/  FFMA R22, R22, R19, R23 ;  /* 0x0000001316167223 */ /* 0x004fc80000000017 */
[----:B------:R-:W-:Y:S05]  /*3830*/  @P2 BRA `(.L_x_232) ;  /* 0xfffffffc00142947 */ /* 0x000fea000383ffff */
[----:B------:R-:W-:-:S07]  /*3840*/  IMAD.MOV.U32 R23, RZ, RZ, R6 ;  /* 0x000000ffff177224 */ /* 0x000fce00078e0006 */
.L_x_231:
[----:B------:R-:W-:-:S13]  /*3850*/  ISETP.NE.AND P2, PT, R3, RZ, PT ;  /* 0x000000ff0300720c */ /* 0x000fda0003f45270 */
[----:B------:R-:W-:Y:S05]  /*3860*/  @!P2 BRA `(.L_x_233) ;  /* 0x000000040058a947 */ /* 0x000fea0003800000 */
[----:B------:R-:W-:Y:S01]  /*3870*/  ISETP.NE.AND P2, PT, R4, RZ, PT ;  /* 0x000000ff0400720c */ /* 0x000fe20003f45270 */
[----:B------:R-:W-:-:S12]  /*3880*/  @!P1 BRA `(.L_x_234) ;  /* 0x00000000008c9947 */ /* 0x000fd80003800000 */
[----:B------:R-:W0:Y:S01]  /*3890*/  LDC.64 R18, c[0x0][0x398] ;  /* 0x0000e600ff127b82 */ /* 0x000e220000000a00 */
[CC--:B------:R-:W-:Y:S02]  /*38a0*/  IADD3 R25, PT, PT, R2.reuse, R23.reuse, RZ ;  /* 0x0000001702197210 */ /* 0x0c0fe40007ffe0ff */
[----:B------:R-:W-:-:S05]  /*38b0*/  IADD3 R24, P3, PT, R2, R23, RZ ;  /* 0x0000001702187210 */ /* 0x000fca0007f7e0ff */
[----:B------:R-:W1:Y:S08]  /*38c0*/  LDC.64 R14, c[0x0][0x398] ;  /* 0x0000e600ff0e7b82 */ /* 0x000e700000000a00 */
[----:B------:R-:W2:Y:S01]  /*38d0*/  LDC.64 R16, c[0x0][0x3a8] ;  /* 0x0000ea00ff107b82 */ /* 0x000ea20000000a00 */
[----:B0-----:R-:W-:Y:S01]  /*38e0*/  IMAD.WIDE.U32 R18, R25, 0x4, R18 ;  /* 0x0000000419127825 */ /* 0x001fe200078e0012 */
[----:B------:R-:W-:-:S05]  /*38f0*/  IADD3.X R25, PT, PT, RZ, RZ, RZ, P3, !PT ;  /* 0x000000ffff197210 */ /* 0x000fca0001ffe4ff */
        /* <DEDUP_REMOVED lines=11> */
[----:B---3-5:R-:W-:-:S03]  /*39b0*/  FFMA R25, R25, R18, R22 ;  /* 0x0000001219197223 */ /* 0x028fc60000000016 */
[----:B------:R-:W4:Y:S01]  /*39c0*/  LDG.E R22, desc[UR6][R14.64+0x8] ;  /* 0x000008060e167981 */ /* 0x000f22000c1e1900 */
[----:B--2---:R-:W-:-:S03]  /*39d0*/  FFMA R24, R24, R26, R25 ;  /* 0x0000001a18187223 */ /* 0x004fc60000000019 */
[----:B------:R-:W2:Y:S04]  /*39e0*/  LDG.E R25, desc[UR6][R16.64+0xc] ;  /* 0x00000c0610197981 */ /* 0x000ea8000c1e1900 */
[----:B------:R-:W2:Y:S04]  /*39f0*/  LDG.E R26, desc[UR6][R14.64+0xc] ;  /* 0x00000c060e1a7981 */ /* 0x000ea8000c1e1900 */
[----:B------:R-:W3:Y:S01]  /*3a00*/  LDG.E R18, desc[UR6][R16.64+0x10] ;  /* 0x0000100610127981 */ /* 0x000ee2000c1e1900 */
[----:B----4-:R-:W-:-:S03]  /*3a10*/  FFMA R22, R27, R22, R24 ;  /* 0x000000161b167223 */ /* 0x010fc60000000018 */
[----:B------:R-:W4:Y:S04]  /*3a20*/  LDG.E R24, desc[UR6][R16.64+0x14] ;  /* 0x0000140610187981 */ /* 0x000f28000c1e1900 */
[----:B------:R-:W4:Y:S01]  /*3a30*/  LDG.E R27, desc[UR6][R14.64+0x14] ;  /* 0x000014060e1b7981 */ /* 0x000f22000c1e1900 */
[----:B--2---:R-:W-:-:S03]  /*3a40*/  FFMA R25, R25, R26, R22 ;  /* 0x0000001a19197223 */ /* 0x004fc60000000016 */
[----:B------:R-:W3:Y:S04]  /*3a50*/  LDG.E R26, desc[UR6][R14.64+0x10] ;  /* 0x000010060e1a7981 */ /* 0x000ee8000c1e1900 */
[----:B------:R-:W2:Y:S01]  /*3a60*/  LDG.E R22, desc[UR6][R16.64+0x1c] ;  /* 0x00001c0610167981 */ /* 0x000ea2000c1e1900 */
[----:B------:R-:W-:Y:S02]  /*3a70*/  VIADD R23, R23, 0x8 ;  /* 0x0000000817177836 */ /* 0x000fe40000000000 */
[----:B---3--:R-:W-:-:S04]  /*3a80*/  FFMA R25, R18, R26, R25 ;  /* 0x0000001a12197223 */ /* 0x008fc80000000019 */
[----:B----4-:R-:W-:-:S04]  /*3a90*/  FFMA R24, R24, R27, R25 ;  /* 0x0000001b18187223 */ /* 0x010fc80000000019 */
[----:B------:R-:W-:-:S04]  /*3aa0*/  FFMA R19, R19, R28, R24 ;  /* 0x0000001c13137223 */ /* 0x000fc80000000018 */
[----:B--2---:R-:W-:-:S07]  /*3ab0*/  FFMA R22, R22, R29, R19 ;  /* 0x0000001d16167223 */ /* 0x004fce0000000013 */
.L_x_234:
        /* <DEDUP_REMOVED lines=11> */
[----:B-1----:R-:W-:-:S05]  /*3b70*/  IMAD.WIDE.U32 R18, R23, 0x4, R18 ;  /* 0x0000000417127825 */ /* 0x002fca00078e0012 */
[----:B------:R-:W3:Y:S01]  /*3b80*/  LDG.E R27, desc[UR6][R18.64] ;  /* 0x00000006121b7981 */ /* 0x000ee2000c1e1900 */
[----:B--2---:R-:W-:-:S03]  /*3b90*/  LEA R14, P4, R24, R14, 0x2 ;  /* 0x0000000e180e7211 */ /* 0x004fc600078810ff */
[----:B------:R-:W2:Y:S01]  /*3ba0*/  LDG.E R26, desc[UR6][R18.64+0x4] ;  /* 0x00000406121a7981 */ /* 0x000ea2000c1e1900 */
[----:B------:R-:W-:-:S03]  /*3bb0*/  LEA.HI.X R15, R24, R15, R25, 0x2, P4 ;  /* 0x0000000f180f7211 */ /* 0x000fc600020f1419 */
[----:B------:R-:W4:Y:S04]  /*3bc0*/  LDG.E R24, desc[UR6][R18.64+0x8] ;  /* 0x0000080612187981 */ /* 0x000f28000c1e1900 */
[----:B------:R-:W2:Y:S04]  /*3bd0*/  LDG.E R28, desc[UR6][R14.64+0x4] ;  /* 0x000004060e1c7981 */ /* 0x000ea8000c1e1900 */
[----:B------:R-:W4:Y:S04]  /*3be0*/  LDG.E R29, desc[UR6][R14.64+0x8] ;  /* 0x000008060e1d7981 */ /* 0x000f28000c1e1900 */
[----:B------:R-:W4:Y:S04]  /*3bf0*/  LDG.E R25, desc[UR6][R18.64+0xc] ;  /* 0x00000c0612197981 */ /* 0x000f28000c1e1900 */
[----:B------:R-:W4:Y:S01]  /*3c00*/  LDG.E R16, desc[UR6][R14.64+0xc] ;  /* 0x00000c060e107981 */ /* 0x000f22000c1e1900 */
[----:B------:R-:W-:-:S02]  /*3c10*/  VIADD R23, R23, 0x4 ;  /* 0x0000000417177836 */ /* 0x000fc40000000000 */
[----:B---3-5:R-:W-:-:S04]  /*3c20*/  FFMA R27, R27, R17, R22 ;  /* 0x000000111b1b7223 */ /* 0x028fc80000000016 */
[----:B--2---:R-:W-:-:S04]  /*3c30*/  FFMA R27, R26, R28, R27 ;  /* 0x0000001c1a1b7223 */ /* 0x004fc8000000001b */
[----:B----4-:R-:W-:-:S04]  /*3c40*/  FFMA R24, R24, R29, R27 ;  /* 0x0000001d18187223 */ /* 0x010fc8000000001b */
[----:B------:R-:W-:-:S07]  /*3c50*/  FFMA R22, R25, R16, R24 ;  /* 0x0000001019167223 */ /* 0x000fce0000000018 */
.L_x_235:
        /* <DEDUP_REMOVED lines=13> */
[----:B------:R-:W-:Y:S02]  /*3d30*/  ISETP.NE.AND P2, PT, R8, 0x2, PT ;  /* 0x000000020800780c */ /* 0x000fe40003f45270 */
[----:B------:R-:W-:-:S11]  /*3d40*/  IADD3.X R19, PT, PT, RZ, RZ, RZ, P3, !PT ;  /* 0x000000ffff137210 */ /* 0x000fd60001ffe4ff */
[----:B------:R-:W2:Y:S01]  /*3d50*/  @P2 LDG.E R23, desc[UR6][R16.64+0x8] ;  /* 0x0000080610172981 */ /* 0x000ea2000c1e1900 */
[----:B0-----:R-:W-:-:S04]  /*3d60*/  LEA R14, P3, R18, R14, 0x2 ;  /* 0x0000000e120e7211 */ /* 0x001fc800078610ff */
[----:B------:R-:W-:Y:S02]  /*3d70*/  LEA.HI.X R15, R18, R15, R19, 0x2, P3 ;  /* 0x0000000f120f7211 */ /* 0x000fe400018f1413 */
[----:B------:R-:W3:Y:S04]  /*3d80*/  LDG.E R19, desc[UR6][R16.64+0x4] ;  /* 0x0000040610137981 */ /* 0x000ee8000c1e1900 */
[----:B------:R-:W3:Y:S04]  /*3d90*/  LDG.E R18, desc[UR6][R14.64+0x4] ;  /* 0x000004060e127981 */ /* 0x000ee8000c1e1900 */
[----:B------:R-:W2:Y:S01]  /*3da0*/  @P2 LDG.E R24, desc[UR6][R14.64+0x8] ;  /* 0x000008060e182981 */ /* 0x000ea2000c1e1900 */
[----:B---3--:R-:W-:-:S04]  /*3db0*/  FFMA R22, R19, R18, R22 ;  /* 0x0000001213167223 */ /* 0x008fc80000000016 */
[----:B--2---:R-:W-:-:S07]  /*3dc0*/  @P2 FFMA R22, R23, R24, R22 ;  /* 0x0000001817162223 */ /* 0x004fce0000000016 */
.L_x_233:
[----:B------:R-:W2:Y:S01]  /*3dd0*/  LDG.E R15, desc[UR6][R12.64] ;  /* 0x000000060c0f7981 */ /* 0x000ea2000c1e1900 */
[----:B------:R-:W0:Y:S01]  /*3de0*/  LDCU UR8, c[0x0][0x3c4] ;  /* 0x00007880ff0877ac */ /* 0x000e220008000800 */
[----:B------:R-:W-:Y:S02]  /*3df0*/  VIADD R9, R9, 0x1 ;  /* 0x0000000109097836 */ /* 0x000fe40000000000 */
[C---:B--2--5:R-:W-:Y:S01]  /*3e00*/  FADD R14, R15.reuse, R22 ;  /* 0x000000160f0e7221 */ /* 0x064fe20000000000 */
[----:B------:R-:W-:-:S04]  /*3e10*/  FSETP.GEU.AND P2, PT, R15, -R22, PT ;  /* 0x800000160f00720b */ /* 0x000fc80003f4e000 */
[----:B------:R-:W-:Y:S02]  /*3e20*/  FSEL R14, R14, RZ, P2 ;  /* 0x000000ff0e0e7208 */ /* 0x000fe40001000000 */
[----:B0-----:R-:W-:-:S03]  /*3e30*/  ISETP.NE.AND P2, PT, R9, UR8, PT ;  /* 0x0000000809007c0c */ /* 0x001fc6000bf45270 */
[----:B------:R0:W-:Y:S04]  /*3e40*/  STL [R21], R14 ;  /* 0x0000000e15007387 */ /* 0x0001e80000100800 */
[----:B------:R0:W-:Y:S06]  /*3e50*/  STG.E desc[UR6][R10.64], R14 ;  /* 0x0000000e0a007986 */ /* 0x0001ec000c101906 */
[----:B------:R-:W-:Y:S05]  /*3e60*/  @!P2 EXIT ;  /* 0x000000000000a94d */ /* 0x000fea0003800000 */
[----:B------:R-:W-:Y:S05]  /*3e70*/  BRA `(.L_x_236) ;  /* 0xfffffff400587947 */ /* 0x000fea000383ffff */
.L_x_230:
[C---:B------:R-:W-:Y:S01]  /*3e80*/  LOP3.LUT R3, R9.reuse, 0xf, RZ, 0xc0, !PT ;  /* 0x0000000f09037812 */ /* 0x040fe200078ec0ff */
[----:B----4-:R-:W-:Y:S01]  /*3e90*/  IMAD.MOV.U32 R7, RZ, RZ, RZ ;  /* 0x000000ffff077224 */ /* 0x010fe200078e00ff */
[----:B------:R-:W-:Y:S02]  /*3ea0*/  LOP3.LUT R4, R9, 0x7, RZ, 0xc0, !PT ;  /* 0x0000000709047812 */ /* 0x000fe400078ec0ff */
[----:B------:R-:W-:Y:S02]  /*3eb0*/  IADD3 R5, PT, PT, R3, -0x1, RZ ;  /* 0xffffffff03057810 */ /* 0x000fe40007ffe0ff */
[----:B------:R-:W-:Y:S02]  /*3ec0*/  IADD3 R6, PT, PT, R4, -0x1, RZ ;  /* 0xffffffff04067810 */ /* 0x000fe40007ffe0ff */
[----:B------:R-:W-:Y:S02]  /*3ed0*/  ISETP.GE.U32.AND P0, PT, R5, 0x7, PT ;  /* 0x000000070500780c */ /* 0x000fe40003f06070 */
[----:B------:R-:W-:-:S02]  /*3ee0*/  ISETP.GE.U32.AND P1, PT, R6, 0x3, PT ;  /* 0x000000030600780c */ /* 0x000fc40003f26070 */
[C---:B------:R-:W-:Y:S02]  /*3ef0*/  LOP3.LUT R5, R9.reuse, 0x7ffffff0, RZ, 0xc0, !PT ;  /* 0x7ffffff009057812 */ /* 0x040fe400078ec0ff */
[----:B------:R-:W-:-:S09]  /*3f00*/  LOP3.LUT R6, R9, 0x3, RZ, 0xc0, !PT ;  /* 0x0000000309067812 */ /* 0x000fd200078ec0ff */
.L_x_242:
[----:B0-----:R-:W-:Y:S01]  /*3f10*/  LEA R8, R7, R0, 0x2 ;  /* 0x0000000007087211 */ /* 0x001fe200078e10ff */
[----:B------:R-:W0:Y:S04]  /*3f20*/  LDCU UR4, c[0x0][0x3d0] ;  /* 0x00007a00ff0477ac */ /* 0x000e280008000800 */
[----:B------:R1:W5:Y:S01]  /*3f30*/  LDL R20, [R8] ;  /* 0x0000000008147983 */ /* 0x0003620000100800 */
[----:B------:R-:W-:Y:S01]  /*3f40*/  HFMA2 R9, -RZ, RZ, 0, 0 ;  /* 0x00000000ff097431 */ /* 0x000fe200000001ff */
[----:B0-----:R-:W-:-:S09]  /*3f50*/  UISETP.GE.U32.AND UP0, UPT, UR4, 0x10, UPT ;  /* 0x000000100400788c */ /* 0x001fd2000bf06070 */
[----:B-1----:R-:W-:Y:S05]  /*3f60*/  BRA.U !UP0, `(.L_x_237) ;  /* 0x0000000108e87547 */ /* 0x002fea000b800000 */
[----:B------:R-:W-:-:S07]  /*3f70*/  IMAD.MOV.U32 R9, RZ, RZ, RZ ;  /* 0x000000ffff097224 */ /* 0x000fce00078e00ff */
.L_x_238:
[----:B------:R-:W0:Y:S01]  /*3f80*/  LDC.64 R14, c[0x0][0x398] ;  /* 0x0000e600ff0e7b82 */ /* 0x000e220000000a00 */
[----:B------:R-:W-:-:S07]  /*3f90*/  IADD3 R19, PT, PT, R2, R9, RZ ;  /* 0x0000000902137210 */ /* 0x000fce0007ffe0ff */
        /* <DEDUP_REMOVED lines=19> */
[----:B------:R-:W4:Y:S04]  /*40d0*/  LDG.E R20, desc[UR6][R14.64+0x18] ;  /* 0x000018060e147981 */ /* 0x000f28000c1e1900 */
[----:B------:R-:W4:Y:S01]  /*40e0*/  LDG.E R21, desc[UR6][R16.64+0x18] ;  /* 0x0000180610157981 */ /* 0x000f22000c1e1900 */
[----:B--2---:R-:W-:-:S03]  /*40f0*/  FFMA R18, R19, R18, R26 ;  /* 0x0000001213127223 */ /* 0x004fc6000000001a */
[----:B------:R-:W2:Y:S01]  /*4100*/  LDG.E R19, desc[UR6][R16.64+0x1c] ;  /* 0x00001c0610137981 */ /* 0x000ea2000c1e1900 */
[----:B---3--:R-:W-:-:S03]  /*4110*/  FFMA R24, R23, R24, R18 ;  /* 0x0000001817187223 */ /* 0x008fc60000000012 */
[----:B------:R-:W2:Y:S04]  /*4120*/  LDG.E R18, desc[UR6][R14.64+0x1c] ;  /* 0x00001c060e127981 */ /* 0x000ea8000c1e1900 */
[----:B------:R-:W3:Y:S01]  /*4130*/  LDG.E R23, desc[UR6][R14.64+0x20] ;  /* 0x000020060e177981 */ /* 0x000ee2000c1e1900 */
[----:B----4-:R-:W-:-:S03]  /*4140*/  FFMA R24, R25, R22, R24 ;  /* 0x0000001619187223 */ /* 0x010fc60000000018 */
[----:B------:R-:W3:Y:S04]  /*4150*/  LDG.E R22, desc[UR6][R16.64+0x20] ;  /* 0x0000200610167981 */ /* 0x000ee8000c1e1900 */
[----:B------:R-:W4:Y:S01]  /*4160*/  LDG.E R25, desc[UR6][R16.64+0x24] ;  /* 0x0000240610197981 */ /* 0x000f22000c1e1900 */
        /* <DEDUP_REMOVED lines=17> */
[----:B------:R-:W-:-:S04]  /*4280*/  IADD3 R9, PT, PT, R9, 0x10, RZ ;  /* 0x0000001009097810 */ /* 0x000fc80007ffe0ff */
[----:B------:R-:W-:Y:S01]  /*4290*/  ISETP.NE.AND P2, PT, R9, R5, PT ;  /* 0x000000050900720c */ /* 0x000fe20003f45270 */
[----:B--2---:R-:W-:-:S04]  /*42a0*/  FFMA R18, R19, R18, R28 ;  /* 0x0000001213127223 */ /* 0x004fc8000000001c */
[----:B---3--:R-:W-:-:S04]  /*42b0*/  FFMA R18, R23, R22, R18 ;  /* 0x0000001617127223 */ /* 0x008fc80000000012 */
[----:B----4-:R-:W-:-:S04]  /*42c0*/  FFMA R25, R25, R26, R18 ;  /* 0x0000001a19197223 */ /* 0x010fc80000000012 */
[----:B------:R-:W-:-:S04]  /*42d0*/  FFMA R21, R20, R21, R25 ;  /* 0x0000001514157223 */ /* 0x000fc80000000019 */
[----:B------:R-:W-:Y:S01]  /*42e0*/  FFMA R20, R27, R24, R21 ;  /* 0x000000181b147223 */ /* 0x000fe20000000015 */
[----:B------:R-:W-:Y:S06]  /*42f0*/  @P2 BRA `(.L_x_238) ;  /* 0xfffffffc00202947 */ /* 0x000fec000383ffff */
[----:B------:R-:W-:-:S07]  /*4300*/  IMAD.MOV.U32 R9, RZ, RZ, R5 ;  /* 0x000000ffff097224 */ /* 0x000fce00078e0005 */
.L_x_237:
        /* <DEDUP_REMOVED lines=31> */
[----:B------:R-:W4:Y:S04]  /*4500*/  LDG.E R18, desc[UR6][R16.64+0x18] ;  /* 0x0000180610127981 */ /* 0x000f28000c1e1900 */
[----:B------:R-:W4:Y:S01]  /*4510*/  LDG.E R22, desc[UR6][R16.64+0x1c] ;  /* 0x00001c0610167981 */ /* 0x000f22000c1e1900 */
[----:B------:R-:W-:-:S02]  /*4520*/  VIADD R9, R9, 0x8 ;  /* 0x0000000809097836 */ /* 0x000fc40000000000 */
[----:B---3--:R-:W-:-:S04]  /*4530*/  FFMA R21, R20, R21, R25 ;  /* 0x0000001514157223 */ /* 0x008fc80000000019 */
[----:B--2---:R-:W-:-:S04]  /*4540*/  FFMA R24, R24, R19, R21 ;  /* 0x0000001318187223 */ /* 0x004fc80000000015 */
[----:B----4-:R-:W-:-:S04]  /*4550*/  FFMA R23, R23, R26, R24 ;  /* 0x0000001a17177223 */ /* 0x010fc80000000018 */
[----:B------:R-:W-:-:S04]  /*4560*/  FFMA R23, R18, R27, R23 ;  /* 0x0000001b12177223 */ /* 0x000fc80000000017 */
[----:B------:R-:W-:-:S07]  /*4570*/  FFMA R20, R22, R28, R23 ;  /* 0x0000001c16147223 */ /* 0x000fce0000000017 */
.L_x_240:
        /* <DEDUP_REMOVED lines=26> */
.L_x_241:
        /* <DEDUP_REMOVED lines=23> */
.L_x_239:
[----:B------:R-:W2:Y:S01]  /*4890*/  LDG.E R9, desc[UR6][R12.64] ;  /* 0x000000060c097981 */ /* 0x000ea2000c1e1900 */
[----:B------:R-:W0:Y:S01]  /*48a0*/  LDCU UR4, c[0x0][0x3c4] ;  /* 0x00007880ff0477ac */ /* 0x000e220008000800 */
[----:B------:R-:W-:-:S05]  /*48b0*/  VIADD R7, R7, 0x1 ;  /* 0x0000000107077836 */ /* 0x000fca0000000000 */
[----:B0-----:R-:W-:Y:S01]  /*48c0*/  ISETP.NE.AND P2, PT, R7, UR4, PT ;  /* 0x0000000407007c0c */ /* 0x001fe2000bf45270 */
[----:B--2--5:R-:W-:-:S05]  /*48d0*/  FADD R9, R9, R20 ;  /* 0x0000001409097221 */ /* 0x024fca0000000000 */
[----:B------:R0:W-:Y:S04]  /*48e0*/  STL [R8], R9 ;  /* 0x0000000908007387 */ /* 0x0001e80000100800 */
[----:B------:R0:W-:Y:S03]  /*48f0*/  STG.E desc[UR6][R10.64], R9 ;  /* 0x000000090a007986 */ /* 0x0001e6000c101906 */
[----:B------:R-:W-:Y:S05]  /*4900*/  @!P2 EXIT ;  /* 0x000000000000a94d */ /* 0x000fea0003800000 */
[----:B------:R-:W-:Y:S05]  /*4910*/  BRA `(.L_x_242) ;  /* 0xfffffff4007c7947 */ /* 0x000fea000383ffff */
.L_x_229:
[----:B------:R-:W0:Y:S02]  /*4920*/  LDCU.U8 UR4, c[0x0][0x3d4] ;  /* 0x00007a80ff0477ac */ /* 0x000e240008000000 */
[----:B0-----:R-:W-:-:S04]  /*4930*/  UPRMT UR4, UR4, 0x8880, URZ ;  /* 0x0000888004047896 */ /* 0x001fc800080000ff */
[----:B------:R-:W-:-:S09]  /*4940*/  UISETP.NE.AND UP0, UPT, UR4, 0x1, UPT ;  /* 0x000000010400788c */ /* 0x000fd2000bf05270 */
[----:B------:R-:W-:Y:S05]  /*4950*/  BRA.U UP0, `(.L_x_243) ;  /* 0x0000000d00b07547 */ /* 0x000fea000b800000 */
[C---:B------:R-:W-:Y:S02]  /*4960*/  ISETP.GE.U32.AND P1, PT, R3.reuse, 0x10, PT ;  /* 0x000000100300780c */ /* 0x040fe40003f26070 */
[----:B------:R-:W-:Y:S02]  /*4970*/  LOP3.LUT R18, R3, 0xf, RZ, 0xc0, !PT ;  /* 0x0000000f03127812 */ /* 0x000fe400078ec0ff */
[----:B----4-:R-:W-:Y:S02]  /*4980*/  MOV R5, RZ ;  /* 0x000000ff00057202 */ /* 0x010fe40000000f00 */
[----:B------:R-:W-:-:S07]  /*4990*/  ISETP.NE.AND P0, PT, R18, RZ, PT ;  /* 0x000000ff1200720c */ /* 0x000fce0003f05270 */
[----:B------:R-:W-:Y:S06]  /*49a0*/  @!P1 BRA `(.L_x_244) ;  /* 0x0000000400d89947 */ /* 0x000fec0003800000 */
[----:B------:R-:W-:Y:S01]  /*49b0*/  HFMA2 R2, -RZ, RZ, 0, 0 ;  /* 0x00000000ff027431 */ /* 0x000fe200000001ff */
[----:B------:R-:W-:-:S07]  /*49c0*/  LOP3.LUT R5, R3, 0x7ffffff0, RZ, 0xc0, !PT ;  /* 0x7ffffff003057812 */ /* 0x000fce00078ec0ff */
.L_x_245:
        /* <DEDUP_REMOVED lines=62> */
[----:B------:R-:W-:Y:S02]  /*4db0*/  FSEL R29, R8, RZ, P1 ;  /* 0x000000ff081d7208 */ /* 0x000fe40000800000 */
[----:B------:R-:W2:Y:S04]  /*4dc0*/  LDL R8, [R4+0x28] ;  /* 0x0000280004087983 */ /* 0x000ea80000100800 */
        /* <DEDUP_REMOVED lines=30> */
[----:B------:R-:W-:-:S03]  /*4fb0*/  IADD3 R2, PT, PT, R2, 0x10, RZ ;  /* 0x0000001002027810 */ /* 0x000fc60007ffe0ff */
        /* <DEDUP_REMOVED lines=21> */
.L_x_244:
[----:B------:R-:W-:Y:S05]  /*5110*/  @!P0 EXIT ;  /* 0x000000000000894d */ /* 0x000fea0003800000 */
[----:B------:R-:W-:Y:S02]  /*5120*/  ISETP.GE.U32.AND P1, PT, R18, 0x8, PT ;  /* 0x000000081200780c */ /* 0x000fe40003f26070 */
[----:B0-----:R-:W-:-:S04]  /*5130*/  LOP3.LUT R8, R3, 0x7, RZ, 0xc0, !PT ;  /* 0x0000000703087812 */ /* 0x001fc800078ec0ff */
[----:B------:R-:W-:-:S07]  /*5140*/  ISETP.NE.AND P0, PT, R8, RZ, PT ;  /* 0x000000ff0800720c */ /* 0x000fce0003f05270 */
[----:B------:R-:W-:Y:S06]  /*5150*/  @!P1 BRA `(.L_x_246) ;  /* 0x0000000000e89947 */ /* 0x000fec0003800000 */
[----:B------:R-:W-:Y:S01]  /*5160*/  LEA R2, R5, R0, 0x2 ;  /* 0x0000000005027211 */ /* 0x000fe200078e10ff */
        /* <DEDUP_REMOVED lines=52> */
[C---:B--2---:R-:W-:Y:S01]  /*54b0*/  FADD R6, R4.reuse, R25 ;  /* 0x0000001904067221 */ /* 0x044fe20000000000 */
[----:B------:R-:W-:-:S04]  /*54c0*/  FSETP.GEU.AND P1, PT, R4, -R25, PT ;  /* 0x800000190400720b */ /* 0x000fc80003f2e000 */
[----:B------:R-:W-:-:S05]  /*54d0*/  FSEL R25, R6, RZ, P1 ;  /* 0x000000ff06197208 */ /* 0x000fca0000800000 */
[----:B------:R0:W-:Y:S04]  /*54e0*/  STL [R2+0x1c], R25 ;  /* 0x00001c1902007387 */ /* 0x0001e80000100800 */
[----:B------:R0:W-:Y:S02]  /*54f0*/  STG.E desc[UR6][R10.64], R25 ;  /* 0x000000190a007986 */ /* 0x0001e4000c101906 */
.L_x_246:
[----:B------:R-:W-:Y:S05]  /*5500*/  @!P0 EXIT ;  /* 0x000000000000894d */ /* 0x000fea0003800000 */
[----:B------:R-:W-:Y:S02]  /*5510*/  ISETP.GE.U32.AND P1, PT, R8, 0x4, PT ;  /* 0x000000040800780c */ /* 0x000fe40003f26070 */
[----:B------:R-:W-:-:S04]  /*5520*/  LOP3.LUT R3, R3, 0x3, RZ, 0xc0, !PT ;  /* 0x0000000303037812 */ /* 0x000fc800078ec0ff */
[----:B------:R-:W-:-:S07]  /*5530*/  ISETP.NE.AND P0, PT, R3, RZ, PT ;  /* 0x000000ff0300720c */ /* 0x000fce0003f05270 */
[----:B------:R-:W-:Y:S06]  /*5540*/  @!P1 BRA `(.L_x_247) ;  /* 0x0000000000789947 */ /* 0x000fec0003800000 */
[----:B------:R-:W-:Y:S01]  /*5550*/  LEA R6, R5, R0, 0x2 ;  /* 0x0000000005067211 */ /* 0x000fe200078e10ff */
[----:B0-----:R-:W2:Y:S04]  /*5560*/  LDG.E R2, desc[UR6][R12.64] ;  /* 0x000000060c027981 */ /* 0x001ea8000c1e1900 */
        /* <DEDUP_REMOVED lines=28> */
.L_x_247:
[----:B------:R-:W-:Y:S05]  /*5730*/  @!P0 EXIT ;  /* 0x000000000000894d */ /* 0x000fea0003800000 */
[----:B------:R-:W-:-:S05]  /*5740*/  UMOV UR4, URZ ;  /* 0x000000ff00047c82 */ /* 0x000fca0008000000 */
.L_x_248:
[----:B0-----:R-:W-:Y:S01]  /*5750*/  IMAD R4, R5, 0x4, R0 ;  /* 0x0000000405047824 */ /* 0x001fe200078e0200 */
[----:B0-----:R-:W2:Y:S04]  /*5760*/  LDG.E R2, desc[UR6][R12.64] ;  /* 0x000000060c027981 */ /* 0x001ea8000c1e1900 */
[----:B-1----:R-:W2:Y:S01]  /*5770*/  LDL R7, [R4] ;  /* 0x0000000004077983 */ /* 0x002ea20000100800 */
[----:B------:R-:W-:Y:S01]  /*5780*/  UIADD3 UR4, UPT, UPT, UR4, 0x1, URZ ;  /* 0x0000000104047890 */ /* 0x000fe2000fffe0ff */
[C---:B--2---:R-:W-:Y:S01]  /*5790*/  FADD R6, R2.reuse, R7 ;  /* 0x0000000702067221 */ /* 0x044fe20000000000 */
[----:B------:R-:W-:-:S04]  /*57a0*/  FSETP.GEU.AND P0, PT, R2, -R7, PT ;  /* 0x800000070200720b */ /* 0x000fc80003f0e000 */
[----:B------:R-:W-:Y:S02]  /*57b0*/  FSEL R7, R6, RZ, P0 ;  /* 0x000000ff06077208 */ /* 0x000fe40000000000 */
[----:B------:R-:W-:-:S03]  /*57c0*/  ISETP.NE.AND P0, PT, R3, UR4, PT ;  /* 0x0000000403007c0c */ /* 0x000fc6000bf05270 */
[----:B------:R0:W-:Y:S04]  /*57d0*/  STL [R4], R7 ;  /* 0x0000000704007387 */ /* 0x0001e80000100800 */
[----:B------:R0:W-:Y:S06]  /*57e0*/  STG.E desc[UR6][R10.64], R7 ;  /* 0x000000070a007986 */ /* 0x0001ec000c101906 */
[----:B------:R-:W-:Y:S05]  /*57f0*/  @!P0 EXIT ;  /* 0x000000000000894d */ /* 0x000fea0003800000 */
[----:B------:R-:W-:Y:S01]  /*5800*/  IADD3 R5, PT, PT, R5, 0x1, RZ ;  /* 0x0000000105057810 */ /* 0x000fe20007ffe0ff */
[----:B------:R-:W-:Y:S06]  /*5810*/  BRA `(.L_x_248) ;  /* 0xfffffffc00cc7947 */ /* 0x000fec000383ffff */
.L_x_243:
[C---:B------:R-:W-:Y:S01]  /*5820*/  ISETP.GE.U32.AND P0, PT, R3.reuse, 0x10, PT ;  /* 0x000000100300780c */ /* 0x040fe20003f06070 */
[----:B----4-:R-:W-:Y:S01]  /*5830*/  HFMA2 R5, -RZ, RZ, 0, 0 ;  /* 0x00000000ff057431 */ /* 0x010fe200000001ff */
[----:B------:R-:W-:-:S04]  /*5840*/  LOP3.LUT R18, R3, 0xf, RZ, 0xc0, !PT ;  /* 0x0000000f03127812 */ /* 0x000fc800078ec0ff */
[----:B------:R-:W-:-:S07]  /*5850*/  ISETP.NE.AND P1, PT, R18, RZ, PT ;  /* 0x000000ff1200720c */ /* 0x000fce0003f25270 */
[----:B------:R-:W-:Y:S06]  /*5860*/  @!P0 BRA `(.L_x_249) ;  /* 0x0000000400588947 */ /* 0x000fec0003800000 */
[----:B------:R-:W-:Y:S01]  /*5870*/  LOP3.LUT R5, R3, 0x7ffffff0, RZ, 0xc0, !PT ;  /* 0x7ffffff003057812 */ /* 0x000fe200078ec0ff */
[----:B------:R-:W-:-:S07]  /*5880*/  IMAD.MOV.U32 R2, RZ, RZ, RZ ;  /* 0x000000ffff027224 */ /* 0x000fce00078e00ff */
.L_x_250:
        /* <DEDUP_REMOVED lines=8> */
[----:B------:R-:W5:Y:S01]  /*5910*/  LDL R24, [R4+0x3c] ;  /* 0x00003c0004187983 */ /* 0x000f620000100800 */
[----:B--2---:R-:W-:-:S03]  /*5920*/  FADD R7, R7, R6 ;  /* 0x0000000607077221 */ /* 0x004fc60000000000 */
[----:B------:R-:W2:Y:S04]  /*5930*/  LDL R6, [R4+0x4] ;  /* 0x0000040004067983 */ /* 0x000ea80000100800 */
[----:B------:R-:W-:Y:S04]  /*5940*/  STG.E desc[UR6][R10.64], R7 ;  /* 0x000000070a007986 */ /* 0x000fe8000c101906 */
[----:B------:R-:W2:Y:S02]  /*5950*/  LDG.E R9, desc[UR6][R12.64] ;  /* 0x000000060c097981 */ /* 0x000ea4000c1e1900 */
[----:B--2---:R-:W-:-:S02]  /*5960*/  FADD R9, R9, R6 ;  /* 0x0000000609097221 */ /* 0x004fc40000000000 */
        /* <DEDUP_REMOVED lines=31> */
[----:B--2---:R-:W-:-:S05]  /*5b60*/  FADD R29, R29, R6 ;  /* 0x000000061d1d7221 */ /* 0x004fca0000000000 */
[----:B------:R-:W-:Y:S04]  /*5b70*/  STG.E desc[UR6][R10.64], R29 ;  /* 0x0000001d0a007986 */ /* 0x000fe8000c101906 */
[----:B------:R-:W3:Y:S02]  /*5b80*/  LDG.E R6, desc[UR6][R12.64] ;  /* 0x000000060c067981 */ /* 0x000ee4000c1e1900 */
[----:B---3--:R-:W-:-:S05]  /*5b90*/  FADD R6, R6, R8 ;  /* 0x0000000806067221 */ /* 0x008fca0000000000 */
[----:B------:R-:W-:Y:S04]  /*5ba0*/  STG.E desc[UR6][R10.64], R6 ;  /* 0x000000060a007986 */ /* 0x000fe8000c101906 */
[----:B------:R-:W4:Y:S02]  /*5bb0*/  LDG.E R8, desc[UR6][R12.64] ;  /* 0x000000060c087981 */ /* 0x000f24000c1e1900 */
[----:B----4-:R-:W-:-:S05]  /*5bc0*/  FADD R8, R8, R14 ;  /* 0x0000000e08087221 */ /* 0x010fca0000000000 */
[----:B------:R-:W-:Y:S04]  /*5bd0*/  STG.E desc[UR6][R10.64], R8 ;  /* 0x000000080a007986 */ /* 0x000fe8000c101906 */
[----:B------:R-:W5:Y:S02]  /*5be0*/  LDG.E R14, desc[UR6][R12.64] ;  /* 0x000000060c0e7981 */ /* 0x000f64000c1e1900 */
[----:B-----5:R-:W-:-:S05]  /*5bf0*/  FADD R14, R14, R16 ;  /* 0x000000100e0e7221 */ /* 0x020fca0000000000 */
[----:B------:R-:W-:Y:S04]  /*5c00*/  STG.E desc[UR6][R10.64], R14 ;  /* 0x0000000e0a007986 */ /* 0x000fe8000c101906 */
[----:B------:R-:W2:Y:S02]  /*5c10*/  LDG.E R16, desc[UR6][R12.64] ;  /* 0x000000060c107981 */ /* 0x000ea4000c1e1900 */
[----:B--2---:R-:W-:-:S05]  /*5c20*/  FADD R16, R16, R20 ;  /* 0x0000001410107221 */ /* 0x004fca0000000000 */
[----:B------:R-:W-:Y:S04]  /*5c30*/  STG.E desc[UR6][R10.64], R16 ;  /* 0x000000100a007986 */ /* 0x000fe8000c101906 */
[----:B------:R-:W2:Y:S02]  /*5c40*/  LDG.E R20, desc[UR6][R12.64] ;  /* 0x000000060c147981 */ /* 0x000ea4000c1e1900 */
[----:B--2---:R-:W-:-:S05]  /*5c50*/  FADD R20, R20, R22 ;  /* 0x0000001614147221 */ /* 0x004fca0000000000 */
        /* <DEDUP_REMOVED lines=23> */
.L_x_249:
[----:B------:R-:W-:Y:S05]  /*5dd0*/  @!P1 EXIT ;  /* 0x000000000000994d */ /* 0x000fea0003800000 */
[----:B------:R-:W-:Y:S02]  /*5de0*/  ISETP.GE.U32.AND P0, PT, R18, 0x8, PT ;  /* 0x000000081200780c */ /* 0x000fe40003f06070 */
[----:B0-----:R-:W-:-:S04]  /*5df0*/  LOP3.LUT R6, R3, 0x7, RZ, 0xc0, !PT ;  /* 0x0000000703067812 */ /* 0x001fc800078ec0ff */
[----:B------:R-:W-:-:S07]  /*5e00*/  ISETP.NE.AND P1, PT, R6, RZ, PT ;  /* 0x000000ff0600720c */ /* 0x000fce0003f25270 */
[----:B------:R-:W-:Y:S06]  /*5e10*/  @!P0 BRA `(.L_x_251) ;  /* 0x0000000000a88947 */ /* 0x000fec0003800000 */
[----:B------:R-:W-:Y:S01]  /*5e20*/  IMAD R2, R5, 0x4, R0 ;  /* 0x0000000405027824 */ /* 0x000fe200078e0200 */
        /* <DEDUP_REMOVED lines=38> */
[----:B--2---:R-:W-:-:S05]  /*6090*/  FADD R25, R4, R25 ;  /* 0x0000001904197221 */ /* 0x004fca0000000000 */
[----:B------:R0:W-:Y:S04]  /*60a0*/  STL [R2+0x1c], R25 ;  /* 0x00001c1902007387 */ /* 0x0001e80000100800 */
[----:B------:R0:W-:Y:S02]  /*60b0*/  STG.E desc[UR6][R10.64], R25 ;  /* 0x000000190a007986 */ /* 0x0001e4000c101906 */
.L_x_251:
        /* <DEDUP_REMOVED lines=23> */
[----:B------:R-:W-:-:S02]  /*6230*/  VIADD R5, R5, 0x4 ;  /* 0x0000000405057836 */ /* 0x000fc40000000000 */
[----:B-----5:R-:W-:-:S05]  /*6240*/  FADD R15, R2, R15 ;  /* 0x0000000f020f7221 */ /* 0x020fca0000000000 */
[----:B------:R1:W-:Y:S04]  /*6250*/  STL [R6+0xc], R15 ;  /* 0x00000c0f06007387 */ /* 0x0003e80000100800 */
[----:B------:R1:W-:Y:S02]  /*6260*/  STG.E desc[UR6][R10.64], R15 ;  /* 0x0000000f0a007986 */ /* 0x0003e4000c101906 */
.L_x_252:
[----:B------:R-:W-:Y:S05]  /*6270*/  @!P1 EXIT ;  /* 0x000000000000994d */ /* 0x000fea0003800000 */
[----:B------:R-:W-:-:S05]  /*6280*/  UMOV UR4, URZ ;  /* 0x000000ff00047c82 */ /* 0x000fca0008000000 */
.L_x_253:
[C---:B-12---:R-:W-:Y:S01]  /*6290*/  LEA R3, R5.reuse, R0, 0x2 ;  /* 0x0000000005037211 */ /* 0x046fe200078e10ff */
[----:B0-----:R-:W2:Y:S04]  /*62a0*/  LDG.E R2, desc[UR6][R12.64] ;  /* 0x000000060c027981 */ /* 0x001ea8000c1e1900 */
[----:B------:R-:W2:Y:S01]  /*62b0*/  LDL R7, [R3] ;  /* 0x0000000003077983 */ /* 0x000ea20000100800 */
[----:B------:R-:W-:Y:S01]  /*62c0*/  UIADD3 UR4, UPT, UPT, UR4, 0x1, URZ ;  /* 0x0000000104047890 */ /* 0x000fe2000fffe0ff */
[----:B------:R-:W-:-:S05]  /*62d0*/  IADD3 R5, PT, PT, R5, 0x1, RZ ;  /* 0x0000000105057810 */ /* 0x000fca0007ffe0ff */
[----:B------:R-:W-:Y:S01]  /*62e0*/  ISETP.NE.AND P0, PT, R4, UR4, PT ;  /* 0x0000000404007c0c */ /* 0x000fe2000bf05270 */
[----:B--2---:R-:W-:-:S05]  /*62f0*/  FADD R2, R2, R7 ;  /* 0x0000000702027221 */ /* 0x004fca0000000000 */
[----:B------:R2:W-:Y:S04]  /*6300*/  STL [R3], R2 ;  /* 0x0000000203007387 */ /* 0x0005e80000100800 */
[----:B------:R2:W-:Y:S03]  /*6310*/  STG.E desc[UR6][R10.64], R2 ;  /* 0x000000020a007986 */ /* 0x0005e6000c101906 */
[----:B------:R-:W-:Y:S05]  /*6320*/  @P0 BRA `(.L_x_253) ;  /* 0xfffffffc00d80947 */ /* 0x000fea000383ffff */
[----:B------:R-:W-:Y:S05]  /*6330*/  EXIT ;  /* 0x000000000000794d */ /* 0x000fea0003800000 */
.L_x_254:
        /* <DEDUP_REMOVED lines=12> */
.L_x_541:


//--------------------- .text._Z13fused_bn_max1PfS_S_S_iiS_S_S_S_ibiiiiiiiiiii --------------------------
	.section	.text._Z13fused_bn_max1PfS_S_S_iiS_S_S_S_ibiiiiiiiiiii,"ax",@progbits
	.align	128
        .global         _Z13fused_bn_max1PfS_S_S_iiS_S_S_S_ibiiiiiiiiiii
        .type           _Z13fused_bn_max1PfS_S_S_iiS_S_S_S_ibiiiiiiiiiii,@function
        .size           _Z13fused_bn_max1PfS_S_S_iiS_S_S_S_ibiiiiiiiiiii,(.L_x_534 - _Z13fused_bn_max1PfS_S_S_iiS_S_S_S_ibiiiiiiiiiii)
        .other          _Z13fused_bn_max1PfS_S_S_iiS_S_S_S_ibiiiiiiiiiii,@"STO_CUDA_ENTRY STV_DEFAULT"
_Z13fused_bn_max1PfS_S_S_iiS_S_S_S_ibiiiiiiiiiii:
.text._Z13fused_bn_max1PfS_S_S_iiS_S_S_S_ibiiiiiiiiiii:
[----:B------:R-:W-:Y:S01]  /*0000*/  LDC R1, c[0x0][0x37c] ;  /* 0x0000df00ff017b82 */ /* 0x000fe20000000800 */
[----:B------:R-:W0:Y:S07]  /*0010*/  S2R R3, SR_CTAID.X ;  /* 0x0000000000037919 */ /* 0x000e2e0000002500 */
[----:B------:R-:W1:Y:S01]  /*0020*/  S2UR UR5, SR_CTAID.Y ;  /* 0x00000000000579c3 */ /* 0x000e620000002600 */
[----:B------:R-:W2:Y:S01]  /*0030*/  LDCU.64 UR6, c[0x0][0x358] ;  /* 0x00006b00ff0677ac */ /* 0x000ea20008000a00 */
[----:B------:R-:W-:Y:S01]  /*0040*/  BSSY.RECONVERGENT B0, `(.L_x_255) ;  /* 0x000059d000007945 */ /* 0x000fe20003800200 */
[----:B------:R-:W3:Y:S01]  /*0050*/  S2R R4, SR_TID.X ;  /* 0x0000000000047919 */ /* 0x000ee20000002100 */
[----:B------:R-:W4:Y:S04]  /*0060*/  S2R R2, SR_TID.Y ;  /* 0x0000000000027919 */ /* 0x000f280000002200 */
[----:B------:R-:W1:Y:S08]  /*0070*/  LDC.64 R6, c[0x0][0x3e8] ;  /* 0x0000fa00ff067b82 */ /* 0x000e700000000a00 */
[----:B------:R-:W0:Y:S08]  /*0080*/  LDC R0, c[0x0][0x3e4] ;  /* 0x0000f900ff007b82 */ /* 0x000e300000000800 */
[----:B------:R-:W5:Y:S01]  /*0090*/  S2UR UR8, SR_CTAID.Z ;  /* 0x00000000000879c3 */ /* 0x000f620000002700 */
[----:B-1----:R-:W-:-:S04]  /*00a0*/  ISETP.LE.U32.AND P0, PT, R6, UR5, PT ;  /* 0x0000000506007c0c */ /* 0x002fc8000bf03070 */
[----:B0-----:R-:W-:-:S04]  /*00b0*/  ISETP.GE.U32.OR P0, PT, R3, R0, P0 ;  /* 0x000000000300720c */ /* 0x001fc80000706470 */
[----:B-----5:R-:W-:-:S04]  /*00c0*/  ISETP.LE.U32.OR P0, PT, R6, UR8, P0 ;  /* 0x0000000806007c0c */ /* 0x020fc80008703470 */
[----:B---3--:R-:W-:-:S04]  /*00d0*/  ISETP.GE.U32.OR P0, PT, R4, R7, P0 ;  /* 0x000000070400720c */ /* 0x008fc80000706470 */
[----:B----4-:R-:W-:-:S13]  /*00e0*/  ISETP.GE.U32.OR P0, PT, R2, R7, P0 ;  /* 0x000000070200720c */ /* 0x010fda0000706470 */
[----:B--2---:R-:W-:Y:S05]  /*00f0*/  @P0 BRA `(.L_x_256) ;  /* 0x0000005800440947 */ /* 0x004fea0003800000 */
[----:B------:R-:W0:Y:S01]  /*0100*/  LDC R28, c[0x0][0x3a0] ;  /* 0x0000e800ff1c7b82 */ /* 0x000e220000000800 */
[----:B------:R-:W1:Y:S01]  /*0110*/  LDCU UR4, c[0x0][0x3c8] ;  /* 0x00007900ff0477ac */ /* 0x000e620008000800 */
[----:B------:R-:W-:Y:S02]  /*0120*/  IMAD R0, R7, UR8, R2 ;  /* 0x0000000807007c24 */ /* 0x000fe4000f8e0202 */
[----:B-1----:R-:W-:-:S04]  /*0130*/  IMAD R6, R3, UR4, R4 ;  /* 0x0000000403067c24 */ /* 0x002fc8000f8e0204 */
[----:B------:R-:W-:Y:S01]  /*0140*/  IMAD R5, R7, UR5, R6 ;  /* 0x0000000507057c24 */ /* 0x000fe2000f8e0206 */
[----:B0-----:R-:W-:-:S03]  /*0150*/  ISETP.GE.AND P0, PT, R28, 0x1, PT ;  /* 0x000000011c00780c */ /* 0x001fc60003f06270 */
[----:B------:R-:W-:-:S10]  /*0160*/  IMAD R5, R5, UR4, R0 ;  /* 0x0000000405057c24 */ /* 0x000fd4000f8e0200 */
[----:B------:R-:W-:Y:S05]  /*0170*/  @!P0 BRA `(.L_x_256) ;  /* 0x0000005800248947 */ /* 0x000fea0003800000 */
[----:B------:R-:W0:Y:S01]  /*0180*/  LDCU.U8 UR4, c[0x0][0x3cc] ;  /* 0x00007980ff0477ac */ /* 0x000e220008000000 */
[----:B------:R-:W1:Y:S08]  /*0190*/  LDC.64 R22, c[0x0][0x380] ;  /* 0x0000e000ff167b82 */ /* 0x000e700000000a00 */
[----:B------:R-:W2:Y:S08]  /*01a0*/  LDC.64 R20, c[0x0][0x390] ;  /* 0x0000e400ff147b82 */ /* 0x000eb00000000a00 */
[----:B------:R-:W3:Y:S01]  /*01b0*/  LDC.64 R18, c[0x0][0x3a8] ;  /* 0x0000ea00ff127b82 */ /* 0x000ee20000000a00 */
[----:B0-----:R-:W-:-:S04]  /*01c0*/  UPRMT UR4, UR4, 0x8880, URZ ;  /* 0x0000888004047896 */ /* 0x001fc800080000ff */
[----:B------:R-:W-:-:S03]  /*01d0*/  UISETP.NE.AND UP0, UPT, UR4, 0x1, UPT ;  /* 0x000000010400788c */ /* 0x000fc6000bf05270 */
[----:B------:R-:W0:Y:S01]  /*01e0*/  LDC.64 R16, c[0x0][0x3b0] ;  /* 0x0000ec00ff107b82 */ /* 0x000e220000000a00 */
[----:B-1----:R-:W-:-:S07]  /*01f0*/  IMAD.WIDE R22, R5, 0x4, R22 ;  /* 0x0000000405167825 */ /* 0x002fce00078e0216 */
[----:B------:R-:W1:Y:S01]  /*0200*/  LDC.64 R14, c[0x0][0x3b8] ;  /* 0x0000ee00ff0e7b82 */ /* 0x000e620000000a00 */
[----:B--2---:R-:W-:-:S07]  /*0210*/  IMAD.WIDE R20, R5, 0x4, R20 ;  /* 0x0000000405147825 */ /* 0x004fce00078e0214 */
[----:B------:R-:W2:Y:S01]  /*0220*/  LDC.64 R12, c[0x0][0x3c0] ;  /* 0x0000f000ff0c7b82 */ /* 0x000ea20000000a00 */
[----:B---3--:R-:W-:-:S04]  /*0230*/  IMAD.WIDE.U32 R18, R3, 0x4, R18 ;  /* 0x0000000403127825 */ /* 0x008fc800078e0012 */
[----:B0-----:R-:W-:-:S04]  /*0240*/  IMAD.WIDE.U32 R16, R3, 0x4, R16 ;  /* 0x0000000403107825 */ /* 0x001fc800078e0010 */
[----:B-1----:R-:W-:-:S04]  /*0250*/  IMAD.WIDE.U32 R14, R3, 0x4, R14 ;  /* 0x00000004030e7825 */ /* 0x002fc800078e000e */
[----:B--2---:R-:W-:Y:S01]  /*0260*/  IMAD.WIDE.U32 R12, R3, 0x4, R12 ;  /* 0x00000004030c7825 */ /* 0x004fe200078e000c */
[----:B------:R-:W-:Y:S06]  /*0270*/  BRA.U UP0, `(.L_x_257) ;  /* 0x0000001d002c7547 */ /* 0x000fec000b800000 */
[C---:B------:R-:W-:Y:S02]  /*0280*/  ISETP.GE.U32.AND P0, PT, R28.reuse, 0x4, PT ;  /* 0x000000041c00780c */ /* 0x040fe40003f06070 */
[----:B------:R-:W-:-:S11]  /*0290*/  LOP3.LUT R27, R28, 0x3, RZ, 0xc0, !PT ;  /* 0x000000031c1b7812 */ /* 0x000fd600078ec0ff */
[----:B------:R-:W-:Y:S05]  /*02a0*/  @!P0 BRA `(.L_x_258) ;  /* 0x0000001000148947 */ /* 0x000fea0003800000 */
[----:B------:R-:W-:Y:S01]  /*02b0*/  LOP3.LUT R28, R28, 0x7ffffffc, RZ, 0xc0, !PT ;  /* 0x7ffffffc1c1c7812 */ /* 0x000fe200078ec0ff */
[----:B------:R-:W-:-:S07]  /*02c0*/  IMAD.MOV.U32 R7, RZ, RZ, RZ ;  /* 0x000000ffff077224 */ /* 0x000fce00078e00ff */
.L_x_271:
[----:B------:R-:W2:Y:S04]  /*02d0*/  LDG.E R6, desc[UR6][R16.64] ;  /* 0x0000000610067981 */ /* 0x000ea8000c1e1900 */
[----:B------:R-:W3:Y:S04]  /*02e0*/  LDG.E R0, desc[UR6][R22.64] ;  /* 0x0000000616007981 */ /* 0x000ee8000c1e1900 */
[----:B0-----:R-:W3:Y:S01]  /*02f0*/  LDG.E R5, desc[UR6][R18.64] ;  /* 0x0000000612057981 */ /* 0x001ee2000c1e1900 */
[----:B------:R-:W-:Y:S01]  /*0300*/  UMOV UR10, 0x88e368f1 ;  /* 0x88e368f1000a7882 */ /* 0x000fe20000000000 */
[----:B------:R-:W-:Y:S01]  /*0310*/  UMOV UR11, 0x3ee4f8b5 ;  /* 0x3ee4f8b5000b7882 */ /* 0x000fe20000000000 */
[----:B------:R-:W-:-:S02]  /*0320*/  IMAD.MOV.U32 R38, RZ, RZ, 0x0 ;  /* 0x00000000ff267424 */ /* 0x000fc400078e00ff */
[----:B------:R-:W-:Y:S01]  /*0330*/  IMAD.MOV.U32 R39, RZ, RZ, 0x3fd80000 ;  /* 0x3fd80000ff277424 */ /* 0x000fe200078e00ff */
[----:B--2---:R-:W0:Y:S01]  /*0340*/  F2F.F64.F32 R36, R6 ;  /* 0x0000000600247310 */ /* 0x004e220000201800 */
[----:B---3--:R-:W-:-:S07]  /*0350*/  FADD R0, R0, -R5 ;  /* 0x8000000500007221 */ /* 0x008fce0000000000 */
[----:B------:R1:W2:Y:S01]  /*0360*/  F2F.F64.F32 R32, R0 ;  /* 0x0000000000207310 */ /* 0x0002a20000201800 */
[----:B0-----:R-:W-:-:S07]  /*0370*/  DADD R36, R36, UR10 ;  /* 0x0000000a24247e29 */ /* 0x001fce0008000000 */
[----:B------:R-:W0:Y:S03]  /*0380*/  MUFU.RSQ64H R25, R37 ;  /* 0x0000002500197308 */ /* 0x000e260000001c00 */
[----:B------:R-:W-:-:S05]  /*0390*/  VIADD R24, R37, 0xfcb00000 ;  /* 0xfcb0000025187836 */ /* 0x000fca0000000000 */
[----:B------:R-:W-:Y:S01]  /*03a0*/  ISETP.GE.U32.AND P0, PT, R24, 0x7ca00000, PT ;  /* 0x7ca000001800780c */ /* 0x000fe20003f06070 */
[----:B0-----:R-:W-:-:S08]  /*03b0*/  DMUL R8, R24, R24 ;  /* 0x0000001818087228 */ /* 0x001fd00000000000 */
[----:B------:R-:W-:-:S08]  /*03c0*/  DFMA R8, R36, -R8, 1 ;  /* 0x3ff000002408742b */ /* 0x000fd00000000808 */
[----:B------:R-:W-:Y:S02]  /*03d0*/  DFMA R38, R8, R38, 0.5 ;  /* 0x3fe000000826742b */ /* 0x000fe40000000026 */
[----:B------:R-:W-:-:S08]  /*03e0*/  DMUL R8, R24, R8 ;  /* 0x0000000818087228 */ /* 0x000fd00000000000 */
[----:B------:R-:W-:-:S08]  /*03f0*/  DFMA R38, R38, R8, R24 ;  /* 0x000000082626722b */ /* 0x000fd00000000018 */
[----:B------:R-:W-:Y:S02]  /*0400*/  DMUL R10, R36, R38 ;  /* 0x00000026240a7228 */ /* 0x000fe40000000000 */
[----:B------:R-:W-:Y:S01]  /*0410*/  IADD3 R31, PT, PT, R39, -0x100000, RZ ;  /* 0xfff00000271f7810 */ /* 0x000fe20007ffe0ff */
[----:B------:R-:W-:-:S05]  /*0420*/  IMAD.MOV.U32 R30, RZ, RZ, R38 ;  /* 0x000000ffff1e7224 */ /* 0x000fca00078e0026 */
[----:B------:R-:W-:-:S08]  /*0430*/  DFMA R8, R10, -R10, R36 ;  /* 0x8000000a0a08722b */ /* 0x000fd00000000024 */
[----:B------:R-:W-:Y:S01]  /*0440*/  DFMA R34, R8, R30, R10 ;  /* 0x0000001e0822722b */ /* 0x000fe2000000000a */
[----:B-12---:R-:W-:Y:S10]  /*0450*/  @!P0 BRA `(.L_x_259) ;  /* 0x0000000000208947 */ /* 0x006ff40003800000 */
[----:B------:R-:W-:Y:S01]  /*0460*/  IMAD.MOV.U32 R0, RZ, RZ, R38 ;  /* 0x000000ffff007224 */ /* 0x000fe200078e0026 */
[----:B------:R-:W-:Y:S01]  /*0470*/  MOV R5, R31 ;  /* 0x0000001f00057202 */ /* 0x000fe20000000f00 */
[----:B------:R-:W-:Y:S01]  /*0480*/  IMAD.MOV.U32 R30, RZ, RZ, R36 ;  /* 0x000000ffff1e7224 */ /* 0x000fe200078e0024 */
[----:B------:R-:W-:Y:S01]  /*0490*/  MOV R6, 0x4c0 ;  /* 0x000004c000067802 */ /* 0x000fe20000000f00 */
[----:B------:R-:W-:-:S07]  /*04a0*/  IMAD.MOV.U32 R25, RZ, RZ, R37 ;  /* 0x000000ffff197224 */ /* 0x000fce00078e0025 */
[----:B------:R-:W-:Y:S05]  /*04b0*/  CALL.REL.NOINC `($__internal_1_$__cuda_sm20_dsqrt_rn_f64_mediumpath_v1) ;  /* 0x0000006c00087944 */ /* 0x000fea0003c00000 */
[----:B------:R-:W-:Y:S02]  /*04c0*/  IMAD.MOV.U32 R34, RZ, RZ, R0 ;  /* 0x000000ffff227224 */ /* 0x000fe400078e0000 */
[----:B------:R-:W-:-:S07]  /*04d0*/  IMAD.MOV.U32 R35, RZ, RZ, R5 ;  /* 0x000000ffff237224 */ /* 0x000fce00078e0005 */
.L_x_259:
[----:B------:R-:W0:Y:S01]  /*04e0*/  MUFU.RCP64H R9, R35 ;  /* 0x0000002300097308 */ /* 0x000e220000001800 */
[----:B------:R-:W-:Y:S01]  /*04f0*/  IMAD.MOV.U32 R8, RZ, RZ, 0x1 ;  /* 0x00000001ff087424 */ /* 0x000fe200078e00ff */
[----:B------:R-:W-:Y:S01]  /*0500*/  FSETP.GEU.AND P1, PT, |R33|, 6.5827683646048100446e-37, PT ;  /* 0x036000002100780b */ /* 0x000fe20003f2e200 */
[----:B------:R-:W-:Y:S04]  /*0510*/  BSSY.RECONVERGENT B2, `(.L_x_260) ;  /* 0x0000012000027945 */ /* 0x000fe80003800200 */
[----:B0-----:R-:W-:-:S08]  /*0520*/  DFMA R10, R8, -R34, 1 ;  /* 0x3ff00000080a742b */ /* 0x001fd00000000822 */
[----:B------:R-:W-:-:S08]  /*0530*/  DFMA R10, R10, R10, R10 ;  /* 0x0000000a0a0a722b */ /* 0x000fd0000000000a */
[----:B------:R-:W-:-:S08]  /*0540*/  DFMA R10, R8, R10, R8 ;  /* 0x0000000a080a722b */ /* 0x000fd00000000008 */
[----:B------:R-:W-:-:S08]  /*0550*/  DFMA R8, R10, -R34, 1 ;  /* 0x3ff000000a08742b */ /* 0x000fd00000000822 */
[----:B------:R-:W-:-:S08]  /*0560*/  DFMA R8, R10, R8, R10 ;  /* 0x000000080a08722b */ /* 0x000fd0000000000a */
[----:B------:R-:W-:-:S08]  /*0570*/  DMUL R10, R32, R8 ;  /* 0x00000008200a7228 */ /* 0x000fd00000000000 */
[----:B------:R-:W-:-:S08]  /*0580*/  DFMA R24, R10, -R34, R32 ;  /* 0x800000220a18722b */ /* 0x000fd00000000020 */
[----:B------:R-:W-:-:S10]  /*0590*/  DFMA R8, R8, R24, R10 ;  /* 0x000000180808722b */ /* 0x000fd4000000000a */
[----:B------:R-:W-:-:S05]  /*05a0*/  FFMA R0, RZ, R35, R9 ;  /* 0x00000023ff007223 */ /* 0x000fca0000000009 */
[----:B------:R-:W-:-:S13]  /*05b0*/  FSETP.GT.AND P0, PT, |R0|, 1.469367938527859385e-39, PT ;  /* 0x001000000000780b */ /* 0x000fda0003f04200 */
[----:B------:R-:W-:Y:S05]  /*05c0*/  @P0 BRA P1, `(.L_x_261) ;  /* 0x0000000000180947 */ /* 0x000fea0000800000 */
[----:B------:R-:W-:Y:S01]  /*05d0*/  IMAD.MOV.U32 R26, RZ, RZ, R32 ;  /* 0x000000ffff1a7224 */ /* 0x000fe200078e0020 */
[----:B------:R-:W-:Y:S02]  /*05e0*/  MOV R9, R35 ;  /* 0x0000002300097202 */ /* 0x000fe40000000f00 */
[----:B------:R-:W-:-:S07]  /*05f0*/  MOV R0, 0x610 ;  /* 0x0000061000007802 */ /* 0x000fce0000000f00 */
[----:B------:R-:W-:Y:S05]  /*0600*/  CALL.REL.NOINC `($__internal_0_$__cuda_sm20_div_rn_f64_full) ;  /* 0x00000064003c7944 */ /* 0x000fea0003c00000 */
[----:B------:R-:W-:Y:S02]  /*0610*/  IMAD.MOV.U32 R8, RZ, RZ, R6 ;  /* 0x000000ffff087224 */ /* 0x000fe400078e0006 */
[----:B------:R-:W-:-:S07]  /*0620*/  IMAD.MOV.U32 R9, RZ, RZ, R37 ;  /* 0x000000ffff097224 */ /* 0x000fce00078e0025 */
.L_x_261:
[----:B------:R-:W-:Y:S05]  /*0630*/  BSYNC.RECONVERGENT B2 ;  /* 0x0000000000027941 */ /* 0x000fea0003800200 */
.L_x_260:
[----:B------:R-:W2:Y:S04]  /*0640*/  LDG.E R6, desc[UR6][R14.64] ;  /* 0x000000060e067981 */ /* 0x000ea8000c1e1900 */
[----:B------:R-:W3:Y:S01]  /*0650*/  LDG.E R24, desc[UR6][R12.64] ;  /* 0x000000060c187981 */ /* 0x000ee2000c1e1900 */
[----:B--2---:R-:W-:Y:S08]  /*0660*/  F2F.F64.F32 R10, R6 ;  /* 0x00000006000a7310 */ /* 0x004ff00000201800 */
[----:B---3--:R-:W0:Y:S02]  /*0670*/  F2F.F64.F32 R24, R24 ;  /* 0x0000001800187310 */ /* 0x008e240000201800 */
[----:B0-----:R-:W-:-:S10]  /*0680*/  DFMA R10, R10, R8, R24 ;  /* 0x000000080a0a722b */ /* 0x001fd40000000018 */
[----:B------:R-:W0:Y:S02]  /*0690*/  F2F.F32.F64 R10, R10 ;  /* 0x0000000a000a7310 */ /* 0x000e240000301000 */
[----:B0-----:R-:W-:-:S04]  /*06a0*/  FSETP.GEU.AND P0, PT, R10, RZ, PT ;  /* 0x000000ff0a00720b */ /* 0x001fc80003f0e000 */
[----:B------:R-:W-:-:S05]  /*06b0*/  FSEL R29, R10, RZ, P0 ;  /* 0x000000ff0a1d7208 */ /* 0x000fca0000000000 */
[----:B------:R0:W-:Y:S04]  /*06c0*/  STG.E desc[UR6][R20.64], R29 ;  /* 0x0000001d14007986 */ /* 0x0001e8000c101906 */
[----:B------:R-:W2:Y:S04]  /*06d0*/  LDG.E R26, desc[UR6][R16.64] ;  /* 0x00000006101a7981 */ /* 0x000ea8000c1e1900 */
[----:B------:R-:W3:Y:S04]  /*06e0*/  LDG.E R0, desc[UR6][R22.64] ;  /* 0x0000000616007981 */ /* 0x000ee8000c1e1900 */
[----:B------:R-:W3:Y:S01]  /*06f0*/  LDG.E R5, desc[UR6][R18.64] ;  /* 0x0000000612057981 */ /* 0x000ee2000c1e1900 */
[----:B------:R-:W-:Y:S01]  /*0700*/  UMOV UR10, 0x88e368f1 ;  /* 0x88e368f1000a7882 */ /* 0x000fe20000000000 */
[----:B------:R-:W-:Y:S01]  /*0710*/  UMOV UR11, 0x3ee4f8b5 ;  /* 0x3ee4f8b5000b7882 */ /* 0x000fe20000000000 */
[----:B------:R-:W-:Y:S01]  /*0720*/  IMAD.MOV.U32 R38, RZ, RZ, 0x0 ;  /* 0x00000000ff267424 */ /* 0x000fe200078e00ff */
[----:B------:R-:W-:Y:S01]  /*0730*/  MOV R39, 0x3fd80000 ;  /* 0x3fd8000000277802 */ /* 0x000fe20000000f00 */
[----:B--2---:R-:W1:Y:S01]  /*0740*/  F2F.F64.F32 R36, R26 ;  /* 0x0000001a00247310 */ /* 0x004e620000201800 */
[----:B---3--:R-:W-:-:S07]  /*0750*/  FADD R0, R0, -R5 ;  /* 0x8000000500007221 */ /* 0x008fce0000000000 */
[----:B------:R0:W2:Y:S01]  /*0760*/  F2F.F64.F32 R32, R0 ;  /* 0x0000000000207310 */ /* 0x0000a20000201800 */
[----:B-1----:R-:W-:-:S07]  /*0770*/  DADD R36, R36, UR10 ;  /* 0x0000000a24247e29 */ /* 0x002fce0008000000 */
[----:B------:R-:W1:Y:S03]  /*0780*/  MUFU.RSQ64H R25, R37 ;  /* 0x0000002500197308 */ /* 0x000e660000001c00 */
[----:B------:R-:W-:-:S05]  /*0790*/  VIADD R24, R37, 0xfcb00000 ;  /* 0xfcb0000025187836 */ /* 0x000fca0000000000 */
[----:B------:R-:W-:Y:S01]  /*07a0*/  ISETP.GE.U32.AND P0, PT, R24, 0x7ca00000, PT ;  /* 0x7ca000001800780c */ /* 0x000fe20003f06070 */
[----:B-1----:R-:W-:-:S08]  /*07b0*/  DMUL R8, R24, R24 ;  /* 0x0000001818087228 */ /* 0x002fd00000000000 */
[----:B------:R-:W-:-:S08]  /*07c0*/  DFMA R8, R36, -R8, 1 ;  /* 0x3ff000002408742b */ /* 0x000fd00000000808 */
[----:B------:R-:W-:Y:S02]  /*07d0*/  DFMA R38, R8, R38, 0.5 ;  /* 0x3fe000000826742b */ /* 0x000fe40000000026 */
[----:B------:R-:W-:-:S08]  /*07e0*/  DMUL R8, R24, R8 ;  /* 0x0000000818087228 */ /* 0x000fd00000000000 */
[----:B------:R-:W-:-:S08]  /*07f0*/  DFMA R38, R38, R8, R24 ;  /* 0x000000082626722b */ /* 0x000fd00000000018 */
[----:B------:R-:W-:Y:S02]  /*0800*/  DMUL R10, R36, R38 ;  /* 0x00000026240a7228 */ /* 0x000fe40000000000 */
[----:B------:R-:W-:Y:S02]  /*0810*/  VIADD R31, R39, 0xfff00000 ;  /* 0xfff00000271f7836 */ /* 0x000fe40000000000 */
[----:B------:R-:W-:-:S04]  /*0820*/  IMAD.MOV.U32 R30, RZ, RZ, R38 ;  /* 0x000000ffff1e7224 */ /* 0x000fc800078e0026 */
[----:B------:R-:W-:-:S08]  /*0830*/  DFMA R8, R10, -R10, R36 ;  /* 0x8000000a0a08722b */ /* 0x000fd00000000024 */
[----:B------:R-:W-:Y:S01]  /*0840*/  DFMA R34, R8, R30, R10 ;  /* 0x0000001e0822722b */ /* 0x000fe2000000000a */
[----:B0-2---:R-:W-:Y:S10]  /*0850*/  @!P0 BRA `(.L_x_262) ;  /* 0x0000000000208947 */ /* 0x005ff40003800000 */
        /* <DEDUP_REMOVED lines=8> */
.L_x_262:
        /* <DEDUP_REMOVED lines=15> */
[----:B------:R-:W-:Y:S01]  /*09d0*/  MOV R26, R32 ;  /* 0x00000020001a7202 */ /* 0x000fe20000000f00 */
[----:B------:R-:W-:Y:S01]  /*09e0*/  IMAD.MOV.U32 R9, RZ, RZ, R35 ;  /* 0x000000ffff097224 */ /* 0x000fe200078e0023 */
[----:B------:R-:W-:-:S07]  /*09f0*/  MOV R0, 0xa10 ;  /* 0x00000a1000007802 */ /* 0x000fce0000000f00 */
[----:B------:R-:W-:Y:S05]  /*0a00*/  CALL.REL.NOINC `($__internal_0_$__cuda_sm20_div_rn_f64_full) ;  /* 0x00000060003c7944 */ /* 0x000fea0003c00000 */
[----:B------:R-:W-:Y:S02]  /*0a10*/  IMAD.MOV.U32 R8, RZ, RZ, R6 ;  /* 0x000000ffff087224 */ /* 0x000fe400078e0006 */
[----:B------:R-:W-:-:S07]  /*0a20*/  IMAD.MOV.U32 R9, RZ, RZ, R37 ;  /* 0x000000ffff097224 */ /* 0x000fce00078e0025 */
.L_x_264:
[----:B------:R-:W-:Y:S05]  /*0a30*/  BSYNC.RECONVERGENT B2 ;  /* 0x0000000000027941 */ /* 0x000fea0003800200 */
.L_x_263:
        /* <DEDUP_REMOVED lines=14> */
[----:B------:R-:W-:Y:S01]  /*0b20*/  MOV R38, 0x0 ;  /* 0x0000000000267802 */ /* 0x000fe20000000f00 */
[----:B------:R-:W-:Y:S01]  /*0b30*/  IMAD.MOV.U32 R39, RZ, RZ, 0x3fd80000 ;  /* 0x3fd80000ff277424 */ /* 0x000fe200078e00ff */
        /* <DEDUP_REMOVED lines=26> */
.L_x_265:
[----:B------:R-:W0:Y:S01]  /*0ce0*/  MUFU.RCP64H R9, R35 ;  /* 0x0000002300097308 */ /* 0x000e220000001800 */
[----:B------:R-:W-:Y:S01]  /*0cf0*/  MOV R8, 0x1 ;  /* 0x0000000100087802 */ /* 0x000fe20000000f00 */
[----:B------:R-:W-:Y:S01]  /*0d00*/  BSSY.RECONVERGENT B2, `(.L_x_266) ;  /* 0x0000013000027945 */ /* 0x000fe20003800200 */
[----:B------:R-:W-:-:S04]  /*0d10*/  FSETP.GEU.AND P1, PT, |R33|, 6.5827683646048100446e-37, PT ;  /* 0x036000002100780b */ /* 0x000fc80003f2e200 */
        /* <DEDUP_REMOVED lines=12> */
[----:B------:R-:W-:Y:S01]  /*0de0*/  MOV R0, 0xe10 ;  /* 0x00000e1000007802 */ /* 0x000fe20000000f00 */
[----:B------:R-:W-:-:S07]  /*0df0*/  IMAD.MOV.U32 R9, RZ, RZ, R35 ;  /* 0x000000ffff097224 */ /* 0x000fce00078e0023 */
[----:B------:R-:W-:Y:S05]  /*0e00*/  CALL.REL.NOINC `($__internal_0_$__cuda_sm20_div_rn_f64_full) ;  /* 0x0000005c003c7944 */ /* 0x000fea0003c00000 */
[----:B------:R-:W-:Y:S02]  /*0e10*/  IMAD.MOV.U32 R8, RZ, RZ, R6 ;  /* 0x000000ffff087224 */ /* 0x000fe400078e0006 */
[----:B------:R-:W-:-:S07]  /*0e20*/  IMAD.MOV.U32 R9, RZ, RZ, R37 ;  /* 0x000000ffff097224 */ /* 0x000fce00078e0025 */
.L_x_267:
[----:B------:R-:W-:Y:S05]  /*0e30*/  BSYNC.RECONVERGENT B2 ;  /* 0x0000000000027941 */ /* 0x000fea0003800200 */
.L_x_266:
        /* <DEDUP_REMOVED lines=14> */
[----:B------:R-:W-:-:S02]  /*0f20*/  IMAD.MOV.U32 R38, RZ, RZ, 0x0 ;  /* 0x00000000ff267424 */ /* 0x000fc400078e00ff */
[----:B------:R-:W-:Y:S01]  /*0f30*/  IMAD.MOV.U32 R39, RZ, RZ, 0x3fd80000 ;  /* 0x3fd80000ff277424 */ /* 0x000fe200078e00ff */
[----:B--2---:R-:W1:Y:S01]  /*0f40*/  F2F.F64.F32 R36, R26 ;  /* 0x0000001a00247310 */ /* 0x004e620000201800 */
[----:B---3--:R-:W-:-:S07]  /*0f50*/  FADD R0, R0, -R5 ;  /* 0x8000000500007221 */ /* 0x008fce0000000000 */
[----:B------:R0:W2:Y:S01]  /*0f60*/  F2F.F64.F32 R32, R0 ;  /* 0x0000000000207310 */ /* 0x0000a20000201800 */
[----:B-1----:R-:W-:-:S07]  /*0f70*/  DADD R36, R36, UR10 ;  /* 0x0000000a24247e29 */ /* 0x002fce0008000000 */
[----:B------:R-:W1:Y:S03]  /*0f80*/  MUFU.RSQ64H R25, R37 ;  /* 0x0000002500197308 */ /* 0x000e660000001c00 */
[----:B------:R-:W-:-:S04]  /*0f90*/  IADD3 R24, PT, PT, R37, -0x3500000, RZ ;  /* 0xfcb0000025187810 */ /* 0x000fc80007ffe0ff */
[----:B------:R-:W-:Y:S02]  /*0fa0*/  ISETP.GE.U32.AND P0, PT, R24, 0x7ca00000, PT ;  /* 0x7ca000001800780c */ /* 0x000fe40003f06070 */
        /* <DEDUP_REMOVED lines=11> */
[----:B------:R-:W-:Y:S01]  /*1060*/  MOV R0, R38 ;  /* 0x0000002600007202 */ /* 0x000fe20000000f00 */
[----:B------:R-:W-:Y:S01]  /*1070*/  IMAD.MOV.U32 R30, RZ, RZ, R36 ;  /* 0x000000ffff1e7224 */ /* 0x000fe200078e0024 */
[----:B------:R-:W-:Y:S01]  /*1080*/  MOV R6, 0x10c0 ;  /* 0x000010c000067802 */ /* 0x000fe20000000f00 */
[----:B------:R-:W-:Y:S02]  /*1090*/  IMAD.MOV.U32 R25, RZ, RZ, R37 ;  /* 0x000000ffff197224 */ /* 0x000fe400078e0025 */
[----:B------:R-:W-:-:S07]  /*10a0*/  IMAD.MOV.U32 R5, RZ, RZ, R31 ;  /* 0x000000ffff057224 */ /* 0x000fce00078e001f */
[----:B------:R-:W-:Y:S05]  /*10b0*/  CALL.REL.NOINC `($__internal_1_$__cuda_sm20_dsqrt_rn_f64_mediumpath_v1) ;  /* 0x0000006000087944 */ /* 0x000fea0003c00000 */
[----:B------:R-:W-:Y:S01]  /*10c0*/  IMAD.MOV.U32 R34, RZ, RZ, R0 ;  /* 0x000000ffff227224 */ /* 0x000fe200078e0000 */
[----:B------:R-:W-:-:S07]  /*10d0*/  MOV R35, R5 ;  /* 0x0000000500237202 */ /* 0x000fce0000000f00 */
.L_x_268:
        /* <DEDUP_REMOVED lines=19> */
[----:B------:R-:W-:Y:S01]  /*1210*/  IMAD.MOV.U32 R8, RZ, RZ, R6 ;  /* 0x000000ffff087224 */ /* 0x000fe200078e0006 */
[----:B------:R-:W-:-:S07]  /*1220*/  MOV R9, R37 ;  /* 0x0000002500097202 */ /* 0x000fce0000000f00 */
.L_x_270:
[----:B------:R-:W-:Y:S05]  /*1230*/  BSYNC.RECONVERGENT B2 ;  /* 0x0000000000027941 */ /* 0x000fea0003800200 */
.L_x_269:
[----:B------:R-:W2:Y:S04]  /*1240*/  LDG.E R0, desc[UR6][R14.64] ;  /* 0x000000060e007981 */ /* 0x000ea8000c1e1900 */
[----:B------:R-:W3:Y:S01]  /*1250*/  LDG.E R24, desc[UR6][R12.64] ;  /* 0x000000060c187981 */ /* 0x000ee2000c1e1900 */
[----:B------:R-:W-:Y:S01]  /*1260*/  VIADD R7, R7, 0x4 ;  /* 0x0000000407077836 */ /* 0x000fe20000000000 */
[----:B--2---:R-:W-:Y:S08]  /*1270*/  F2F.F64.F32 R10, R0 ;  /* 0x00000000000a7310 */ /* 0x004ff00000201800 */
[----:B---3--:R-:W0:Y:S02]  /*1280*/  F2F.F64.F32 R24, R24 ;  /* 0x0000001800187310 */ /* 0x008e240000201800 */
[----:B0-----:R-:W-:-:S10]  /*1290*/  DFMA R10, R10, R8, R24 ;  /* 0x000000080a0a722b */ /* 0x001fd40000000018 */
[----:B------:R-:W0:Y:S02]  /*12a0*/  F2F.F32.F64 R10, R10 ;  /* 0x0000000a000a7310 */ /* 0x000e240000301000 */
[----:B0-----:R-:W-:-:S04]  /*12b0*/  FSETP.GEU.AND P0, PT, R10, RZ, PT ;  /* 0x000000ff0a00720b */ /* 0x001fc80003f0e000 */
[----:B------:R-:W-:Y:S02]  /*12c0*/  FSEL R5, R10, RZ, P0 ;  /* 0x000000ff0a057208 */ /* 0x000fe40000000000 */
[----:B------:R-:W-:-:S03]  /*12d0*/  ISETP.NE.AND P0, PT, R7, R28, PT ;  /* 0x0000001c0700720c */ /* 0x000fc60003f05270 */
[----:B------:R0:W-:Y:S10]  /*12e0*/  STG.E desc[UR6][R20.64], R5 ;  /* 0x0000000514007986 */ /* 0x0001f4000c101906 */
[----:B------:R-:W-:Y:S05]  /*12f0*/  @P0 BRA `(.L_x_271) ;  /* 0xffffffec00f40947 */ /* 0x000fea000383ffff */
.L_x_258:
[----:B------:R-:W-:-:S13]  /*1300*/  ISETP.NE.AND P0, PT, R27, RZ, PT ;  /* 0x000000ff1b00720c */ /* 0x000fda0003f05270 */
[----:B------:R-:W-:Y:S05]  /*1310*/  @!P0 BRA `(.L_x_256) ;  /* 0x0000004400bc8947 */ /* 0x000fea0003800000 */
[----:B------:R-:W-:-:S13]  /*1320*/  ISETP.NE.AND P0, PT, R27, 0x1, PT ;  /* 0x000000011b00780c */ /* 0x000fda0003f05270 */
[----:B------:R-:W-:Y:S05]  /*1330*/  @!P0 BRA `(.L_x_272) ;  /* 0x0000000400f08947 */ /* 0x000fea0003800000 */
        /* <DEDUP_REMOVED lines=26> */
[----:B------:R-:W-:Y:S01]  /*14e0*/  MOV R6, 0x1520 ;  /* 0x0000152000067802 */ /* 0x000fe20000000f00 */
[----:B------:R-:W-:Y:S02]  /*14f0*/  IMAD.MOV.U32 R25, RZ, RZ, R31 ;  /* 0x000000ffff197224 */ /* 0x000fe400078e001f */
[----:B------:R-:W-:-:S07]  /*1500*/  IMAD.MOV.U32 R5, RZ, RZ, R7 ;  /* 0x000000ffff057224 */ /* 0x000fce00078e0007 */
[----:B------:R-:W-:Y:S05]  /*1510*/  CALL.REL.NOINC `($__internal_1_$__cuda_sm20_dsqrt_rn_f64_mediumpath_v1) ;  /* 0x0000005800f07944 */ /* 0x000fea0003c00000 */
[----:B------:R-:W-:Y:S01]  /*1520*/  MOV R34, R0 ;  /* 0x0000000000227202 */ /* 0x000fe20000000f00 */
[----:B------:R-:W-:-:S07]  /*1530*/  IMAD.MOV.U32 R35, RZ, RZ, R5 ;  /* 0x000000ffff237224 */ /* 0x000fce00078e0005 */
.L_x_273:
        /* <DEDUP_REMOVED lines=19> */
[----:B------:R-:W-:-:S07]  /*1670*/  MOV R7, R37 ;  /* 0x0000002500077202 */ /* 0x000fce0000000f00 */
.L_x_275:
[----:B------:R-:W-:Y:S05]  /*1680*/  BSYNC.RECONVERGENT B2 ;  /* 0x0000000000027941 */ /* 0x000fea0003800200 */
.L_x_274:
        /* <DEDUP_REMOVED lines=18> */
[----:B------:R2:W3:Y:S01]  /*17b0*/  F2F.F64.F32 R26, R0 ;  /* 0x00000000001a7310 */ /* 0x0004e20000201800 */
        /* <DEDUP_REMOVED lines=9> */
[----:B0-----:R-:W-:Y:S02]  /*1850*/  DMUL R10, R30, R28 ;  /* 0x0000001c1e0a7228 */ /* 0x001fe40000000000 */
[----:B------:R-:W-:Y:S01]  /*1860*/  VIADD R7, R29, 0xfff00000 ;  /* 0xfff000001d077836 */ /* 0x000fe20000000000 */
[----:B------:R-:W-:-:S05]  /*1870*/  MOV R6, R28 ;  /* 0x0000001c00067202 */ /* 0x000fca0000000f00 */
[----:B------:R-:W-:-:S08]  /*1880*/  DFMA R8, R10, -R10, R30 ;  /* 0x8000000a0a08722b */ /* 0x000fd0000000001e */
[----:B------:R-:W-:Y:S01]  /*1890*/  DFMA R34, R8, R6, R10 ;  /* 0x000000060822722b */ /* 0x000fe2000000000a */
[----:B--23--:R-:W-:Y:S10]  /*18a0*/  @!P0 BRA `(.L_x_276) ;  /* 0x00000000001c8947 */ /* 0x00cff40003800000 */
[----:B------:R-:W-:Y:S01]  /*18b0*/  IMAD.MOV.U32 R0, RZ, RZ, R28 ;  /* 0x000000ffff007224 */ /* 0x000fe200078e001c */
[----:B------:R-:W-:Y:S01]  /*18c0*/  MOV R6, 0x1900 ;  /* 0x0000190000067802 */ /* 0x000fe20000000f00 */
[----:B------:R-:W-:Y:S02]  /*18d0*/  IMAD.MOV.U32 R25, RZ, RZ, R31 ;  /* 0x000000ffff197224 */ /* 0x000fe400078e001f */
[----:B------:R-:W-:-:S07]  /*18e0*/  IMAD.MOV.U32 R5, RZ, RZ, R7 ;  /* 0x000000ffff057224 */ /* 0x000fce00078e0007 */
[----:B------:R-:W-:Y:S05]  /*18f0*/  CALL.REL.NOINC `($__internal_1_$__cuda_sm20_dsqrt_rn_f64_mediumpath_v1) ;  /* 0x0000005400f87944 */ /* 0x000fea0003c00000 */
[----:B------:R-:W-:Y:S01]  /*1900*/  IMAD.MOV.U32 R34, RZ, RZ, R0 ;  /* 0x000000ffff227224 */ /* 0x000fe200078e0000 */
[----:B------:R-:W-:-:S07]  /*1910*/  MOV R35, R5 ;  /* 0x0000000500237202 */ /* 0x000fce0000000f00 */
.L_x_276:
        /* <DEDUP_REMOVED lines=19> */
[----:B------:R-:W-:-:S07]  /*1a50*/  IMAD.MOV.U32 R7, RZ, RZ, R37 ;  /* 0x000000ffff077224 */ /* 0x000fce00078e0025 */
.L_x_278:
[----:B------:R-:W-:Y:S05]  /*1a60*/  BSYNC.RECONVERGENT B2 ;  /* 0x0000000000027941 */ /* 0x000fea0003800200 */
.L_x_277:
        /* <DEDUP_REMOVED lines=9> */
.L_x_272:
[----:B------:R-:W2:Y:S02]  /*1b00*/  LDCU UR4, c[0x0][0x3a0] ;  /* 0x00007400ff0477ac */ /* 0x000ea40008000800 */
[----:B--2---:R-:W-:-:S04]  /*1b10*/  ULOP3.LUT UR4, UR4, 0x1, URZ, 0xc0, !UPT ;  /* 0x0000000104047892 */ /* 0x004fc8000f8ec0ff */
[----:B------:R-:W-:-:S09]  /*1b20*/  UISETP.NE.U32.AND UP0, UPT, UR4, 0x1, UPT ;  /* 0x000000010400788c */ /* 0x000fd2000bf05070 */
[----:B------:R-:W-:Y:S05]  /*1b30*/  BRA.U UP0, `(.L_x_256) ;  /* 0x0000003d00b47547 */ /* 0x000fea000b800000 */
[----:B------:R-:W2:Y:S04]  /*1b40*/  LDG.E R0, desc[UR6][R16.64] ;  /* 0x0000000610007981 */ /* 0x000ea8000c1e1900 */
[----:B------:R-:W3:Y:S04]  /*1b50*/  LDG.E R22, desc[UR6][R22.64] ;  /* 0x0000000616167981 */ /* 0x000ee8000c1e1900 */
[----:B------:R-:W3:Y:S01]  /*1b60*/  LDG.E R19, desc[UR6][R18.64] ;  /* 0x0000000612137981 */ /* 0x000ee2000c1e1900 */
[----:B------:R-:W-:Y:S01]  /*1b70*/  UMOV UR10, 0x88e368f1 ;  /* 0x88e368f1000a7882 */ /* 0x000fe20000000000 */
[----:B------:R-:W-:Y:S01]  /*1b80*/  UMOV UR11, 0x3ee4f8b5 ;  /* 0x3ee4f8b5000b7882 */ /* 0x000fe20000000000 */
[----:B------:R-:W-:-:S02]  /*1b90*/  IMAD.MOV.U32 R8, RZ, RZ, 0x0 ;  /* 0x00000000ff087424 */ /* 0x000fc400078e00ff */
[----:B------:R-:W-:Y:S01]  /*1ba0*/  IMAD.MOV.U32 R9, RZ, RZ, 0x3fd80000 ;  /* 0x3fd80000ff097424 */ /* 0x000fe200078e00ff */
[----:B--2---:R-:W2:Y:S01]  /*1bb0*/  F2F.F64.F32 R30, R0 ;  /* 0x00000000001e7310 */ /* 0x004ea20000201800 */
[----:B---3--:R-:W-:-:S07]  /*1bc0*/  FADD R19, R22, -R19 ;  /* 0x8000001316137221 */ /* 0x008fce0000000000 */
[----:B------:R3:W4:Y:S01]  /*1bd0*/  F2F.F64.F32 R26, R19 ;  /* 0x00000013001a7310 */ /* 0x0007220000201800 */
[----:B--2---:R-:W-:-:S07]  /*1be0*/  DADD R30, R30, UR10 ;  /* 0x0000000a1e1e7e29 */ /* 0x004fce0008000000 */
[----:B------:R-:W2:Y:S03]  /*1bf0*/  MUFU.RSQ64H R25, R31 ;  /* 0x0000001f00197308 */ /* 0x000ea60000001c00 */
[----:B------:R-:W-:-:S04]  /*1c00*/  IADD3 R24, PT, PT, R31, -0x3500000, RZ ;  /* 0xfcb000001f187810 */ /* 0x000fc80007ffe0ff */
[----:B------:R-:W-:Y:S02]  /*1c10*/  ISETP.GE.U32.AND P0, PT, R24, 0x7ca00000, PT ;  /* 0x7ca000001800780c */ /* 0x000fe40003f06070 */
[----:B--2---:R-:W-:-:S08]  /*1c20*/  DMUL R6, R24, R24 ;  /* 0x0000001818067228 */ /* 0x004fd00000000000 */
        /* <DEDUP_REMOVED lines=9> */
[----:B---34-:R-:W-:Y:S10]  /*1cc0*/  @!P0 BRA `(.L_x_279) ;  /* 0x00000000001c8947 */ /* 0x018ff40003800000 */
[----:B------:R-:W-:Y:S01]  /*1cd0*/  MOV R0, R16 ;  /* 0x0000001000007202 */ /* 0x000fe20000000f00 */
[----:B------:R-:W-:Y:S01]  /*1ce0*/  IMAD.MOV.U32 R25, RZ, RZ, R31 ;  /* 0x000000ffff197224 */ /* 0x000fe200078e001f */
[----:B------:R-:W-:Y:S01]  /*1cf0*/  MOV R6, 0x1d20 ;  /* 0x00001d2000067802 */ /* 0x000fe20000000f00 */
[----:B01----:R-:W-:-:S07]  /*1d00*/  IMAD.MOV.U32 R5, RZ, RZ, R7 ;  /* 0x000000ffff057224 */ /* 0x003fce00078e0007 */
[----:B------:R-:W-:Y:S05]  /*1d10*/  CALL.REL.NOINC `($__internal_1_$__cuda_sm20_dsqrt_rn_f64_mediumpath_v1) ;  /* 0x0000005000f07944 */ /* 0x000fea0003c00000 */
[----:B------:R-:W-:Y:S02]  /*1d20*/  IMAD.MOV.U32 R34, RZ, RZ, R0 ;  /* 0x000000ffff227224 */ /* 0x000fe400078e0000 */
[----:B------:R-:W-:-:S07]  /*1d30*/  IMAD.MOV.U32 R35, RZ, RZ, R5 ;  /* 0x000000ffff237224 */ /* 0x000fce00078e0005 */
.L_x_279:
[----:B------:R-:W2:Y:S01]  /*1d40*/  MUFU.RCP64H R7, R35 ;  /* 0x0000002300077308 */ /* 0x000ea20000001800 */
[----:B------:R-:W-:Y:S01]  /*1d50*/  MOV R6, 0x1 ;  /* 0x0000000100067802 */ /* 0x000fe20000000f00 */
[----:B------:R-:W-:Y:S01]  /*1d60*/  BSSY.RECONVERGENT B2, `(.L_x_280) ;  /* 0x0000012000027945 */ /* 0x000fe20003800200 */
[----:B------:R-:W-:-:S04]  /*1d70*/  FSETP.GEU.AND P1, PT, |R27|, 6.5827683646048100446e-37, PT ;  /* 0x036000001b00780b */ /* 0x000fc80003f2e200 */
[----:B--2---:R-:W-:-:S08]  /*1d80*/  DFMA R8, R6, -R34, 1 ;  /* 0x3ff000000608742b */ /* 0x004fd00000000822 */
        /* <DEDUP_REMOVED lines=13> */
[----:B01----:R-:W-:Y:S05]  /*1e60*/  CALL.REL.NOINC `($__internal_0_$__cuda_sm20_div_rn_f64_full) ;  /* 0x0000004c00247944 */ /* 0x003fea0003c00000 */
[----:B------:R-:W-:-:S07]  /*1e70*/  IMAD.MOV.U32 R7, RZ, RZ, R37 ;  /* 0x000000ffff077224 */ /* 0x000fce00078e0025 */
.L_x_281:
[----:B------:R-:W-:Y:S05]  /*1e80*/  BSYNC.RECONVERGENT B2 ;  /* 0x0000000000027941 */ /* 0x000fea0003800200 */
.L_x_280:
[----:B------:R-:W2:Y:S04]  /*1e90*/  LDG.E R14, desc[UR6][R14.64] ;  /* 0x000000060e0e7981 */ /* 0x000ea8000c1e1900 */
[----:B------:R-:W3:Y:S01]  /*1ea0*/  LDG.E R10, desc[UR6][R12.64] ;  /* 0x000000060c0a7981 */ /* 0x000ee2000c1e1900 */
[----:B--2---:R-:W-:Y:S08]  /*1eb0*/  F2F.F64.F32 R8, R14 ;  /* 0x0000000e00087310 */ /* 0x004ff00000201800 */
[----:B---3--:R-:W2:Y:S02]  /*1ec0*/  F2F.F64.F32 R10, R10 ;  /* 0x0000000a000a7310 */ /* 0x008ea40000201800 */
[----:B--2---:R-:W-:-:S10]  /*1ed0*/  DFMA R8, R8, R6, R10 ;  /* 0x000000060808722b */ /* 0x004fd4000000000a */
[----:B------:R-:W2:Y:S02]  /*1ee0*/  F2F.F32.F64 R8, R8 ;  /* 0x0000000800087310 */ /* 0x000ea40000301000 */
[----:B--2---:R-:W-:-:S04]  /*1ef0*/  FSETP.GEU.AND P0, PT, R8, RZ, PT ;  /* 0x000000ff0800720b */ /* 0x004fc80003f0e000 */
[----:B01----:R-:W-:-:S05]  /*1f00*/  FSEL R5, R8, RZ, P0 ;  /* 0x000000ff08057208 */ /* 0x003fca0000000000 */
[----:B------:R4:W-:Y:S01]  /*1f10*/  STG.E desc[UR6][R20.64], R5 ;  /* 0x0000000514007986 */ /* 0x0009e2000c101906 */
[----:B------:R-:W-:Y:S05]  /*1f20*/  BRA `(.L_x_256) ;  /* 0x0000003800b87947 */ /* 0x000fea0003800000 */
.L_x_257:
[C---:B------:R-:W-:Y:S02]  /*1f30*/  ISETP.GE.U32.AND P0, PT, R28.reuse, 0x8, PT ;  /* 0x000000081c00780c */ /* 0x040fe40003f06070 */
[----:B------:R-:W-:-:S11]  /*1f40*/  LOP3.LUT R7, R28, 0x7, RZ, 0xc0, !PT ;  /* 0x000000071c077812 */ /* 0x000fd600078ec0ff */
[----:B------:R-:W-:Y:S05]  /*1f50*/  @!P0 BRA `(.L_x_282) ;  /* 0x0000001c00d48947 */ /* 0x000fea0003800000 */
[----:B------:R-:W-:Y:S01]  /*1f60*/  LOP3.LUT R28, R28, 0x7ffffff8, RZ, 0xc0, !PT ;  /* 0x7ffffff81c1c7812 */ /* 0x000fe200078ec0ff */
[----:B------:R-:W-:-:S07]  /*1f70*/  IMAD.MOV.U32 R29, RZ, RZ, RZ ;  /* 0x000000ffff1d7224 */ /* 0x000fce00078e00ff */
.L_x_307:
[----:B------:R-:W2:Y:S04]  /*1f80*/  LDG.E R6, desc[UR6][R16.64] ;  /* 0x0000000610067981 */ /* 0x000ea8000c1e1900 */
[----:B------:R-:W3:Y:S04]  /*1f90*/  LDG.E R0, desc[UR6][R22.64] ;  /* 0x0000000616007981 */ /* 0x000ee8000c1e1900 */
[----:B------:R-:W3:Y:S01]  /*1fa0*/  LDG.E R5, desc[UR6][R18.64] ;  /* 0x0000000612057981 */ /* 0x000ee2000c1e1900 */
[----:B------:R-:W-:Y:S01]  /*1fb0*/  UMOV UR10, 0x88e368f1 ;  /* 0x88e368f1000a7882 */ /* 0x000fe20000000000 */
[----:B------:R-:W-:Y:S01]  /*1fc0*/  UMOV UR11, 0x3ee4f8b5 ;  /* 0x3ee4f8b5000b7882 */ /* 0x000fe20000000000 */
[----:B------:R-:W-:-:S02]  /*1fd0*/  IMAD.MOV.U32 R36, RZ, RZ, 0x0 ;  /* 0x00000000ff247424 */ /* 0x000fc400078e00ff */
[----:B------:R-:W-:Y:S01]  /*1fe0*/  IMAD.MOV.U32 R37, RZ, RZ, 0x3fd80000 ;  /* 0x3fd80000ff257424 */ /* 0x000fe200078e00ff */
[----:B0-2---:R-:W0:Y:S01]  /*1ff0*/  F2F.F64.F32 R32, R6 ;  /* 0x0000000600207310 */ /* 0x005e220000201800 */
[----:B---3--:R-:W-:-:S07]  /*2000*/  FADD R0, R0, -R5 ;  /* 0x8000000500007221 */ /* 0x008fce0000000000 */
[----:B------:R1:W2:Y:S01]  /*2010*/  F2F.F64.F32 R26, R0 ;  /* 0x00000000001a7310 */ /* 0x0002a20000201800 */
[----:B0-----:R-:W-:-:S07]  /*2020*/  DADD R32, R32, UR10 ;  /* 0x0000000a20207e29 */ /* 0x001fce0008000000 */
[----:B------:R-:W0:Y:S03]  /*2030*/  MUFU.RSQ64H R25, R33 ;  /* 0x0000002100197308 */ /* 0x000e260000001c00 */
[----:B------:R-:W-:-:S04]  /*2040*/  IADD3 R24, PT, PT, R33, -0x3500000, RZ ;  /* 0xfcb0000021187810 */ /* 0x000fc80007ffe0ff */
[----:B------:R-:W-:Y:S02]  /*2050*/  ISETP.GE.U32.AND P0, PT, R24, 0x7ca00000, PT ;  /* 0x7ca000001800780c */ /* 0x000fe40003f06070 */
[----:B0-----:R-:W-:-:S08]  /*2060*/  DMUL R8, R24, R24 ;  /* 0x0000001818087228 */ /* 0x001fd00000000000 */
        /* <DEDUP_REMOVED lines=9> */
[----:B-12---:R-:W-:Y:S10]  /*2100*/  @!P0 BRA `(.L_x_283) ;  /* 0x0000000000208947 */ /* 0x006ff40003800000 */
        /* <DEDUP_REMOVED lines=8> */
.L_x_283:
        /* <DEDUP_REMOVED lines=21> */
.L_x_285:
[----:B------:R-:W-:Y:S05]  /*22e0*/  BSYNC.RECONVERGENT B2 ;  /* 0x0000000000027941 */ /* 0x000fea0003800200 */
.L_x_284:
[----:B------:R-:W2:Y:S04]  /*22f0*/  LDG.E R6, desc[UR6][R14.64] ;  /* 0x000000060e067981 */ /* 0x000ea8000c1e1900 */
[----:B------:R-:W3:Y:S01]  /*2300*/  LDG.E R26, desc[UR6][R12.64] ;  /* 0x000000060c1a7981 */ /* 0x000ee2000c1e1900 */
[----:B--2---:R-:W-:Y:S08]  /*2310*/  F2F.F64.F32 R10, R6 ;  /* 0x00000006000a7310 */ /* 0x004ff00000201800 */
[----:B---3--:R-:W0:Y:S02]  /*2320*/  F2F.F64.F32 R24, R26 ;  /* 0x0000001a00187310 */ /* 0x008e240000201800 */
[----:B0-----:R-:W-:-:S10]  /*2330*/  DFMA R10, R10, R8, R24 ;  /* 0x000000080a0a722b */ /* 0x001fd40000000018 */
[----:B------:R-:W0:Y:S02]  /*2340*/  F2F.F32.F64 R11, R10 ;  /* 0x0000000a000b7310 */ /* 0x000e240000301000 */
[----:B0-----:R0:W-:Y:S04]  /*2350*/  STG.E desc[UR6][R20.64], R11 ;  /* 0x0000000b14007986 */ /* 0x0011e8000c101906 */
        /* <DEDUP_REMOVED lines=28> */
[----:B------:R-:W-:Y:S02]  /*2520*/  IMAD.MOV.U32 R25, RZ, RZ, R33 ;  /* 0x000000ffff197224 */ /* 0x000fe400078e0021 */
[----:B------:R-:W-:-:S07]  /*2530*/  IMAD.MOV.U32 R5, RZ, RZ, R31 ;  /* 0x000000ffff057224 */ /* 0x000fce00078e001f */
[----:B------:R-:W-:Y:S05]  /*2540*/  CALL.REL.NOINC `($__internal_1_$__cuda_sm20_dsqrt_rn_f64_mediumpath_v1) ;  /* 0x0000004800e47944 */ /* 0x000fea0003c00000 */
[----:B------:R-:W-:Y:S01]  /*2550*/  MOV R34, R0 ;  /* 0x0000000000227202 */ /* 0x000fe20000000f00 */
[----:B------:R-:W-:-:S07]  /*2560*/  IMAD.MOV.U32 R35, RZ, RZ, R5 ;  /* 0x000000ffff237224 */ /* 0x000fce00078e0005 */
.L_x_286:
        /* <DEDUP_REMOVED lines=19> */
[----:B------:R-:W-:Y:S01]  /*26a0*/  MOV R8, R6 ;  /* 0x0000000600087202 */ /* 0x000fe20000000f00 */
[----:B------:R-:W-:-:S07]  /*26b0*/  IMAD.MOV.U32 R9, RZ, RZ, R37 ;  /* 0x000000ffff097224 */ /* 0x000fce00078e0025 */
.L_x_288:
[----:B------:R-:W-:Y:S05]  /*26c0*/  BSYNC.RECONVERGENT B2 ;  /* 0x0000000000027941 */ /* 0x000fea0003800200 */
.L_x_287:
        /* <DEDUP_REMOVED lines=27> */
[----:B------:R-:W-:Y:S01]  /*2880*/  IADD3 R31, PT, PT, R37, -0x100000, RZ ;  /* 0xfff00000251f7810 */ /* 0x000fe20007ffe0ff */
[----:B------:R-:W-:-:S05]  /*2890*/  IMAD.MOV.U32 R30, RZ, RZ, R36 ;  /* 0x000000ffff1e7224 */ /* 0x000fca00078e0024 */
[----:B------:R-:W-:-:S08]  /*28a0*/  DFMA R8, R10, -R10, R32 ;  /* 0x8000000a0a08722b */ /* 0x000fd00000000020 */
[----:B------:R-:W-:Y:S01]  /*28b0*/  DFMA R34, R8, R30, R10 ;  /* 0x0000001e0822722b */ /* 0x000fe2000000000a */
[----:B--23--:R-:W-:Y:S10]  /*28c0*/  @!P0 BRA `(.L_x_289) ;  /* 0x0000000000208947 */ /* 0x00cff40003800000 */
        /* <DEDUP_REMOVED lines=8> */
.L_x_289:
        /* <DEDUP_REMOVED lines=21> */
.L_x_291:
[----:B------:R-:W-:Y:S05]  /*2aa0*/  BSYNC.RECONVERGENT B2 ;  /* 0x0000000000027941 */ /* 0x000fea0003800200 */
.L_x_290:
        /* <DEDUP_REMOVED lines=27> */
[----:B------:R-:W-:Y:S02]  /*2c60*/  VIADD R31, R37, 0xfff00000 ;  /* 0xfff00000251f7836 */ /* 0x000fe40000000000 */
[----:B------:R-:W-:-:S04]  /*2c70*/  IMAD.MOV.U32 R30, RZ, RZ, R36 ;  /* 0x000000ffff1e7224 */ /* 0x000fc800078e0024 */
        /* <DEDUP_REMOVED lines=11> */
.L_x_292:
        /* <DEDUP_REMOVED lines=21> */
.L_x_294:
[----:B------:R-:W-:Y:S05]  /*2e80*/  BSYNC.RECONVERGENT B2 ;  /* 0x0000000000027941 */ /* 0x000fea0003800200 */
.L_x_293:
        /* <DEDUP_REMOVED lines=40> */
.L_x_295:
        /* <DEDUP_REMOVED lines=21> */
.L_x_297:
[----:B------:R-:W-:Y:S05]  /*3260*/  BSYNC.RECONVERGENT B2 ;  /* 0x0000000000027941 */ /* 0x000fea0003800200 */
.L_x_296:
        /* <DEDUP_REMOVED lines=40> */
.L_x_298:
        /* <DEDUP_REMOVED lines=21> */
.L_x_300:
[----:B------:R-:W-:Y:S05]  /*3640*/  BSYNC.RECONVERGENT B2 ;  /* 0x0000000000027941 */ /* 0x000fea0003800200 */
.L_x_299:
        /* <DEDUP_REMOVED lines=40> */
.L_x_301:
        /* <DEDUP_REMOVED lines=21> */
.L_x_303:
[----:B------:R-:W-:Y:S05]  /*3a20*/  BSYNC.RECONVERGENT B2 ;  /* 0x0000000000027941 */ /* 0x000fea0003800200 */
.L_x_302:
        /* <DEDUP_REMOVED lines=40> */
.L_x_304:
        /* <DEDUP_REMOVED lines=21> */
.L_x_306:
[----:B------:R-:W-:Y:S05]  /*3e00*/  BSYNC.RECONVERGENT B2 ;  /* 0x0000000000027941 */ /* 0x000fea0003800200 */
.L_x_305:
[----:B------:R-:W2:Y:S04]  /*3e10*/  LDG.E R0, desc[UR6][R14.64] ;  /* 0x000000060e007981 */ /* 0x000ea8000c1e1900 */
[----:B------:R-:W3:Y:S01]  /*3e20*/  LDG.E R24, desc[UR6][R12.64] ;  /* 0x000000060c187981 */ /* 0x000ee2000c1e1900 */
[----:B------:R-:W-:-:S05]  /*3e30*/  VIADD R29, R29, 0x8 ;  /* 0x000000081d1d7836 */ /* 0x000fca0000000000 */
[----:B------:R-:W-:Y:S01]  /*3e40*/  ISETP.NE.AND P0, PT, R29, R28, PT ;  /* 0x0000001c1d00720c */ /* 0x000fe20003f05270 */
[----:B--2---:R-:W-:Y:S08]  /*3e50*/  F2F.F64.F32 R10, R0 ;  /* 0x00000000000a7310 */ /* 0x004ff00000201800 */
[----:B---3--:R-:W0:Y:S02]  /*3e60*/  F2F.F64.F32 R24, R24 ;  /* 0x0000001800187310 */ /* 0x008e240000201800 */
[----:B0-----:R-:W-:-:S10]  /*3e70*/  DFMA R10, R10, R8, R24 ;  /* 0x000000080a0a722b */ /* 0x001fd40000000018 */
[----:B------:R-:W0:Y:S02]  /*3e80*/  F2F.F32.F64 R11, R10 ;  /* 0x0000000a000b7310 */ /* 0x000e240000301000 */
[----:B0-----:R0:W-:Y:S01]  /*3e90*/  STG.E desc[UR6][R20.64], R11 ;  /* 0x0000000b14007986 */ /* 0x0011e2000c101906 */
[----:B------:R-:W-:Y:S05]  /*3ea0*/  @P0 BRA `(.L_x_307) ;  /* 0xffffffe000340947 */ /* 0x000fea000383ffff */
.L_x_282:
[----:B------:R-:W-:-:S13]  /*3eb0*/  ISETP.NE.AND P0, PT, R7, RZ, PT ;  /* 0x000000ff0700720c */ /* 0x000fda0003f05270 */
[----:B------:R-:W-:Y:S05]  /*3ec0*/  @!P0 BRA `(.L_x_256) ;  /* 0x0000001800d08947 */ /* 0x000fea0003800000 */
[----:B------:R-:W1:Y:S01]  /*3ed0*/  LDC R0, c[0x0][0x3a0] ;  /* 0x0000e800ff007b82 */ /* 0x000e620000000800 */
[----:B------:R-:W-:Y:S02]  /*3ee0*/  ISETP.GE.U32.AND P0, PT, R7, 0x4, PT ;  /* 0x000000040700780c */ /* 0x000fe40003f06070 */
[----:B-1----:R-:W-:-:S11]  /*3ef0*/  LOP3.LUT R7, R0, 0x3, RZ, 0xc0, !PT ;  /* 0x0000000300077812 */ /* 0x002fd600078ec0ff */
[----:B------:R-:W-:Y:S05]  /*3f00*/  @!P0 BRA `(.L_x_308) ;  /* 0x0000000c00d08947 */ /* 0x000fea0003800000 */
        /* <DEDUP_REMOVED lines=28> */
[----:B------:R-:W-:-:S07]  /*40d0*/  MOV R6, 0x40f0 ;  /* 0x000040f000067802 */ /* 0x000fce0000000f00 */
[----:B------:R-:W-:Y:S05]  /*40e0*/  CALL.REL.NOINC `($__internal_1_$__cuda_sm20_dsqrt_rn_f64_mediumpath_v1) ;  /* 0x0000002c00fc7944 */ /* 0x000fea0003c00000 */
[----:B------:R-:W-:Y:S02]  /*40f0*/  IMAD.MOV.U32 R34, RZ, RZ, R0 ;  /* 0x000000ffff227224 */ /* 0x000fe400078e0000 */
[----:B------:R-:W-:-:S07]  /*4100*/  IMAD.MOV.U32 R35, RZ, RZ, R5 ;  /* 0x000000ffff237224 */ /* 0x000fce00078e0005 */
.L_x_309:
        /* <DEDUP_REMOVED lines=21> */
.L_x_311:
[----:B------:R-:W-:Y:S05]  /*4260*/  BSYNC.RECONVERGENT B2 ;  /* 0x0000000000027941 */ /* 0x000fea0003800200 */
.L_x_310:
        /* <DEDUP_REMOVED lines=39> */
.L_x_312:
        /* <DEDUP_REMOVED lines=21> */
.L_x_314:
[----:B------:R-:W-:Y:S05]  /*4630*/  BSYNC.RECONVERGENT B2 ;  /* 0x0000000000027941 */ /* 0x000fea0003800200 */
.L_x_313:
        /* <DEDUP_REMOVED lines=37> */
[----:B------:R-:W-:Y:S01]  /*4890*/  MOV R34, R0 ;  /* 0x0000000000227202 */ /* 0x000fe20000000f00 */
[----:B------:R-:W-:-:S07]  /*48a0*/  IMAD.MOV.U32 R35, RZ, RZ, R5 ;  /* 0x000000ffff237224 */ /* 0x000fce00078e0005 */
.L_x_315:
        /* <DEDUP_REMOVED lines=21> */
.L_x_317:
[----:B------:R-:W-:Y:S05]  /*4a00*/  BSYNC.RECONVERGENT B2 ;  /* 0x0000000000027941 */ /* 0x000fea0003800200 */
.L_x_316:
        /* <DEDUP_REMOVED lines=32> */
[----:B------:R-:W-:Y:S01]  /*4c10*/  MOV R0, R32 ;  /* 0x0000002000007202 */ /* 0x000fe20000000f00 */
[----:B------:R-:W-:Y:S01]  /*4c20*/  IMAD.MOV.U32 R25, RZ, RZ, R31 ;  /* 0x000000ffff197224 */ /* 0x000fe200078e001f */
[----:B------:R-:W-:Y:S01]  /*4c30*/  MOV R6, 0x4c60 ;  /* 0x00004c6000067802 */ /* 0x000fe20000000f00 */
[----:B------:R-:W-:-:S07]  /*4c40*/  IMAD.MOV.U32 R5, RZ, RZ, R29 ;  /* 0x000000ffff057224 */ /* 0x000fce00078e001d */
[----:B------:R-:W-:Y:S05]  /*4c50*/  CALL.REL.NOINC `($__internal_1_$__cuda_sm20_dsqrt_rn_f64_mediumpath_v1) ;  /* 0x0000002400207944 */ /* 0x000fea0003c00000 */
[----:B------:R-:W-:Y:S01]  /*4c60*/  IMAD.MOV.U32 R34, RZ, RZ, R0 ;  /* 0x000000ffff227224 */ /* 0x000fe200078e0000 */
[----:B------:R-:W-:-:S07]  /*4c70*/  MOV R35, R5 ;  /* 0x0000000500237202 */ /* 0x000fce0000000f00 */
.L_x_318:
        /* <DEDUP_REMOVED lines=21> */
.L_x_320:
[----:B------:R-:W-:Y:S05]  /*4dd0*/  BSYNC.RECONVERGENT B2 ;  /* 0x0000000000027941 */ /* 0x000fea0003800200 */
.L_x_319:
[----:B------:R-:W2:Y:S04]  /*4de0*/  LDG.E R0, desc[UR6][R14.64] ;  /* 0x000000060e007981 */ /* 0x000ea8000c1e1900 */
[----:B------:R-:W3:Y:S01]  /*4df0*/  LDG.E R24, desc[UR6][R12.64] ;  /* 0x000000060c187981 */ /* 0x000ee2000c1e1900 */
[----:B--2---:R-:W-:Y:S08]  /*4e00*/  F2F.F64.F32 R10, R0 ;  /* 0x00000000000a7310 */ /* 0x004ff00000201800 */
[----:B---3--:R-:W0:Y:S02]  /*4e10*/  F2F.F64.F32 R24, R24 ;  /* 0x0000001800187310 */ /* 0x008e240000201800 */
[----:B0-----:R-:W-:-:S10]  /*4e20*/  DFMA R10, R10, R8, R24 ;  /* 0x000000080a0a722b */ /* 0x001fd40000000018 */
[----:B------:R-:W0:Y:S02]  /*4e30*/  F2F.F32.F64 R11, R10 ;  /* 0x0000000a000b7310 */ /* 0x000e240000301000 */
[----:B0-----:R1:W-:Y:S02]  /*4e40*/  STG.E desc[UR6][R20.64], R11 ;  /* 0x0000000b14007986 */ /* 0x0013e4000c101906 */
.L_x_308:
[----:B------:R-:W-:-:S13]  /*4e50*/  ISETP.NE.AND P0, PT, R7, RZ, PT ;  /* 0x000000ff0700720c */ /* 0x000fda0003f05270 */
[----:B------:R-:W-:Y:S05]  /*4e60*/  @!P0 BRA `(.L_x_256) ;  /* 0x0000000800e88947 */ /* 0x000fea0003800000 */
[----:B------:R-:W-:-:S13]  /*4e70*/  ISETP.NE.AND P0, PT, R7, 0x1, PT ;  /* 0x000000010700780c */ /* 0x000fda0003f05270 */
        /* <DEDUP_REMOVED lines=8> */
[----:B--2---:R-:W2:Y:S01]  /*4f00*/  F2F.F64.F32 R30, R8 ;  /* 0x00000008001e7310 */ /* 0x004ea20000201800 */
[----:B---3--:R-:W-:-:S07]  /*4f10*/  FADD R0, R0, -R5 ;  /* 0x8000000500007221 */ /* 0x008fce0000000000 */
[----:B------:R3:W4:Y:S01]  /*4f20*/  F2F.F64.F32 R26, R0 ;  /* 0x00000000001a7310 */ /* 0x0007220000201800 */
[----:B--2---:R-:W-:-:S07]  /*4f30*/  DADD R30, R30, UR10 ;  /* 0x0000000a1e1e7e29 */ /* 0x004fce0008000000 */
[----:B------:R-:W2:Y:S03]  /*4f40*/  MUFU.RSQ64H R25, R31 ;  /* 0x0000001f00197308 */ /* 0x000ea60000001c00 */
[----:B------:R-:W-:-:S05]  /*4f50*/  VIADD R24, R31, 0xfcb00000 ;  /* 0xfcb000001f187836 */ /* 0x000fca0000000000 */
[----:B------:R-:W-:Y:S01]  /*4f60*/  ISETP.GE.U32.AND P0, PT, R24, 0x7ca00000, PT ;  /* 0x7ca000001800780c */ /* 0x000fe20003f06070 */
[----:B--2---:R-:W-:-:S08]  /*4f70*/  DMUL R6, R24, R24 ;  /* 0x0000001818067228 */ /* 0x004fd00000000000 */
[----:B------:R-:W-:-:S08]  /*4f80*/  DFMA R6, R30, -R6, 1 ;  /* 0x3ff000001e06742b */ /* 0x000fd00000000806 */
[----:B------:R-:W-:Y:S02]  /*4f90*/  DFMA R28, R6, R28, 0.5 ;  /* 0x3fe00000061c742b */ /* 0x000fe4000000001c */
[----:B------:R-:W-:-:S08]  /*4fa0*/  DMUL R6, R24, R6 ;  /* 0x0000000618067228 */ /* 0x000fd00000000000 */
[----:B------:R-:W-:-:S08]  /*4fb0*/  DFMA R28, R28, R6, R24 ;  /* 0x000000061c1c722b */ /* 0x000fd00000000018 */
[----:B01----:R-:W-:Y:S02]  /*4fc0*/  DMUL R10, R30, R28 ;  /* 0x0000001c1e0a7228 */ /* 0x003fe40000000000 */
[----:B------:R-:W-:Y:S02]  /*4fd0*/  VIADD R7, R29, 0xfff00000 ;  /* 0xfff000001d077836 */ /* 0x000fe40000000000 */
[----:B------:R-:W-:-:S04]  /*4fe0*/  IMAD.MOV.U32 R6, RZ, RZ, R28 ;  /* 0x000000ffff067224 */ /* 0x000fc800078e001c */
[----:B------:R-:W-:-:S08]  /*4ff0*/  DFMA R8, R10, -R10, R30 ;  /* 0x8000000a0a08722b */ /* 0x000fd0000000001e */
[----:B------:R-:W-:Y:S01]  /*5000*/  DFMA R34, R8, R6, R10 ;  /* 0x000000060822722b */ /* 0x000fe2000000000a */
[----:B---34-:R-:W-:Y:S10]  /*5010*/  @!P0 BRA `(.L_x_322) ;  /* 0x00000000001c8947 */ /* 0x018ff40003800000 */
[----:B------:R-:W-:Y:S01]  /*5020*/  IMAD.MOV.U32 R0, RZ, RZ, R28 ;  /* 0x000000ffff007224 */ /* 0x000fe200078e001c */
[----:B------:R-:W-:Y:S01]  /*5030*/  MOV R25, R31 ;  /* 0x0000001f00197202 */ /* 0x000fe20000000f00 */
[----:B------:R-:W-:Y:S01]  /*5040*/  IMAD.MOV.U32 R5, RZ, RZ, R7 ;  /* 0x000000ffff057224 */ /* 0x000fe200078e0007 */
[----:B------:R-:W-:-:S07]  /*5050*/  MOV R6, 0x5070 ;  /* 0x0000507000067802 */ /* 0x000fce0000000f00 */
[----:B------:R-:W-:Y:S05]  /*5060*/  CALL.REL.NOINC `($__internal_1_$__cuda_sm20_dsqrt_rn_f64_mediumpath_v1) ;  /* 0x00000020001c7944 */ /* 0x000fea0003c00000 */
[----:B------:R-:W-:Y:S02]  /*5070*/  IMAD.MOV.U32 R34, RZ, RZ, R0 ;  /* 0x000000ffff227224 */ /* 0x000fe400078e0000 */
[----:B------:R-:W-:-:S07]  /*5080*/  IMAD.MOV.U32 R35, RZ, RZ, R5 ;  /* 0x000000ffff237224 */ /* 0x000fce00078e0005 */
.L_x_322:
        /* <DEDUP_REMOVED lines=20> */
.L_x_324:
[----:B------:R-:W-:Y:S05]  /*51d0*/  BSYNC.RECONVERGENT B2 ;  /* 0x0000000000027941 */ /* 0x000fea0003800200 */
.L_x_323:
        /* <DEDUP_REMOVED lines=27> */
[----:B------:R-:W-:Y:S01]  /*5390*/  VIADD R7, R29, 0xfff00000 ;  /* 0xfff000001d077836 */ /* 0x000fe20000000000 */
[----:B------:R-:W-:-:S05]  /*53a0*/  MOV R6, R28 ;  /* 0x0000001c00067202 */ /* 0x000fca0000000f00 */
[----:B0-----:R-:W-:-:S08]  /*53b0*/  DFMA R8, R10, -R10, R30 ;  /* 0x8000000a0a08722b */ /* 0x001fd0000000001e */
        /* <DEDUP_REMOVED lines=9> */
.L_x_325:
        /* <DEDUP_REMOVED lines=19> */
[----:B------:R-:W-:-:S07]  /*5580*/  IMAD.MOV.U32 R7, RZ, RZ, R37 ;  /* 0x000000ffff077224 */ /* 0x000fce00078e0025 */
.L_x_327:
[----:B------:R-:W-:Y:S05]  /*5590*/  BSYNC.RECONVERGENT B2 ;  /* 0x0000000000027941 */ /* 0x000fea0003800200 */
.L_x_326:
[----:B------:R-:W2:Y:S04]  /*55a0*/  LDG.E R0, desc[UR6][R14.64] ;  /* 0x000000060e007981 */ /* 0x000ea8000c1e1900 */
[----:B------:R-:W3:Y:S01]  /*55b0*/  LDG.E R10, desc[UR6][R12.64] ;  /* 0x000000060c0a7981 */ /* 0x000ee2000c1e1900 */
[----:B--2---:R-:W-:Y:S08]  /*55c0*/  F2F.F64.F32 R8, R0 ;  /* 0x0000000000087310 */ /* 0x004ff00000201800 */
[----:B---3--:R-:W0:Y:S02]  /*55d0*/  F2F.F64.F32 R10, R10 ;  /* 0x0000000a000a7310 */ /* 0x008e240000201800 */
[----:B0-----:R-:W-:-:S10]  /*55e0*/  DFMA R8, R8, R6, R10 ;  /* 0x000000060808722b */ /* 0x001fd4000000000a */
[----:B------:R-:W0:Y:S02]  /*55f0*/  F2F.F32.F64 R9, R8 ;  /* 0x0000000800097310 */ /* 0x000e240000301000 */
[----:B0-----:R2:W-:Y:S02]  /*5600*/  STG.E desc[UR6][R20.64], R9 ;  /* 0x0000000914007986 */ /* 0x0015e4000c101906 */
.L_x_321:
[----:B------:R-:W3:Y:S02]  /*5610*/  LDCU UR4, c[0x0][0x3a0] ;  /* 0x00007400ff0477ac */ /* 0x000ee40008000800 */
[----:B---3--:R-:W-:-:S04]  /*5620*/  ULOP3.LUT UR4, UR4, 0x1, URZ, 0xc0, !UPT ;  /* 0x0000000104047892 */ /* 0x008fc8000f8ec0ff */
[----:B------:R-:W-:-:S09]  /*5630*/  UISETP.NE.U32.AND UP0, UPT, UR4, 0x1, UPT ;  /* 0x000000010400788c */ /* 0x000fd2000bf05070 */
[----:B------:R-:W-:Y:S05]  /*5640*/  BRA.U UP0, `(.L_x_256) ;  /* 0x0000000100f07547 */ /* 0x000fea000b800000 */
[----:B------:R-:W3:Y:S04]  /*5650*/  LDG.E R0, desc[UR6][R16.64] ;  /* 0x0000000610007981 */ /* 0x000ee8000c1e1900 */
[----:B------:R-:W4:Y:S04]  /*5660*/  LDG.E R22, desc[UR6][R22.64] ;  /* 0x0000000616167981 */ /* 0x000f28000c1e1900 */
[----:B------:R-:W4:Y:S01]  /*5670*/  LDG.E R19, desc[UR6][R18.64] ;  /* 0x0000000612137981 */ /* 0x000f22000c1e1900 */
[----:B------:R-:W-:Y:S01]  /*5680*/  UMOV UR10, 0x88e368f1 ;  /* 0x88e368f1000a7882 */ /* 0x000fe20000000000 */
[----:B------:R-:W-:Y:S01]  /*5690*/  UMOV UR11, 0x3ee4f8b5 ;  /* 0x3ee4f8b5000b7882 */ /* 0x000fe20000000000 */
[----:B------:R-:W-:Y:S01]  /*56a0*/  IMAD.MOV.U32 R8, RZ, RZ, 0x0 ;  /* 0x00000000ff087424 */ /* 0x000fe200078e00ff */
[----:B--2---:R-:W-:Y:S01]  /*56b0*/  MOV R9, 0x3fd80000 ;  /* 0x3fd8000000097802 */ /* 0x004fe20000000f00 */
[----:B---3--:R-:W2:Y:S01]  /*56c0*/  F2F.F64.F32 R30, R0 ;  /* 0x00000000001e7310 */ /* 0x008ea20000201800 */
[----:B----4-:R-:W-:-:S07]  /*56d0*/  FADD R19, R22, -R19 ;  /* 0x8000001316137221 */ /* 0x010fce0000000000 */
        /* <DEDUP_REMOVED lines=23> */
.L_x_328:
        /* <DEDUP_REMOVED lines=20> */
.L_x_330:
[----:B------:R-:W-:Y:S05]  /*5990*/  BSYNC.RECONVERGENT B2 ;  /* 0x0000000000027941 */ /* 0x000fea0003800200 */
.L_x_329:
[----:B------:R-:W2:Y:S04]  /*59a0*/  LDG.E R14, desc[UR6][R14.64] ;  /* 0x000000060e0e7981 */ /* 0x000ea8000c1e1900 */
[----:B------:R-:W3:Y:S01]  /*59b0*/  LDG.E R10, desc[UR6][R12.64] ;  /* 0x000000060c0a7981 */ /* 0x000ee2000c1e1900 */
[----:B--2---:R-:W-:Y:S08]  /*59c0*/  F2F.F64.F32 R8, R14 ;  /* 0x0000000e00087310 */ /* 0x004ff00000201800 */
[----:B---3--:R-:W0:Y:S02]  /*59d0*/  F2F.F64.F32 R10, R10 ;  /* 0x0000000a000a7310 */ /* 0x008e240000201800 */
[----:B0-----:R-:W-:-:S10]  /*59e0*/  DFMA R8, R8, R6, R10 ;  /* 0x000000060808722b */ /* 0x001fd4000000000a */
[----:B------:R-:W0:Y:S02]  /*59f0*/  F2F.F32.F64 R9, R8 ;  /* 0x0000000800097310 */ /* 0x000e240000301000 */
[----:B0-----:R3:W-:Y:S02]  /*5a00*/  STG.E desc[UR6][R20.64], R9 ;  /* 0x0000000914007986 */ /* 0x0017e4000c101906 */
.L_x_256:
[----:B------:R-:W-:Y:S05]  /*5a10*/  BSYNC.RECONVERGENT B0 ;  /* 0x0000000000007941 */ /* 0x000fea0003800200 */
.L_x_255:
[----:B------:R-:W5:Y:S08]  /*5a20*/  LDC.64 R6, c[0x0][0x3f0] ;  /* 0x0000fc00ff067b82 */ /* 0x000f700000000a00 */
[----:B01--4-:R-:W0:Y:S01]  /*5a30*/  LDC R5, c[0x0][0x3f8] ;  /* 0x0000fe00ff057b82 */ /* 0x013e220000000800 */
[----:B-----5:R-:W-:-:S04]  /*5a40*/  ISETP.LE.U32.AND P0, PT, R7, UR5, PT ;  /* 0x0000000507007c0c */ /* 0x020fc8000bf03070 */
[----:B------:R-:W-:-:S04]  /*5a50*/  ISETP.GE.U32.OR P0, PT, R3, R6, P0 ;  /* 0x000000060300720c */ /* 0x000fc80000706470 */
[----:B------:R-:W-:-:S04]  /*5a60*/  ISETP.LE.U32.OR P0, PT, R7, UR8, P0 ;  /* 0x0000000807007c0c */ /* 0x000fc80008703470 */
[----:B0-----:R-:W-:-:S04]  /*5a70*/  ISETP.GE.U32.OR P0, PT, R4, R5, P0 ;  /* 0x000000050400720c */ /* 0x001fc80000706470 */
[----:B------:R-:W-:-:S13]  /*5a80*/  ISETP.GE.U32.OR P0, PT, R2, R5, P0 ;  /* 0x000000050200720c */ /* 0x000fda0000706470 */
[----:B------:R-:W-:Y:S05]  /*5a90*/  @P0 EXIT ;  /* 0x000000000000094d */ /* 0x000fea0003800000 */
[----:B--23--:R-:W0:Y:S01]  /*5aa0*/  LDC.64 R8, c[0x0][0x3d8] ;  /* 0x0000f600ff087b82 */ /* 0x00ce220000000a00 */
[C---:B------:R-:W-:Y:S01]  /*5ab0*/  IMAD R4, R5.reuse, UR5, R4 ;  /* 0x0000000505047c24 */ /* 0x040fe2000f8e0204 */
[----:B------:R-:W1:Y:S01]  /*5ac0*/  LDCU UR4, c[0x0][0x3e0] ;  /* 0x00007c00ff0477ac */ /* 0x000e620008000800 */
[----:B------:R-:W-:Y:S01]  /*5ad0*/  IMAD R2, R5, UR8, R2 ;  /* 0x0000000805027c24 */ /* 0x000fe2000f8e0202 */
[----:B------:R-:W-:Y:S04]  /*5ae0*/  BSSY.RECONVERGENT B0, `(.L_x_331) ;  /* 0x0000029000007945 */ /* 0x000fe80003800200 */
[----:B------:R-:W2:Y:S08]  /*5af0*/  LDC.64 R6, c[0x0][0x3d0] ;  /* 0x0000f400ff067b82 */ /* 0x000eb00000000a00 */
[----:B------:R-:W3:Y:S01]  /*5b00*/  LDC R0, c[0x0][0x3a4] ;  /* 0x0000e900ff007b82 */ /* 0x000ee20000000800 */
[----:B0-----:R-:W-:-:S02]  /*5b10*/  ISETP.GE.AND P2, PT, R4, R9, PT ;  /* 0x000000090400720c */ /* 0x001fc40003f46270 */
[-C--:B------:R-:W-:Y:S02]  /*5b20*/  ISETP.GE.AND P4, PT, R2, R9.reuse, PT ;  /* 0x000000090200720c */ /* 0x080fe40003f86270 */
[C---:B------:R-:W-:Y:S02]  /*5b30*/  SEL R13, R9.reuse, RZ, !P2 ;  /* 0x000000ff090d7207 */ /* 0x040fe40005000000 */
[----:B------:R-:W-:Y:S02]  /*5b40*/  SEL R12, R9, RZ, !P4 ;  /* 0x000000ff090c7207 */ /* 0x000fe40006000000 */
[----:B--2---:R-:W-:Y:S02]  /*5b50*/  IADD3 R5, PT, PT, R7, -R9, RZ ;  /* 0x8000000907057210 */ /* 0x004fe40007ffe0ff */
[----:B-1----:R-:W-:Y:S02]  /*5b60*/  IADD3 R13, PT, PT, -R13, UR4, RZ ;  /* 0x000000040d0d7c10 */ /* 0x002fe4000fffe1ff */
[----:B------:R-:W-:-:S02]  /*5b70*/  ISETP.GE.AND P3, PT, R4, R5, PT ;  /* 0x000000050400720c */ /* 0x000fc40003f66270 */
[----:B------:R-:W-:Y:S01]  /*5b80*/  ISETP.GE.AND P0, PT, R2, R5, PT ;  /* 0x000000050200720c */ /* 0x000fe20003f06270 */
[----:B------:R-:W-:Y:S01]  /*5b90*/  IMAD R5, R4, R8, -R9 ;  /* 0x0000000804057224 */ /* 0x000fe200078e0a09 */
[----:B---3--:R-:W-:Y:S02]  /*5ba0*/  ISETP.GE.AND P1, PT, R0, 0x1, PT ;  /* 0x000000010000780c */ /* 0x008fe40003f26270 */
[----:B------:R-:W-:Y:S01]  /*5bb0*/  IADD3 R12, PT, PT, -R12, UR4, RZ ;  /* 0x000000040c0c7c10 */ /* 0x000fe2000fffe1ff */
[----:B------:R-:W-:-:S05]  /*5bc0*/  IMAD R5, R5, R6, RZ ;  /* 0x0000000605057224 */ /* 0x000fca00078e02ff */
[----:B------:R-:W-:Y:S01]  /*5bd0*/  VIMNMX R11, PT, PT, RZ, R5, !PT ;  /* 0x00000005ff0b7248 */ /* 0x000fe20007fe0100 */
[----:B------:R-:W-:Y:S06]  /*5be0*/  @!P3 BRA `(.L_x_332) ;  /* 0x000000000060b947 */ /* 0x000fec0003800000 */
[----:B------:R-:W-:-:S04]  /*5bf0*/  IABS R5, R6 ;  /* 0x0000000600057213 */ /* 0x000fc80000000000 */
[----:B------:R-:W0:Y:S08]  /*5c00*/  I2F.RP R0, R5 ;  /* 0x0000000500007306 */ /* 0x000e300000209400 */
[----:B0-----:R-:W0:Y:S02]  /*5c10*/  MUFU.RCP R0, R0 ;  /* 0x0000000000007308 */ /* 0x001e240000001000 */
[----:B0-----:R-:W-:-:S06]  /*5c20*/  VIADD R14, R0, 0xffffffe ;  /* 0x0ffffffe000e7836 */ /* 0x001fcc0000000000 */
[----:B------:R0:W1:Y:S02]  /*5c30*/  F2I.FTZ.U32.TRUNC.NTZ R15, R14 ;  /* 0x0000000e000f7305 */ /* 0x000064000021f000 */
[----:B0-----:R-:W-:Y:S02]  /*5c40*/  IMAD.MOV.U32 R14, RZ, RZ, RZ ;  /* 0x000000ffff0e7224 */ /* 0x001fe400078e00ff */
[----:B-1----:R-:W-:-:S04]  /*5c50*/  IMAD.MOV R10, RZ, RZ, -R15 ;  /* 0x000000ffff0a7224 */ /* 0x002fc800078e0a0f */
[----:B------:R-:W-:Y:S01]  /*5c60*/  IMAD R13, R10, R5, RZ ;  /* 0x000000050a0d7224 */ /* 0x000fe200078e02ff */
[----:B------:R-:W-:-:S03]  /*5c70*/  IABS R10, R11 ;  /* 0x0000000b000a7213 */ /* 0x000fc60000000000 */
[----:B------:R-:W-:-:S06]  /*5c80*/  IMAD.HI.U32 R15, R15, R13, R14 ;  /* 0x0000000d0f0f7227 */ /* 0x000fcc00078e000e */
[----:B------:R-:W-:-:S05]  /*5c90*/  IMAD.HI.U32 R15, R15, R10, RZ ;  /* 0x0000000a0f0f7227 */ /* 0x000fca00078e00ff */
[----:B------:R-:W-:-:S05]  /*5ca0*/  IADD3 R0, PT, PT, -R15, RZ, RZ ;  /* 0x000000ff0f007210 */ /* 0x000fca0007ffe1ff */
[----:B------:R-:W-:-:S05]  /*5cb0*/  IMAD R0, R5, R0, R10 ;  /* 0x0000000005007224 */ /* 0x000fca00078e020a */
[----:B------:R-:W-:-:S13]  /*5cc0*/  ISETP.GT.U32.AND P3, PT, R5, R0, PT ;  /* 0x000000000500720c */ /* 0x000fda0003f64070 */
[----:B------:R-:W-:Y:S02]  /*5cd0*/  @!P3 IMAD.IADD R0, R0, 0x1, -R5 ;  /* 0x000000010000b824 */ /* 0x000fe400078e0a05 */
[----:B------:R-:W-:Y:S01]  /*5ce0*/  @!P3 VIADD R15, R15, 0x1 ;  /* 0x000000010f0fb836 */ /* 0x000fe20000000000 */
[----:B------:R-:W-:Y:S02]  /*5cf0*/  ISETP.NE.AND P3, PT, R6, RZ, PT ;  /* 0x000000ff0600720c */ /* 0x000fe40003f65270 */
[----:B------:R-:W-:Y:S02]  /*5d00*/  ISETP.GE.U32.AND P2, PT, R0, R5, PT ;  /* 0x000000050000720c */ /* 0x000fe40003f46070 */
[----:B------:R-:W-:-:S04]  /*5d10*/  LOP3.LUT R0, R11, R6, RZ, 0x3c, !PT ;  /* 0x000000060b007212 */ /* 0x000fc800078e3cff */
[----:B------:R-:W-:-:S07]  /*5d20*/  ISETP.GE.AND P4, PT, R0, RZ, PT ;  /* 0x000000ff0000720c */ /* 0x000fce0003f86270 */
[----:B------:R-:W-:-:S06]  /*5d30*/  @P2 VIADD R15, R15, 0x1 ;  /* 0x000000010f0f2836 */ /* 0x000fcc0000000000 */
[----:B------:R-:W-:Y:S02]  /*5d40*/  @!P4 IADD3 R15, PT, PT, -R15, RZ, RZ ;  /* 0x000000ff0f0fc210 */ /* 0x000fe40007ffe1ff */
[----:B------:R-:W-:-:S05]  /*5d50*/  @!P3 LOP3.LUT R15, RZ, R6, RZ, 0x33, !PT ;  /* 0x00000006ff0fb212 */ /* 0x000fca00078e33ff */
[----:B------:R-:W-:-:S07]  /*5d60*/  IMAD.IADD R13, R6, 0x1, -R15 ;  /* 0x00000001060d7824 */ /* 0x000fce00078e0a0f */
.L_x_332:
[----:B------:R-:W-:Y:S05]  /*5d70*/  BSYNC.RECONVERGENT B0 ;  /* 0x0000000000007941 */ /* 0x000fea0003800200 */
.L_x_331:
[----:B------:R-:W-:Y:S05]  /*5d80*/  @!P1 EXIT ;  /* 0x000000000000994d */ /* 0x000fea0003800000 */
[----:B------:R-:W-:Y:S01]  /*5d90*/  IMAD R8, R2, R8, -R9 ;  /* 0x0000000802087224 */ /* 0x000fe200078e0a09 */
[----:B------:R-:W0:Y:S01]  /*5da0*/  LDC.64 R14, c[0x0][0x398] ;  /* 0x0000e600ff0e7b82 */ /* 0x000e220000000a00 */
[----:B------:R-:W1:Y:S01]  /*5db0*/  LDCU.64 UR4, c[0x0][0x388] ;  /* 0x00007100ff0477ac */ /* 0x000e620008000a00 */
[-C--:B------:R-:W-:Y:S01]  /*5dc0*/  IMAD R4, R3, R7.reuse, R4 ;  /* 0x0000000703047224 */ /* 0x080fe200078e0204 */
[----:B------:R-:W-:Y:S02]  /*5dd0*/  CS2R R20, SRZ ;  /* 0x0000000000147805 */ /* 0x000fe4000001ff00 */
[----:B------:R-:W-:Y:S01]  /*5de0*/  VIMNMX R8, PT, PT, RZ, R8, !PT ;  /* 0x00000008ff087248 */ /* 0x000fe20007fe0100 */
[----:B------:R-:W-:Y:S01]  /*5df0*/  IMAD.MOV.U32 R10, RZ, RZ, RZ ;  /* 0x000000ffff0a7224 */ /* 0x000fe200078e00ff */
[----:B------:R-:W-:Y:S01]  /*5e00*/  CS2R R18, SRZ ;  /* 0x0000000000127805 */ /* 0x000fe2000001ff00 */
[----:B------:R-:W-:Y:S02]  /*5e10*/  IMAD R5, R4, R7, R2 ;  /* 0x0000000704057224 */ /* 0x000fe400078e0202 */
[----:B------:R-:W-:-:S02]  /*5e20*/  @P0 IMAD.IADD R12, R6, 0x1, -R8 ;  /* 0x00000001060c0824 */ /* 0x000fc400078e0a08 */
[----:B------:R-:W-:Y:S02]  /*5e30*/  IMAD.IADD R11, R11, 0x1, R8 ;  /* 0x000000010b0b7824 */ /* 0x000fe400078e0208 */
[----:B------:R-:W-:Y:S01]  /*5e40*/  IMAD.MOV.U32 R16, RZ, RZ, RZ ;  /* 0x000000ffff107224 */ /* 0x000fe200078e00ff */
[C---:B------:R-:W-:Y:S02]  /*5e50*/  LOP3.LUT R23, R12.reuse, 0xf, RZ, 0xc0, !PT ;  /* 0x0000000f0c177812 */ /* 0x040fe400078ec0ff */
[C---:B------:R-:W-:Y:S02]  /*5e60*/  LOP3.LUT R22, R12.reuse, 0x7, RZ, 0xc0, !PT ;  /* 0x000000070c167812 */ /* 0x040fe400078ec0ff */
[----:B------:R-:W-:Y:S01]  /*5e70*/  LOP3.LUT R9, R12, 0x7ffffff0, RZ, 0xc0, !PT ;  /* 0x7ffffff00c097812 */ /* 0x000fe200078ec0ff */
[----:B------:R-:W-:Y:S01]  /*5e80*/  VIADD R0, R23, 0xffffffff ;  /* 0xffffffff17007836 */ /* 0x000fe20000000000 */
[----:B------:R-:W-:Y:S01]  /*5e90*/  IADD3 R2, PT, PT, R22, -0x1, RZ ;  /* 0xffffffff16027810 */ /* 0x000fe20007ffe0ff */
[----:B-1----:R-:W-:Y:S01]  /*5ea0*/  UIADD3 UR4, UP0, UPT, UR4, 0x20, URZ ;  /* 0x0000002004047890 */ /* 0x002fe2000ff1e0ff */
[----:B------:R-:W-:-:S02]  /*5eb0*/  LOP3.LUT R17, R12, 0x3, RZ, 0xc0, !PT ;  /* 0x000000030c117812 */ /* 0x000fc400078ec0ff */
[----:B------:R-:W-:Y:S01]  /*5ec0*/  ISETP.GE.U32.AND P0, PT, R0, 0x7, PT ;  /* 0x000000070000780c */ /* 0x000fe20003f06070 */
[----:B0-----:R-:W-:Y:S01]  /*5ed0*/  IMAD.WIDE R4, R5, 0x4, R14 ;  /* 0x0000000405047825 */ /* 0x001fe200078e020e */
[----:B------:R-:W-:Y:S01]  /*5ee0*/  ISETP.GE.U32.AND P1, PT, R2, 0x3, PT ;  /* 0x000000030200780c */ /* 0x000fe20003f26070 */
[----:B------:R-:W-:Y:S01]  /*5ef0*/  UIADD3.X UR5, UPT, UPT, URZ, UR5, URZ, UP0, !UPT ;  /* 0x00000005ff057290 */ /* 0x000fe200087fe4ff */
[----:B------:R-:W-:-:S11]  /*5f00*/  IADD3 R8, PT, PT, -R9, RZ, RZ ;  /* 0x000000ff09087210 */ /* 0x000fd60007ffe1ff */
.L_x_348:
[----:B0-----:R-:W0:Y:S01]  /*5f10*/  LDCU UR8, c[0x0][0x3a4] ;  /* 0x00007480ff0877ac */ /* 0x001e220008000800 */
[----:B------:R-:W-:Y:S01]  /*5f20*/  ISETP.GE.AND P3, PT, R13, 0x1, PT ;  /* 0x000000010d00780c */ /* 0x000fe20003f66270 */
[C---:B------:R-:W-:Y:S01]  /*5f30*/  IMAD.SHL.U32 R15, R16.reuse, 0x4, RZ ;  /* 0x00000004100f7824 */ /* 0x040fe200078e00ff */
[----:B------:R-:W-:Y:S01]  /*5f40*/  BSSY.RECONVERGENT B0, `(.L_x_333) ;  /* 0x00000ae000007945 */ /* 0x000fe20003800200 */
[----:B------:R-:W-:-:S05]  /*5f50*/  VIADD R16, R16, 0x1 ;  /* 0x0000000110107836 */ /* 0x000fca0000000000 */
[----:B0-----:R-:W-:-:S05]  /*5f60*/  ISETP.NE.AND P2, PT, R16, UR8, PT ;  /* 0x0000000810007c0c */ /* 0x001fca000bf45270 */
[----:B------:R-:W-:Y:S08]  /*5f70*/  @!P3 BRA `(.L_x_334) ;  /* 0x0000000800a8b947 */ /* 0x000ff00003800000 */
[----:B------:R-:W-:-:S07]  /*5f80*/  IMAD.MOV.U32 R2, RZ, RZ, RZ ;  /* 0x000000ffff027224 */ /* 0x000fce00078e00ff */
.L_x_347:
[----:B------:R-:W-:Y:S01]  /*5f90*/  ISETP.GE.AND P3, PT, R12, 0x1, PT ;  /* 0x000000010c00780c */ /* 0x000fe20003f66270 */
[----:B------:R-:W-:-:S12]  /*5fa0*/  BSSY.RECONVERGENT B1, `(.L_x_335) ;  /* 0x00000a4000017945 */ /* 0x000fd80003800200 */
[----:B------:R-:W-:Y:S05]  /*5fb0*/  @!P3 BRA `(.L_x_336) ;  /* 0x000000080088b947 */ /* 0x000fea0003800000 */
[C---:B------:R-:W-:Y:S01]  /*5fc0*/  ISETP.EQ.AND P3, PT, R15.reuse, RZ, PT ;  /* 0x000000ff0f00720c */ /* 0x040fe20003f62270 */
[----:B------:R-:W0:Y:S01]  /*5fd0*/  LDCU UR8, c[0x0][0x3d0] ;  /* 0x00007a00ff0877ac */ /* 0x000e220008000800 */
[C---:B------:R-:W-:Y:S01]  /*5fe0*/  ISETP.EQ.AND P4, PT, R15.reuse, 0x4, PT ;  /* 0x000000040f00780c */ /* 0x040fe20003f82270 */
[----:B------:R-:W-:Y:S01]  /*5ff0*/  BSSY.RECONVERGENT B2, `(.L_x_337) ;  /* 0x000004a000027945 */ /* 0x000fe20003800200 */
[C---:B------:R-:W-:Y:S01]  /*6000*/  ISETP.EQ.AND P5, PT, R15.reuse, 0x8, PT ;  /* 0x000000080f00780c */ /* 0x040fe20003fa2270 */
[----:B------:R-:W-:Y:S01]  /*6010*/  IMAD.MOV.U32 R25, RZ, RZ, RZ ;  /* 0x000000ffff197224 */ /* 0x000fe200078e00ff */
[----:B------:R-:W-:-:S07]  /*6020*/  ISETP.EQ.AND P6, PT, R15, 0xc, PT ;  /* 0x0000000c0f00780c */ /* 0x000fce0003fc2270 */
[----:B------:R-:W-:Y:S02]  /*6030*/  @P3 MOV R0, R10 ;  /* 0x0000000a00003202 */ /* 0x000fe40000000f00 */
[----:B------:R-:W-:Y:S01]  /*6040*/  @P4 IMAD.MOV.U32 R0, RZ, RZ, R21 ;  /* 0x000000ffff004224 */ /* 0x000fe200078e0015 */
[----:B------:R-:W-:Y:S01]  /*6050*/  ISETP.GE.U32.AND P4, PT, R12, 0x10, PT ;  /* 0x000000100c00780c */ /* 0x000fe20003f86070 */
[----:B------:R-:W-:Y:S01]  /*6060*/  @P5 IMAD.MOV.U32 R0, RZ, RZ, R20 ;  /* 0x000000ffff005224 */ /* 0x000fe200078e0014 */
[----:B------:R-:W-:Y:S01]  /*6070*/  ISETP.EQ.AND P3, PT, R15, 0x10, PT ;  /* 0x000000100f00780c */ /* 0x000fe20003f62270 */
[----:B0-----:R-:W-:Y:S02]  /*6080*/  IMAD R14, R3, UR8, R2 ;  /* 0x00000008030e7c24 */ /* 0x001fe4000f8e0202 */
[----:B------:R-:W-:Y:S02]  /*6090*/  @P6 IMAD.MOV.U32 R0, RZ, RZ, R19 ;  /* 0x000000ffff006224 */ /* 0x000fe400078e0013 */
[----:B------:R-:W-:-:S08]  /*60a0*/  IMAD R14, R14, UR8, R11 ;  /* 0x000000080e0e7c24 */ /* 0x000fd0000f8e020b */
[----:B------:R-:W-:Y:S01]  /*60b0*/  @P3 MOV R0, R18 ;  /* 0x0000001200003202 */ /* 0x000fe20000000f00 */
[----:B------:R-:W-:Y:S06]  /*60c0*/  @!P4 BRA `(.L_x_338) ;  /* 0x0000000000f0c947 */ /* 0x000fec0003800000 */
[----:B------:R-:W-:Y:S01]  /*60d0*/  BSSY.RECONVERGENT B3, `(.L_x_339) ;  /* 0x000003a000037945 */ /* 0x000fe20003800200 */
[----:B------:R-:W-:Y:S02]  /*60e0*/  IMAD.MOV.U32 R25, RZ, RZ, R14 ;  /* 0x000000ffff197224 */ /* 0x000fe400078e000e */
[----:B------:R-:W-:-:S07]  /*60f0*/  IMAD.MOV.U32 R24, RZ, RZ, R8 ;  /* 0x000000ffff187224 */ /* 0x000fce00078e0008 */
.L_x_340:
[----:B------:R-:W-:Y:S01]  /*6100*/  MOV R6, UR4 ;  /* 0x0000000400067c02 */ /* 0x000fe20008000f00 */
[----:B------:R-:W-:-:S04]  /*6110*/  IMAD.U32 R7, RZ, RZ, UR5 ;  /* 0x00000005ff077e24 */ /* 0x000fc8000f8e00ff */
[----:B------:R-:W-:-:S05]  /*6120*/  IMAD.WIDE R6, R25, 0x4, R6 ;  /* 0x0000000419067825 */ /* 0x000fca00078e0206 */
[----:B------:R-:W2:Y:S04]  /*6130*/  LDG.E R29, desc[UR6][R6.64+-0x20] ;  /* 0xffffe006061d7981 */ /* 0x000ea8000c1e1900 */
[----:B------:R-:W3:Y:S04]  /*6140*/  LDG.E R35, desc[UR6][R6.64+-0x1c] ;  /* 0xffffe40606237981 */ /* 0x000ee8000c1e1900 */
[----:B------:R-:W4:Y:S04]  /*6150*/  LDG.E R33, desc[UR6][R6.64+-0x18] ;  /* 0xffffe80606217981 */ /* 0x000f28000c1e1900 */
[----:B------:R-:W5:Y:S04]  /*6160*/  LDG.E R32, desc[UR6][R6.64+-0x14] ;  /* 0xffffec0606207981 */ /* 0x000f68000c1e1900 */
[----:B------:R-:W5:Y:S04]  /*6170*/  LDG.E R31, desc[UR6][R6.64+-0x10] ;  /* 0xfffff006061f7981 */ /* 0x000f68000c1e1900 */
[----:B------:R-:W5:Y:S04]  /*6180*/  LDG.E R30, desc[UR6][R6.64+-0xc] ;  /* 0xfffff406061e7981 */ /* 0x000f68000c1e1900 */
[----:B------:R-:W5:Y:S04]  /*6190*/  LDG.E R28, desc[UR6][R6.64+-0x8] ;  /* 0xfffff806061c7981 */ /* 0x000f68000c1e1900 */
[----:B------:R-:W5:Y:S04]  /*61a0*/  LDG.E R27, desc[UR6][R6.64+-0x4] ;  /* 0xfffffc06061b7981 */ /* 0x000f68000c1e1900 */
[----:B------:R-:W5:Y:S01]  /*61b0*/  LDG.E R26, desc[UR6][R6.64] ;  /* 0x00000006061a7981 */ /* 0x000f62000c1e1900 */
[----:B--2---:R-:W-:-:S04]  /*61c0*/  FSETP.GEU.AND P3, PT, R0, R29, PT ;  /* 0x0000001d0000720b */ /* 0x004fc80003f6e000 */
[----:B------:R-:W-:Y:S02]  /*61d0*/  FSEL R0, R29, R0, !P3 ;  /* 0x000000001d007208 */ /* 0x000fe40005800000 */
[----:B------:R-:W2:Y:S02]  /*61e0*/  LDG.E R29, desc[UR6][R6.64+0x4] ;  /* 0x00000406061d7981 */ /* 0x000ea4000c1e1900 */
[----:B---3--:R-:W-:-:S04]  /*61f0*/  FSETP.GEU.AND P3, PT, R0, R35, PT ;  /* 0x000000230000720b */ /* 0x008fc80003f6e000 */
[----:B------:R-:W-:Y:S02]  /*6200*/  FSEL R34, R35, R0, !P3 ;  /* 0x0000000023227208 */ /* 0x000fe40005800000 */
[----:B------:R-:W3:Y:S02]  /*6210*/  LDG.E R0, desc[UR6][R6.64+0x8] ;  /* 0x0000080606007981 */ /* 0x000ee4000c1e1900 */
[----:B----4-:R-:W-:-:S04]  /*6220*/  FSETP.GEU.AND P3, PT, R34, R33, PT ;  /* 0x000000212200720b */ /* 0x010fc80003f6e000 */
[----:B------:R-:W-:Y:S02]  /*6230*/  FSEL R35, R33, R34, !P3 ;  /* 0x0000002221237208 */ /* 0x000fe40005800000 */
[----:B------:R-:W4:Y:S02]  /*6240*/  LDG.E R33, desc[UR6][R6.64+0xc] ;  /* 0x00000c0606217981 */ /* 0x000f24000c1e1900 */
[----:B-----5:R-:W-:-:S04]  /*6250*/  FSETP.GEU.AND P3, PT, R35, R32, PT ;  /* 0x000000202300720b */ /* 0x020fc80003f6e000 */
[----:B------:R-:W-:Y:S02]  /*6260*/  FSEL R34, R32, R35, !P3 ;  /* 0x0000002320227208 */ /* 0x000fe40005800000 */
[----:B------:R-:W5:Y:S02]  /*6270*/  LDG.E R32, desc[UR6][R6.64+0x10] ;  /* 0x0000100606207981 */ /* 0x000f64000c1e1900 */
[----:B------:R-:W-:-:S04]  /*6280*/  FSETP.GEU.AND P3, PT, R34, R31, PT ;  /* 0x0000001f2200720b */ /* 0x000fc80003f6e000 */
[----:B------:R-:W-:Y:S02]  /*6290*/  FSEL R35, R31, R34, !P3 ;  /* 0x000000221f237208 */ /* 0x000fe40005800000 */
[----:B------:R-:W5:Y:S02]  /*62a0*/  LDG.E R31, desc[UR6][R6.64+0x14] ;  /* 0x00001406061f7981 */ /* 0x000f64000c1e1900 */
[----:B------:R-:W-:Y:S02]  /*62b0*/  FSETP.GEU.AND P3, PT, R35, R30, PT ;  /* 0x0000001e2300720b */ /* 0x000fe40003f6e000 */
[----:B------:R-:W5:Y:S02]  /*62c0*/  LDG.E R34, desc[UR6][R6.64+0x1c] ;  /* 0x00001c0606227981 */ /* 0x000f64000c1e1900 */
[----:B------:R-:W-:Y:S02]  /*62d0*/  FSEL R35, R30, R35, !P3 ;  /* 0x000000231e237208 */ /* 0x000fe40005800000 */
[----:B------:R-:W5:Y:S02]  /*62e0*/  LDG.E R30, desc[UR6][R6.64+0x18] ;  /* 0x00001806061e7981 */ /* 0x000f64000c1e1900 */
[----:B------:R-:W-:-:S04]  /*62f0*/  FSETP.GEU.AND P3, PT, R35, R28, PT ;  /* 0x0000001c2300720b */ /* 0x000fc80003f6e000 */
[----:B------:R-:W-:-:S04]  /*6300*/  FSEL R28, R28, R35, !P3 ;  /* 0x000000231c1c7208 */ /* 0x000fc80005800000 */
[----:B------:R-:W-:-:S04]  /*6310*/  FSETP.GEU.AND P3, PT, R28, R27, PT ;  /* 0x0000001b1c00720b */ /* 0x000fc80003f6e000 */
[----:B------:R-:W-:-:S04]  /*6320*/  FSEL R27, R27, R28, !P3 ;  /* 0x0000001c1b1b7208 */ /* 0x000fc80005800000 */
[----:B------:R-:W-:-:S04]  /*6330*/  FSETP.GEU.AND P3, PT, R27, R26, PT ;  /* 0x0000001a1b00720b */ /* 0x000fc80003f6e000 */
[----:B------:R-:W-:Y:S01]  /*6340*/  FSEL R26, R26, R27, !P3 ;  /* 0x0000001b1a1a7208 */ /* 0x000fe20005800000 */
[----:B------:R-:W-:-:S05]  /*6350*/  VIADD R24, R24, 0x10 ;  /* 0x0000001018187836 */ /* 0x000fca0000000000 */
[----:B------:R-:W-:Y:S01]  /*6360*/  ISETP.NE.AND P4, PT, R24, RZ, PT ;  /* 0x000000ff1800720c */ /* 0x000fe20003f85270 */
[----:B------:R-:W-:Y:S01]  /*6370*/  VIADD R25, R25, 0x10 ;  /* 0x0000001019197836 */ /* 0x000fe20000000000 */
[----:B--2---:R-:W-:-:S04]  /*6380*/  FSETP.GEU.AND P3, PT, R26, R29, PT ;  /* 0x0000001d1a00720b */ /* 0x004fc80003f6e000 */
[----:B------:R-:W-:-:S04]  /*6390*/  FSEL R29, R29, R26, !P3 ;  /* 0x0000001a1d1d7208 */ /* 0x000fc80005800000 */
[----:B---3--:R-:W-:-:S04]  /*63a0*/  FSETP.GEU.AND P3, PT, R29, R0, PT ;  /* 0x000000001d00720b */ /* 0x008fc80003f6e000 */
[----:B------:R-:W-:-:S04]  /*63b0*/  FSEL R0, R0, R29, !P3 ;  /* 0x0000001d00007208 */ /* 0x000fc80005800000 */
[----:B----4-:R-:W-:-:S04]  /*63c0*/  FSETP.GEU.AND P3, PT, R0, R33, PT ;  /* 0x000000210000720b */ /* 0x010fc80003f6e000 */
[----:B------:R-:W-:-:S04]  /*63d0*/  FSEL R33, R33, R0, !P3 ;  /* 0x0000000021217208 */ /* 0x000fc80005800000 */
[----:B-----5:R-:W-:-:S04]  /*63e0*/  FSETP.GEU.AND P3, PT, R33, R32, PT ;  /* 0x000000202100720b */ /* 0x020fc80003f6e000 */
[----:B------:R-:W-:-:S04]  /*63f0*/  FSEL R32, R32, R33, !P3 ;  /* 0x0000002120207208 */ /* 0x000fc80005800000 */
[----:B------:R-:W-:-:S04]  /*6400*/  FSETP.GEU.AND P3, PT, R32, R31, PT ;  /* 0x0000001f2000720b */ /* 0x000fc80003f6e000 */
[----:B------:R-:W-:-:S04]  /*6410*/  FSEL R31, R31, R32, !P3 ;  /* 0x000000201f1f7208 */ /* 0x000fc80005800000 */
[----:B------:R-:W-:-:S04]  /*6420*/  FSETP.GEU.AND P3, PT, R31, R30, PT ;  /* 0x0000001e1f00720b */ /* 0x000fc80003f6e000 */
[----:B------:R-:W-:-:S04]  /*6430*/  FSEL R31, R30, R31, !P3 ;  /* 0x0000001f1e1f7208 */ /* 0x000fc80005800000 */
[----:B------:R-:W-:-:S04]  /*6440*/  FSETP.GEU.AND P3, PT, R31, R34, PT ;  /* 0x000000221f00720b */ /* 0x000fc80003f6e000 */
[----:B------:R-:W-:Y:S01]  /*6450*/  FSEL R0, R34, R31, !P3 ;  /* 0x0000001f22007208 */ /* 0x000fe20005800000 */
[----:B------:R-:W-:Y:S08]  /*6460*/  @P4 BRA `(.L_x_340) ;  /* 0xfffffffc00244947 */ /* 0x000ff0000383ffff */
[----:B------:R-:W-:Y:S05]  /*6470*/  BSYNC.RECONVERGENT B3 ;  /* 0x0000000000037941 */ /* 0x000fea0003800200 */
.L_x_339:
[----:B------:R-:W-:-:S07]  /*6480*/  MOV R25, R9 ;  /* 0x0000000900197202 */ /* 0x000fce0000000f00 */
.L_x_338:
[----:B------:R-:W-:Y:S05]  /*6490*/  BSYNC.RECONVERGENT B2 ;  /* 0x0000000000027941 */ /* 0x000fea0003800200 */
.L_x_337:
[----:B------:R-:W-:Y:S01]  /*64a0*/  ISETP.NE.AND P3, PT, R23, RZ, PT ;  /* 0x000000ff1700720c */ /* 0x000fe20003f65270 */
[----:B------:R-:W-:-:S12]  /*64b0*/  BSSY.RECONVERGENT B2, `(.L_x_341) ;  /* 0x0000048000027945 */ /* 0x000fd80003800200 */
[----:B------:R-:W-:Y:S05]  /*64c0*/  @!P3 BRA `(.L_x_342) ;  /* 0x000000040018b947 */ /* 0x000fea0003800000 */
[----:B------:R-:W-:Y:S01]  /*64d0*/  BSSY.RECONVERGENT B3, `(.L_x_343) ;  /* 0x000001f000037945 */ /* 0x000fe20003800200 */
[----:B------:R-:W-:-:S03]  /*64e0*/  ISETP.NE.AND P3, PT, R22, RZ, PT ;  /* 0x000000ff1600720c */ /* 0x000fc60003f65270 */
[----:B------:R-:W-:Y:S10]  /*64f0*/  @!P0 BRA `(.L_x_344) ;  /* 0x0000000000708947 */ /* 0x000ff40003800000 */
[----:B------:R-:W0:Y:S01]  /*6500*/  LDC.64 R6, c[0x0][0x388] ;  /* 0x0000e200ff067b82 */ /* 0x000e220000000a00 */
[----:B------:R-:W-:-:S04]  /*6510*/  IMAD.IADD R27, R14, 0x1, R25 ;  /* 0x000000010e1b7824 */ /* 0x000fc800078e0219 */
[----:B0-----:R-:W-:-:S05]  /*6520*/  IMAD.WIDE R6, R27, 0x4, R6 ;  /* 0x000000041b067825 */ /* 0x001fca00078e0206 */
[----:B------:R-:W2:Y:S04]  /*6530*/  LDG.E R27, desc[UR6][R6.64] ;  /* 0x00000006061b7981 */ /* 0x000ea8000c1e1900 */
[----:B------:R-:W3:Y:S04]  /*6540*/  LDG.E R29, desc[UR6][R6.64+0x4] ;  /* 0x00000406061d7981 */ /* 0x000ee8000c1e1900 */
[----:B------:R-:W4:Y:S04]  /*6550*/  LDG.E R31, desc[UR6][R6.64+0x8] ;  /* 0x00000806061f7981 */ /* 0x000f28000c1e1900 */
[----:B------:R-:W5:Y:S04]  /*6560*/  LDG.E R33, desc[UR6][R6.64+0xc] ;  /* 0x00000c0606217981 */ /* 0x000f68000c1e1900 */
[----:B------:R-:W5:Y:S04]  /*6570*/  LDG.E R35, desc[UR6][R6.64+0x10] ;  /* 0x0000100606237981 */ /* 0x000f68000c1e1900 */
[----:B------:R-:W5:Y:S04]  /*6580*/  LDG.E R37, desc[UR6][R6.64+0x14] ;  /* 0x0000140606257981 */ /* 0x000f68000c1e1900 */
[----:B------:R-:W5:Y:S04]  /*6590*/  LDG.E R24, desc[UR6][R6.64+0x18] ;  /* 0x0000180606187981 */ /* 0x000f68000c1e1900 */
[----:B------:R-:W5:Y:S01]  /*65a0*/  LDG.E R39, desc[UR6][R6.64+0x1c] ;  /* 0x00001c0606277981 */ /* 0x000f62000c1e1900 */
        /* <DEDUP_REMOVED lines=14> */
[----:B------:R-:W-:-:S04]  /*6690*/  FSEL R0, R24, R37, !P4 ;  /* 0x0000002518007208 */ /* 0x000fc80006000000 */
[----:B------:R-:W-:-:S04]  /*66a0*/  FSETP.GEU.AND P4, PT, R0, R39, PT ;  /* 0x000000270000720b */ /* 0x000fc80003f8e000 */
[----:B------:R-:W-:-:S09]  /*66b0*/  FSEL R0, R39, R0, !P4 ;  /* 0x0000000027007208 */ /* 0x000fd20006000000 */
.L_x_344:
[----:B------:R-:W-:Y:S05]  /*66c0*/  BSYNC.RECONVERGENT B3 ;  /* 0x0000000000037941 */ /* 0x000fea0003800200 */
.L_x_343:
        /* <DEDUP_REMOVED lines=10> */
[----:B------:R-:W5:Y:S01]  /*6770*/  LDG.E R33, desc[UR6][R6.64+0xc] ;  /* 0x00000c0606217981 */ /* 0x000f62000c1e1900 */
[----:B------:R-:W-:-:S02]  /*6780*/  IADD3 R25, PT, PT, R25, 0x4, RZ ;  /* 0x0000000419197810 */ /* 0x000fc40007ffe0ff */
[----:B--2---:R-:W-:-:S04]  /*6790*/  FSETP.GEU.AND P4, PT, R0, R27, PT ;  /* 0x0000001b0000720b */ /* 0x004fc80003f8e000 */
[----:B------:R-:W-:-:S04]  /*67a0*/  FSEL R0, R27, R0, !P4 ;  /* 0x000000001b007208 */ /* 0x000fc80006000000 */
[----:B---3--:R-:W-:-:S04]  /*67b0*/  FSETP.GEU.AND P4, PT, R0, R29, PT ;  /* 0x0000001d0000720b */ /* 0x008fc80003f8e000 */
[----:B------:R-:W-:-:S04]  /*67c0*/  FSEL R0, R29, R0, !P4 ;  /* 0x000000001d007208 */ /* 0x000fc80006000000 */
[----:B----4-:R-:W-:-:S04]  /*67d0*/  FSETP.GEU.AND P4, PT, R0, R31, PT ;  /* 0x0000001f0000720b */ /* 0x010fc80003f8e000 */
[----:B------:R-:W-:-:S04]  /*67e0*/  FSEL R0, R31, R0, !P4 ;  /* 0x000000001f007208 */ /* 0x000fc80006000000 */
[----:B-----5:R-:W-:-:S04]  /*67f0*/  FSETP.GEU.AND P4, PT, R0, R33, PT ;  /* 0x000000210000720b */ /* 0x020fc80003f8e000 */
[----:B------:R-:W-:-:S09]  /*6800*/  FSEL R0, R33, R0, !P4 ;  /* 0x0000000021007208 */ /* 0x000fd20006000000 */
.L_x_346:
[----:B------:R-:W-:Y:S05]  /*6810*/  BSYNC.RECONVERGENT B3 ;  /* 0x0000000000037941 */ /* 0x000fea0003800200 */
.L_x_345:
[----:B------:R-:W-:Y:S05]  /*6820*/  @!P3 BRA `(.L_x_342) ;  /* 0x000000000040b947 */ /* 0x000fea0003800000 */
[----:B------:R-:W0:Y:S01]  /*6830*/  LDC.64 R6, c[0x0][0x388] ;  /* 0x0000e200ff067b82 */ /* 0x000e220000000a00 */
[----:B------:R-:W-:-:S04]  /*6840*/  IMAD.IADD R25, R14, 0x1, R25 ;  /* 0x000000010e197824 */ /* 0x000fc800078e0219 */
[----:B0-----:R-:W-:-:S05]  /*6850*/  IMAD.WIDE R6, R25, 0x4, R6 ;  /* 0x0000000419067825 */ /* 0x001fca00078e0206 */
[----:B------:R-:W2:Y:S01]  /*6860*/  LDG.E R25, desc[UR6][R6.64] ;  /* 0x0000000606197981 */ /* 0x000ea2000c1e1900 */
[----:B------:R-:W-:Y:S02]  /*6870*/  ISETP.NE.AND P4, PT, R17, 0x1, PT ;  /* 0x000000011100780c */ /* 0x000fe40003f85270 */
[----:B--2---:R-:W-:-:S04]  /*6880*/  FSETP.GEU.AND P3, PT, R0, R25, PT ;  /* 0x000000190000720b */ /* 0x004fc80003f6e000 */
[----:B------:R-:W-:-:S07]  /*6890*/  FSEL R0, R25, R0, !P3 ;  /* 0x0000000019007208 */ /* 0x000fce0005800000 */
[----:B------:R-:W-:Y:S05]  /*68a0*/  @!P4 BRA `(.L_x_342) ;  /* 0x000000000020c947 */ /* 0x000fea0003800000 */
[----:B------:R-:W2:Y:S01]  /*68b0*/  LDG.E R25, desc[UR6][R6.64+0x4] ;  /* 0x0000040606197981 */ /* 0x000ea2000c1e1900 */
[----:B------:R-:W-:Y:S02]  /*68c0*/  ISETP.NE.AND P4, PT, R17, 0x2, PT ;  /* 0x000000021100780c */ /* 0x000fe40003f85270 */
[----:B--2---:R-:W-:-:S04]  /*68d0*/  FSETP.GEU.AND P3, PT, R0, R25, PT ;  /* 0x000000190000720b */ /* 0x004fc80003f6e000 */
[----:B------:R-:W-:-:S07]  /*68e0*/  FSEL R0, R25, R0, !P3 ;  /* 0x0000000019007208 */ /* 0x000fce0005800000 */
[----:B------:R-:W-:Y:S05]  /*68f0*/  @!P4 BRA `(.L_x_342) ;  /* 0x00000000000cc947 */ /* 0x000fea0003800000 */
[----:B------:R-:W2:Y:S02]  /*6900*/  LDG.E R7, desc[UR6][R6.64+0x8] ;  /* 0x0000080606077981 */ /* 0x000ea4000c1e1900 */
[----:B--2---:R-:W-:-:S13]  /*6910*/  FSETP.GEU.AND P3, PT, R0, R7, PT ;  /* 0x000000070000720b */ /* 0x004fda0003f6e000 */
[----:B------:R-:W-:-:S07]  /*6920*/  @!P3 IMAD.MOV.U32 R0, RZ, RZ, R7 ;  /* 0x000000ffff00b224 */ /* 0x000fce00078e0007 */
.L_x_342:
[----:B------:R-:W-:Y:S05]  /*6930*/  BSYNC.RECONVERGENT B2 ;  /* 0x0000000000027941 */ /* 0x000fea0003800200 */
.L_x_341:
[C---:B------:R-:W-:Y:S02]  /*6940*/  ISETP.EQ.AND P6, PT, R15.reuse, RZ, PT ;  /* 0x000000ff0f00720c */ /* 0x040fe40003fc2270 */
[C---:B------:R-:W-:Y:S02]  /*6950*/  ISETP.EQ.AND P5, PT, R15.reuse, 0x4, PT ;  /* 0x000000040f00780c */ /* 0x040fe40003fa2270 */
[C---:B------:R-:W-:Y:S02]  /*6960*/  ISETP.EQ.AND P4, PT, R15.reuse, 0x8, PT ;  /* 0x000000080f00780c */ /* 0x040fe40003f82270 */
[----:B------:R-:W-:-:S07]  /*6970*/  ISETP.EQ.AND P3, PT, R15, 0xc, PT ;  /* 0x0000000c0f00780c */ /* 0x000fce0003f62270 */
[--C-:B------:R-:W-:Y:S01]  /*6980*/  @P6 IMAD.MOV.U32 R10, RZ, RZ, R0.reuse ;  /* 0x000000ffff0a6224 */ /* 0x100fe200078e0000 */
[----:B------:R-:W-:Y:S02]  /*6990*/  ISETP.EQ.AND P6, PT, R15, 0x10, PT ;  /* 0x000000100f00780c */ /* 0x000fe40003fc2270 */
[----:B------:R-:W-:Y:S01]  /*69a0*/  @P5 MOV R21, R0 ;  /* 0x0000000000155202 */ /* 0x000fe20000000f00 */
[--C-:B------:R-:W-:Y:S02]  /*69b0*/  @P4 IMAD.MOV.U32 R20, RZ, RZ, R0.reuse ;  /* 0x000000ffff144224 */ /* 0x100fe400078e0000 */
[----:B------:R-:W-:-:S08]  /*69c0*/  @P3 IMAD.MOV.U32 R19, RZ, RZ, R0 ;  /* 0x000000ffff133224 */ /* 0x000fd000078e0000 */
[----:B------:R-:W-:-:S07]  /*69d0*/  @P6 IMAD.MOV.U32 R18, RZ, RZ, R0 ;  /* 0x000000ffff126224 */ /* 0x000fce00078e0000 */
.L_x_336:
[----:B------:R-:W-:Y:S05]  /*69e0*/  BSYNC.RECONVERGENT B1 ;  /* 0x0000000000017941 */ /* 0x000fea0003800200 */
.L_x_335:
[----:B------:R-:W-:-:S04]  /*69f0*/  IADD3 R2, PT, PT, R2, 0x1, RZ ;  /* 0x0000000102027810 */ /* 0x000fc80007ffe0ff */
[----:B------:R-:W-:-:S13]  /*6a00*/  ISETP.NE.AND P3, PT, R2, R13, PT ;  /* 0x0000000d0200720c */ /* 0x000fda0003f65270 */
[----:B------:R-:W-:Y:S05]  /*6a10*/  @P3 BRA `(.L_x_347) ;  /* 0xfffffff4005c3947 */ /* 0x000fea000383ffff */
.L_x_334:
[----:B------:R-:W-:Y:S05]  /*6a20*/  BSYNC.RECONVERGENT B0 ;  /* 0x0000000000007941 */ /* 0x000fea0003800200 */
.L_x_333:
[C---:B------:R-:W-:Y:S02]  /*6a30*/  ISETP.EQ.AND P6, PT, R15.reuse, RZ, PT ;  /* 0x000000ff0f00720c */ /* 0x040fe40003fc2270 */
[C---:B------:R-:W-:Y:S02]  /*6a40*/  ISETP.EQ.AND P5, PT, R15.reuse, 0x4, PT ;  /* 0x000000040f00780c */ /* 0x040fe40003fa2270 */
[C---:B------:R-:W-:Y:S02]  /*6a50*/  ISETP.EQ.AND P4, PT, R15.reuse, 0x8, PT ;  /* 0x000000080f00780c */ /* 0x040fe40003f82270 */
[----:B------:R-:W-:-:S07]  /*6a60*/  ISETP.EQ.AND P3, PT, R15, 0xc, PT ;  /* 0x0000000c0f00780c */ /* 0x000fce0003f62270 */
[----:B------:R-:W-:Y:S01]  /*6a70*/  @P6 IMAD.MOV.U32 R7, RZ, RZ, R10 ;  /* 0x000000ffff076224 */ /* 0x000fe200078e000a */
[----:B------:R-:W-:Y:S01]  /*6a80*/  ISETP.EQ.AND P6, PT, R15, 0x10, PT ;  /* 0x000000100f00780c */ /* 0x000fe20003fc2270 */
[----:B------:R-:W-:Y:S02]  /*6a90*/  @P5 IMAD.MOV.U32 R7, RZ, RZ, R21 ;  /* 0x000000ffff075224 */ /* 0x000fe400078e0015 */
[----:B------:R-:W-:Y:S02]  /*6aa0*/  @P4 IMAD.MOV.U32 R7, RZ, RZ, R20 ;  /* 0x000000ffff074224 */ /* 0x000fe400078e0014 */
[----:B------:R-:W-:-:S08]  /*6ab0*/  @P3 MOV R7, R19 ;  /* 0x0000001300073202 */ /* 0x000fd00000000f00 */
[----:B------:R-:W-:-:S05]  /*6ac0*/  @P6 IMAD.MOV.U32 R7, RZ, RZ, R18 ;  /* 0x000000ffff076224 */ /* 0x000fca00078e0012 */
[----:B------:R0:W-:Y:S01]  /*6ad0*/  STG.E desc[UR6][R4.64], R7 ;  /* 0x0000000704007986 */ /* 0x0001e2000c101906 */
[----:B------:R-:W-:Y:S05]  /*6ae0*/  @P2 BRA `(.L_x_348) ;  /* 0xfffffff400082947 */ /* 0x000fea000383ffff */
[----:B------:R-:W-:Y:S05]  /*6af0*/  EXIT ;  /* 0x000000000000794d */ /* 0x000fea0003800000 */
        .weak           $__internal_0_$__cuda_sm20_div_rn_f64_full
        .type           $__internal_0_$__cuda_sm20_div_rn_f64_full,@function
        .size           $__internal_0_$__cuda_sm20_div_rn_f64_full,($__internal_1_$__cuda_sm20_dsqrt_rn_f64_mediumpath_v1 - $__internal_0_$__cuda_sm20_div_rn_f64_full)
$__internal_0_$__cuda_sm20_div_rn_f64_full:
[----:B------:R-:W-:Y:S01]  /*6b00*/  IMAD.MOV.U32 R25, RZ, RZ, R33 ;  /* 0x000000ffff197224 */ /* 0x000fe200078e0021 */
[----:B------:R-:W-:Y:S01]  /*6b10*/  FSETP.GEU.AND P0, PT, |R9|, 1.469367938527859385e-39, PT ;  /* 0x001000000900780b */ /* 0x000fe20003f0e200 */
[----:B------:R-:W-:Y:S01]  /*6b20*/  IMAD.MOV.U32 R24, RZ, RZ, R26 ;  /* 0x000000ffff187224 */ /* 0x000fe200078e001a */
[----:B------:R-:W-:Y:S01]  /*6b30*/  MOV R8, R34 ;  /* 0x0000002200087202 */ /* 0x000fe20000000f00 */
[----:B------:R-:W-:Y:S01]  /*6b40*/  BSSY.RECONVERGENT B1, `(.L_x_349) ;  /* 0x0000055000017945 */ /* 0x000fe20003800200 */
[----:B------:R-:W-:Y:S01]  /*6b50*/  FSETP.GEU.AND P2, PT, |R25|, 1.469367938527859385e-39, PT ;  /* 0x001000001900780b */ /* 0x000fe20003f4e200 */
[----:B------:R-:W-:Y:S01]  /*6b60*/  IMAD.MOV.U32 R30, RZ, RZ, R24 ;  /* 0x000000ffff1e7224 */ /* 0x000fe200078e0018 */
[----:B------:R-:W-:Y:S02]  /*6b70*/  LOP3.LUT R35, R9, 0x800fffff, RZ, 0xc0, !PT ;  /* 0x800fffff09237812 */ /* 0x000fe400078ec0ff */
[----:B------:R-:W-:Y:S02]  /*6b80*/  LOP3.LUT R5, R25, 0x7ff00000, RZ, 0xc0, !PT ;  /* 0x7ff0000019057812 */ /* 0x000fe400078ec0ff */
[----:B------:R-:W-:-:S02]  /*6b90*/  LOP3.LUT R35, R35, 0x3ff00000, RZ, 0xfc, !PT ;  /* 0x3ff0000023237812 */ /* 0x000fc400078efcff */
[----:B------:R-:W-:Y:S01]  /*6ba0*/  LOP3.LUT R33, R9, 0x7ff00000, RZ, 0xc0, !PT ;  /* 0x7ff0000009217812 */ /* 0x000fe200078ec0ff */
[----:B------:R-:W-:Y:S01]  /*6bb0*/  @!P0 DMUL R34, R8, 8.98846567431157953865e+307 ;  /* 0x7fe0000008228828 */ /* 0x000fe20000000000 */
[----:B------:R-:W-:Y:S01]  /*6bc0*/  MOV R36, 0x1 ;  /* 0x0000000100247802 */ /* 0x000fe20000000f00 */
[----:B------:R-:W-:Y:S01]  /*6bd0*/  IMAD.MOV.U32 R26, RZ, RZ, R5 ;  /* 0x000000ffff1a7224 */ /* 0x000fe200078e0005 */
[----:B------:R-:W-:Y:S02]  /*6be0*/  ISETP.GE.U32.AND P1, PT, R5, R33, PT ;  /* 0x000000210500720c */ /* 0x000fe40003f26070 */
[----:B------:R-:W-:Y:S01]  /*6bf0*/  @!P2 LOP3.LUT R6, R9, 0x7ff00000, RZ, 0xc0, !PT ;  /* 0x7ff000000906a812 */ /* 0x000fe200078ec0ff */
[----:B------:R-:W0:Y:S03]  /*6c00*/  MUFU.RCP64H R37, R35 ;  /* 0x0000002300257308 */ /* 0x000e260000001800 */
[----:B------:R-:W-:Y:S01]  /*6c10*/  @!P2 ISETP.GE.U32.AND P3, PT, R5, R6, PT ;  /* 0x000000060500a20c */ /* 0x000fe20003f66070 */
[----:B------:R-:W-:Y:S01]  /*6c20*/  IMAD.MOV.U32 R6, RZ, RZ, 0x1ca00000 ;  /* 0x1ca00000ff067424 */ /* 0x000fe200078e00ff */
[----:B------:R-:W-:-:S04]  /*6c30*/  @!P0 LOP3.LUT R33, R35, 0x7ff00000, RZ, 0xc0, !PT ;  /* 0x7ff0000023218812 */ /* 0x000fc800078ec0ff */
[C---:B------:R-:W-:Y:S02]  /*6c40*/  @!P2 SEL R11, R6.reuse, 0x63400000, !P3 ;  /* 0x63400000060ba807 */ /* 0x040fe40005800000 */
[----:B------:R-:W-:Y:S02]  /*6c50*/  SEL R31, R6, 0x63400000, !P1 ;  /* 0x63400000061f7807 */ /* 0x000fe40004800000 */
[--C-:B------:R-:W-:Y:S02]  /*6c60*/  @!P2 LOP3.LUT R10, R11, 0x80000000, R25.reuse, 0xf8, !PT ;  /* 0x800000000b0aa812 */ /* 0x100fe400078ef819 */
[----:B------:R-:W-:Y:S02]  /*6c70*/  LOP3.LUT R31, R31, 0x800fffff, R25, 0xf8, !PT ;  /* 0x800fffff1f1f7812 */ /* 0x000fe400078ef819 */
[----:B------:R-:W-:Y:S01]  /*6c80*/  @!P2 LOP3.LUT R11, R10, 0x100000, RZ, 0xfc, !PT ;  /* 0x001000000a0ba812 */ /* 0x000fe200078efcff */
[----:B------:R-:W-:-:S06]  /*6c90*/  @!P2 IMAD.MOV.U32 R10, RZ, RZ, RZ ;  /* 0x000000ffff0aa224 */ /* 0x000fcc00078e00ff */
[----:B------:R-:W-:Y:S02]  /*6ca0*/  @!P2 DFMA R30, R30, 2, -R10 ;  /* 0x400000001e1ea82b */ /* 0x000fe4000000080a */
[----:B0-----:R-:W-:-:S08]  /*6cb0*/  DFMA R10, R36, -R34, 1 ;  /* 0x3ff00000240a742b */ /* 0x001fd00000000822 */
[----:B------:R-:W-:Y:S01]  /*6cc0*/  DFMA R10, R10, R10, R10 ;  /* 0x0000000a0a0a722b */ /* 0x000fe2000000000a */
[----:B------:R-:W-:-:S05]  /*6cd0*/  @!P2 LOP3.LUT R26, R31, 0x7ff00000, RZ, 0xc0, !PT ;  /* 0x7ff000001f1aa812 */ /* 0x000fca00078ec0ff */
[----:B------:R-:W-:Y:S02]  /*6ce0*/  VIADD R32, R26, 0xffffffff ;  /* 0xffffffff1a207836 */ /* 0x000fe40000000000 */
[----:B------:R-:W-:-:S03]  /*6cf0*/  DFMA R10, R36, R10, R36 ;  /* 0x0000000a240a722b */ /* 0x000fc60000000024 */
[----:B------:R-:W-:Y:S01]  /*6d00*/  ISETP.GT.U32.AND P0, PT, R32, 0x7feffffe, PT ;  /* 0x7feffffe2000780c */ /* 0x000fe20003f04070 */
[----:B------:R-:W-:-:S04]  /*6d10*/  VIADD R32, R33, 0xffffffff ;  /* 0xffffffff21207836 */ /* 0x000fc80000000000 */
[----:B------:R-:W-:Y:S01]  /*6d20*/  DFMA R38, R10, -R34, 1 ;  /* 0x3ff000000a26742b */ /* 0x000fe20000000822 */
[----:B------:R-:W-:-:S07]  /*6d30*/  ISETP.GT.U32.OR P0, PT, R32, 0x7feffffe, P0 ;  /* 0x7feffffe2000780c */ /* 0x000fce0000704470 */
[----:B------:R-:W-:-:S08]  /*6d40*/  DFMA R38, R10, R38, R10 ;  /* 0x000000260a26722b */ /* 0x000fd0000000000a */
[----:B------:R-:W-:-:S08]  /*6d50*/  DMUL R36, R38, R30 ;  /* 0x0000001e26247228 */ /* 0x000fd00000000000 */
[----:B------:R-:W-:-:S08]  /*6d60*/  DFMA R10, R36, -R34, R30 ;  /* 0x80000022240a722b */ /* 0x000fd0000000001e */
[----:B------:R-:W-:Y:S01]  /*6d70*/  DFMA R10, R38, R10, R36 ;  /* 0x0000000a260a722b */ /* 0x000fe20000000024 */
[----:B------:R-:W-:Y:S10]  /*6d80*/  @P0 BRA `(.L_x_350) ;  /* 0x00000000006c0947 */ /* 0x000ff40003800000 */
[----:B------:R-:W-:-:S04]  /*6d90*/  LOP3.LUT R26, R9, 0x7ff00000, RZ, 0xc0, !PT ;  /* 0x7ff00000091a7812 */ /* 0x000fc800078ec0ff */
[CC--:B------:R-:W-:Y:S02]  /*6da0*/  VIADDMNMX R24, R5.reuse, -R26.reuse, 0xb9600000, !PT ;  /* 0xb960000005187446 */ /* 0x0c0fe4000780091a */
[----:B------:R-:W-:Y:S02]  /*6db0*/  ISETP.GE.U32.AND P0, PT, R5, R26, PT ;  /* 0x0000001a0500720c */ /* 0x000fe40003f06070 */
[----:B------:R-:W-:Y:S01]  /*6dc0*/  VIMNMX R5, PT, PT, R24, 0x46a00000, PT ;  /* 0x46a0000018057848 */ /* 0x000fe20003fe0100 */
[----:B------:R-:W-:Y:S01]  /*6dd0*/  IMAD.MOV.U32 R24, RZ, RZ, RZ ;  /* 0x000000ffff187224 */ /* 0x000fe200078e00ff */
[----:B------:R-:W-:-:S04]  /*6de0*/  SEL R6, R6, 0x63400000, !P0 ;  /* 0x6340000006067807 */ /* 0x000fc80004000000 */
[----:B------:R-:W-:-:S05]  /*6df0*/  IADD3 R5, PT, PT, -R6, R5, RZ ;  /* 0x0000000506057210 */ /* 0x000fca0007ffe1ff */
[----:B------:R-:W-:-:S06]  /*6e00*/  VIADD R25, R5, 0x7fe00000 ;  /* 0x7fe0000005197836 */ /* 0x000fcc0000000000 */
[----:B------:R-:W-:-:S10]  /*6e10*/  DMUL R36, R10, R24 ;  /* 0x000000180a247228 */ /* 0x000fd40000000000 */
[----:B------:R-:W-:-:S13]  /*6e20*/  FSETP.GTU.AND P0, PT, |R37|, 1.469367938527859385e-39, PT ;  /* 0x001000002500780b */ /* 0x000fda0003f0c200 */
[----:B------:R-:W-:Y:S05]  /*6e30*/  @P0 BRA `(.L_x_351) ;  /* 0x0000000000940947 */ /* 0x000fea0003800000 */
[----:B------:R-:W-:Y:S01]  /*6e40*/  DFMA R30, R10, -R34, R30 ;  /* 0x800000220a1e722b */ /* 0x000fe2000000001e */
[----:B------:R-:W-:-:S09]  /*6e50*/  IMAD.MOV.U32 R24, RZ, RZ, RZ ;  /* 0x000000ffff187224 */ /* 0x000fd200078e00ff */
[C---:B------:R-:W-:Y:S02]  /*6e60*/  FSETP.NEU.AND P0, PT, R31.reuse, RZ, PT ;  /* 0x000000ff1f00720b */ /* 0x040fe40003f0d000 */
[----:B------:R-:W-:-:S04]  /*6e70*/  LOP3.LUT R33, R31, 0x80000000, R9, 0x48, !PT ;  /* 0x800000001f217812 */ /* 0x000fc800078e4809 */
[----:B------:R-:W-:-:S07]  /*6e80*/  LOP3.LUT R25, R33, R25, RZ, 0xfc, !PT ;  /* 0x0000001921197212 */ /* 0x000fce00078efcff */
[----:B------:R-:W-:Y:S05]  /*6e90*/  @!P0 BRA `(.L_x_351) ;  /* 0x00000000007c8947 */ /* 0x000fea0003800000 */
[C---:B------:R-:W-:Y:S01]  /*6ea0*/  IADD3 R9, PT, PT, -R5.reuse, RZ, RZ ;  /* 0x000000ff05097210 */ /* 0x040fe20007ffe1ff */
[----:B------:R-:W-:Y:S01]  /*6eb0*/  IMAD.MOV.U32 R8, RZ, RZ, RZ ;  /* 0x000000ffff087224 */ /* 0x000fe200078e00ff */
[----:B------:R-:W-:-:S05]  /*6ec0*/  IADD3 R5, PT, PT, -R5, -0x43300000, RZ ;  /* 0xbcd0000005057810 */ /* 0x000fca0007ffe1ff */
[----:B------:R-:W-:Y:S02]  /*6ed0*/  DFMA R8, R36, -R8, R10 ;  /* 0x800000082408722b */ /* 0x000fe4000000000a */
[----:B------:R-:W-:-:S08]  /*6ee0*/  DMUL.RP R10, R10, R24 ;  /* 0x000000180a0a7228 */ /* 0x000fd00000008000 */
[----:B------:R-:W-:Y:S02]  /*6ef0*/  FSETP.NEU.AND P0, PT, |R9|, R5, PT ;  /* 0x000000050900720b */ /* 0x000fe40003f0d200 */
[----:B------:R-:W-:Y:S02]  /*6f00*/  LOP3.LUT R33, R11, R33, RZ, 0x3c, !PT ;  /* 0x000000210b217212 */ /* 0x000fe400078e3cff */
[----:B------:R-:W-:Y:S02]  /*6f10*/  FSEL R36, R10, R36, !P0 ;  /* 0x000000240a247208 */ /* 0x000fe40004000000 */
[----:B------:R-:W-:Y:S01]  /*6f20*/  FSEL R37, R33, R37, !P0 ;  /* 0x0000002521257208 */ /* 0x000fe20004000000 */
[----:B------:R-:W-:Y:S06]  /*6f30*/  BRA `(.L_x_351) ;  /* 0x0000000000547947 */ /* 0x000fec0003800000 */
.L_x_350:
[----:B------:R-:W-:-:S14]  /*6f40*/  DSETP.NAN.AND P0, PT, R24, R24, PT ;  /* 0x000000181800722a */ /* 0x000fdc0003f08000 */
[----:B------:R-:W-:Y:S05]  /*6f50*/  @P0 BRA `(.L_x_352) ;  /* 0x0000000000440947 */ /* 0x000fea0003800000 */
[----:B------:R-:W-:-:S14]  /*6f60*/  DSETP.NAN.AND P0, PT, R8, R8, PT ;  /* 0x000000080800722a */ /* 0x000fdc0003f08000 */
[----:B------:R-:W-:Y:S05]  /*6f70*/  @P0 BRA `(.L_x_353) ;  /* 0x0000000000300947 */ /* 0x000fea0003800000 */
[----:B------:R-:W-:Y:S01]  /*6f80*/  ISETP.NE.AND P0, PT, R26, R33, PT ;  /* 0x000000211a00720c */ /* 0x000fe20003f05270 */
[----:B------:R-:W-:Y:S02]  /*6f90*/  IMAD.MOV.U32 R36, RZ, RZ, 0x0 ;  /* 0x00000000ff247424 */ /* 0x000fe400078e00ff */
[----:B------:R-:W-:-:S10]  /*6fa0*/  IMAD.MOV.U32 R37, RZ, RZ, -0x80000 ;  /* 0xfff80000ff257424 */ /* 0x000fd400078e00ff */
[----:B------:R-:W-:Y:S05]  /*6fb0*/  @!P0 BRA `(.L_x_351) ;  /* 0x0000000000348947 */ /* 0x000fea0003800000 */
[----:B------:R-:W-:Y:S02]  /*6fc0*/  ISETP.NE.AND P0, PT, R26, 0x7ff00000, PT ;  /* 0x7ff000001a00780c */ /* 0x000fe40003f05270 */
[----:B------:R-:W-:Y:S02]  /*6fd0*/  LOP3.LUT R37, R25, 0x80000000, R9, 0x48, !PT ;  /* 0x8000000019257812 */ /* 0x000fe400078e4809 */
[----:B------:R-:W-:-:S13]  /*6fe0*/  ISETP.EQ.OR P0, PT, R33, RZ, !P0 ;  /* 0x000000ff2100720c */ /* 0x000fda0004702670 */
[----:B------:R-:W-:Y:S02]  /*6ff0*/  @P0 LOP3.LUT R5, R37, 0x7ff00000, RZ, 0xfc, !PT ;  /* 0x7ff0000025050812 */ /* 0x000fe400078efcff */
[----:B------:R-:W-:Y:S01]  /*7000*/  @!P0 MOV R36, RZ ;  /* 0x000000ff00248202 */ /* 0x000fe20000000f00 */
[----:B------:R-:W-:Y:S02]  /*7010*/  @P0 IMAD.MOV.U32 R36, RZ, RZ, RZ ;  /* 0x000000ffff240224 */ /* 0x000fe400078e00ff */
[----:B------:R-:W-:Y:S01]  /*7020*/  @P0 IMAD.MOV.U32 R37, RZ, RZ, R5 ;  /* 0x000000ffff250224 */ /* 0x000fe200078e0005 */
[----:B------:R-:W-:Y:S06]  /*7030*/  BRA `(.L_x_351) ;  /* 0x0000000000147947 */ /* 0x000fec0003800000 */
.L_x_353:
[----:B------:R-:W-:Y:S01]  /*7040*/  LOP3.LUT R37, R9, 0x80000, RZ, 0xfc, !PT ;  /* 0x0008000009257812 */ /* 0x000fe200078efcff */
[----:B------:R-:W-:Y:S01]  /*7050*/  IMAD.MOV.U32 R36, RZ, RZ, R8 ;  /* 0x000000ffff247224 */ /* 0x000fe200078e0008 */
[----:B------:R-:W-:Y:S06]  /*7060*/  BRA `(.L_x_351) ;  /* 0x0000000000087947 */ /* 0x000fec0003800000 */
.L_x_352:
[----:B------:R-:W-:Y:S02]  /*7070*/  LOP3.LUT R37, R25, 0x80000, RZ, 0xfc, !PT ;  /* 0x0008000019257812 */ /* 0x000fe400078efcff */
[----:B------:R-:W-:-:S07]  /*7080*/  MOV R36, R24 ;  /* 0x0000001800247202 */ /* 0x000fce0000000f00 */
.L_x_351:
[----:B------:R-:W-:Y:S05]  /*7090*/  BSYNC.RECONVERGENT B1 ;  /* 0x0000000000017941 */ /* 0x000fea0003800200 */
.L_x_349:
[----:B------:R-:W-:Y:S02]  /*70a0*/  IMAD.MOV.U32 R8, RZ, RZ, R0 ;  /* 0x000000ffff087224 */ /* 0x000fe400078e0000 */
[----:B------:R-:W-:Y:S02]  /*70b0*/  IMAD.MOV.U32 R9, RZ, RZ, 0x0 ;  /* 0x00000000ff097424 */ /* 0x000fe400078e00ff */
[----:B------:R-:W-:Y:S02]  /*70c0*/  IMAD.MOV.U32 R6, RZ, RZ, R36 ;  /* 0x000000ffff067224 */ /* 0x000fe400078e0024 */
[----:B------:R-:W-:Y:S05]  /*70d0*/  RET.REL.NODEC R8 `(_Z13fused_bn_max1PfS_S_S_iiS_S_S_S_ibiiiiiiiiiii) ;  /* 0xffffff8c08c87950 */ /* 0x000fea0003c3ffff */
        .weak           $__internal_1_$__cuda_sm20_dsqrt_rn_f64_mediumpath_v1
        .type           $__internal_1_$__cuda_sm20_dsqrt_rn_f64_mediumpath_v1,@function
        .size           $__internal_1_$__cuda_sm20_dsqrt_rn_f64_mediumpath_v1,(.L_x_534 - $__internal_1_$__cuda_sm20_dsqrt_rn_f64_mediumpath_v1)
$__internal_1_$__cuda_sm20_dsqrt_rn_f64_mediumpath_v1:
[----:B------:R-:W-:Y:S01]  /*70e0*/  ISETP.GE.U32.AND P0, PT, R24, -0x3400000, PT ;  /* 0xfcc000001800780c */ /* 0x000fe20003f06070 */
[----:B------:R-:W-:Y:S01]  /*70f0*/  BSSY.RECONVERGENT B1, `(.L_x_354) ;  /* 0x0000026000017945 */ /* 0x000fe20003800200 */
[----:B------:R-:W-:Y:S01]  /*7100*/  MOV R24, R30 ;  /* 0x0000001e00187202 */ /* 0x000fe20000000f00 */
[----:B------:R-:W-:Y:S02]  /*7110*/  IMAD.MOV.U32 R30, RZ, RZ, R0 ;  /* 0x000000ffff1e7224 */ /* 0x000fe400078e0000 */
[----:B------:R-:W-:-:S08]  /*7120*/  IMAD.MOV.U32 R31, RZ, RZ, R5 ;  /* 0x000000ffff1f7224 */ /* 0x000fd000078e0005 */
[----:B------:R-:W-:Y:S05]  /*7130*/  @!P0 BRA `(.L_x_355) ;  /* 0x0000000000208947 */ /* 0x000fea0003800000 */
[----:B------:R-:W-:-:S10]  /*7140*/  DFMA.RM R10, R8, R30, R10 ;  /* 0x0000001e080a722b */ /* 0x000fd4000000400a */
[----:B------:R-:W-:-:S05]  /*7150*/  IADD3 R8, P0, PT, R10, 0x1, RZ ;  /* 0x000000010a087810 */ /* 0x000fca0007f1e0ff */
[----:B------:R-:W-:-:S06]  /*7160*/  IMAD.X R9, RZ, RZ, R11, P0 ;  /* 0x000000ffff097224 */ /* 0x000fcc00000e060b */
[----:B------:R-:W-:-:S08]  /*7170*/  DFMA.RP R24, -R10, R8, R24 ;  /* 0x000000080a18722b */ /* 0x000fd00000008118 */
[----:B------:R-:W-:-:S06]  /*7180*/  DSETP.GT.AND P0, PT, R24, RZ, PT ;  /* 0x000000ff1800722a */ /* 0x000fcc0003f04000 */
[----:B------:R-:W-:Y:S02]  /*7190*/  FSEL R8, R8, R10, P0 ;  /* 0x0000000a08087208 */ /* 0x000fe40000000000 */
[----:B------:R-:W-:Y:S01]  /*71a0*/  FSEL R9, R9, R11, P0 ;  /* 0x0000000b09097208 */ /* 0x000fe20000000000 */
[----:B------:R-:W-:Y:S06]  /*71b0*/  BRA `(.L_x_356) ;  /* 0x0000000000647947 */ /* 0x000fec0003800000 */
.L_x_355:
[----:B------:R-:W-:-:S14]  /*71c0*/  DSETP.NE.AND P0, PT, R24, RZ, PT ;  /* 0x000000ff1800722a */ /* 0x000fdc0003f05000 */
[----:B------:R-:W-:Y:S05]  /*71d0*/  @!P0 BRA `(.L_x_357) ;  /* 0x0000000000588947 */ /* 0x000fea0003800000 */
[----:B------:R-:W-:-:S13]  /*71e0*/  ISETP.GE.AND P0, PT, R25, RZ, PT ;  /* 0x000000ff1900720c */ /* 0x000fda0003f06270 */
[----:B------:R-:W-:Y:S01]  /*71f0*/  @!P0 MOV R8, 0x0 ;  /* 0x0000000000088802 */ /* 0x000fe20000000f00 */
[----:B------:R-:W-:Y:S01]  /*7200*/  @!P0 IMAD.MOV.U32 R9, RZ, RZ, -0x80000 ;  /* 0xfff80000ff098424 */ /* 0x000fe200078e00ff */
[----:B------:R-:W-:Y:S06]  /*7210*/  @!P0 BRA `(.L_x_356) ;  /* 0x00000000004c8947 */ /* 0x000fec0003800000 */
[----:B------:R-:W-:-:S13]  /*7220*/  ISETP.GT.AND P0, PT, R25, 0x7fefffff, PT ;  /* 0x7fefffff1900780c */ /* 0x000fda0003f04270 */
[----:B------:R-:W-:Y:S05]  /*7230*/  @P0 BRA `(.L_x_357) ;  /* 0x0000000000400947 */ /* 0x000fea0003800000 */
[----:B------:R-:W-:Y:S01]  /*7240*/  DMUL R30, R24, 8.11296384146066816958e+31 ;  /* 0x46900000181e7828 */ /* 0x000fe20000000000 */
[----:B------:R-:W-:Y:S01]  /*7250*/  IMAD.MOV.U32 R8, RZ, RZ, 0x0 ;  /* 0x00000000ff087424 */ /* 0x000fe200078e00ff */
[----:B------:R-:W-:Y:S01]  /*7260*/  MOV R9, 0x3fd80000 ;  /* 0x3fd8000000097802 */ /* 0x000fe20000000f00 */
[----:B------:R-:W-:-:S03]  /*7270*/  IMAD.MOV.U32 R24, RZ, RZ, RZ ;  /* 0x000000ffff187224 */ /* 0x000fc600078e00ff */
[----:B------:R-:W0:Y:S03]  /*7280*/  MUFU.RSQ64H R25, R31 ;  /* 0x0000001f00197308 */ /* 0x000e260000001c00 */
[----:B0-----:R-:W-:-:S08]  /*7290*/  DMUL R10, R24, R24 ;  /* 0x00000018180a7228 */ /* 0x001fd00000000000 */
[----:B------:R-:W-:-:S08]  /*72a0*/  DFMA R10, R30, -R10, 1 ;  /* 0x3ff000001e0a742b */ /* 0x000fd0000000080a */
[----:B------:R-:W-:Y:S02]  /*72b0*/  DFMA R8, R10, R8, 0.5 ;  /* 0x3fe000000a08742b */ /* 0x000fe40000000008 */
[----:B------:R-:W-:-:S08]  /*72c0*/  DMUL R10, R24, R10 ;  /* 0x0000000a180a7228 */ /* 0x000fd00000000000 */
[----:B------:R-:W-:-:S08]  /*72d0*/  DFMA R10, R8, R10, R24 ;  /* 0x0000000a080a722b */ /* 0x000fd00000000018 */
[----:B------:R-:W-:Y:S02]  /*72e0*/  DMUL R8, R30, R10 ;  /* 0x0000000a1e087228 */ /* 0x000fe40000000000 */
[----:B------:R-:W-:-:S06]  /*72f0*/  VIADD R11, R11, 0xfff00000 ;  /* 0xfff000000b0b7836 */ /* 0x000fcc0000000000 */
[----:B------:R-:W-:-:S08]  /*7300*/  DFMA R24, R8, -R8, R30 ;  /* 0x800000080818722b */ /* 0x000fd0000000001e */
[----:B------:R-:W-:-:S10]  /*7310*/  DFMA R8, R10, R24, R8 ;  /* 0x000000180a08722b */ /* 0x000fd40000000008 */
[----:B------:R-:W-:Y:S01]  /*7320*/  VIADD R9, R9, 0xfcb00000 ;  /* 0xfcb0000009097836 */ /* 0x000fe20000000000 */
[----:B------:R-:W-:Y:S06]  /*7330*/  BRA `(.L_x_356) ;  /* 0x0000000000047947 */ /* 0x000fec0003800000 */
.L_x_357:
[----:B------:R-:W-:-:S11]  /*7340*/  DADD R8, R24, R24 ;  /* 0x0000000018087229 */ /* 0x000fd60000000018 */
.L_x_356:
[----:B------:R-:W-:Y:S05]  /*7350*/  BSYNC.RECONVERGENT B1 ;  /* 0x0000000000017941 */ /* 0x000fea0003800200 */
.L_x_354:
[----:B------:R-:W-:Y:S01]  /*7360*/  IMAD.MOV.U32 R0, RZ, RZ, R8 ;  /* 0x000000ffff007224 */ /* 0x000fe200078e0008 */
[----:B------:R-:W-:Y:S01]  /*7370*/  MOV R5, R9 ;  /* 0x0000000900057202 */ /* 0x000fe20000000f00 */
[----:B------:R-:W-:Y:S02]  /*7380*/  IMAD.MOV.U32 R8, RZ, RZ, R6 ;  /* 0x000000ffff087224 */ /* 0x000fe400078e0006 */
[----:B------:R-:W-:-:S04]  /*7390*/  IMAD.MOV.U32 R9, RZ, RZ, 0x0 ;  /* 0x00000000ff097424 */ /* 0x000fc800078e00ff */
[----:B------:R-:W-:Y:S05]  /*73a0*/  RET.REL.NODEC R8 `(_Z13fused_bn_max1PfS_S_S_iiS_S_S_S_ibiiiiiiiiiii) ;  /* 0xffffff8c08147950 */ /* 0x000fea0003c3ffff */
.L_x_358:
        /* <DEDUP_REMOVED lines=13> */
.L_x_534:


//--------------------- .text._Z10fused_max1PfS_S_S_iiiiiiiiiiiiiiiiii --------------------------
	.section	.text._Z10fused_max1PfS_S_S_iiiiiiiiiiiiiiiiii,"ax",@progbits
	.align	128
        .global         _Z10fused_max1PfS_S_S_iiiiiiiiiiiiiiiiii
        .type           _Z10fused_max1PfS_S_S_iiiiiiiiiiiiiiiiii,@function
        .size           _Z10fused_max1PfS_S_S_iiiiiiiiiiiiiiiiii,(.L_x_543 - _Z10fused_max1PfS_S_S_iiiiiiiiiiiiiiiiii)
        .other          _Z10fused_max1PfS_S_S_iiiiiiiiiiiiiiiiii,@"STO_CUDA_ENTRY STV_DEFAULT"
_Z10fused_max1PfS_S_S_iiiiiiiiiiiiiiiiii:
.text._Z10fused_max1PfS_S_S_iiiiiiiiiiiiiiiiii:
[----:B------:R-:W-:Y:S08]  /*0000*/  LDC R1, c[0x0][0x37c] ;  /* 0x0000df00ff017b82 */ /* 0x000ff00000000800 */
[----:B------:R-:W0:Y:S01]  /*0010*/  S2UR UR4, SR_CTAID.Y ;  /* 0x00000000000479c3 */ /* 0x000e220000002600 */
[----:B------:R-:W1:Y:S01]  /*0020*/  S2R R0, SR_TID.X ;  /* 0x0000000000007919 */ /* 0x000e620000002100 */
[----:B------:R-:W2:Y:S01]  /*0030*/  LDCU.64 UR6, c[0x0][0x358] ;  /* 0x00006b00ff0677ac */ /* 0x000ea20008000a00 */
[----:B------:R-:W-:Y:S01]  /*0040*/  BSSY.RECONVERGENT B0, `(.L_x_359) ;  /* 0x000010b000007945 */ /* 0x000fe20003800200 */
[----:B------:R-:W3:Y:S04]  /*0050*/  S2R R2, SR_TID.Y ;  /* 0x0000000000027919 */ /* 0x000ee80000002200 */
[----:B------:R-:W0:Y:S08]  /*0060*/  LDC.64 R4, c[0x0][0x3d0] ;  /* 0x0000f400ff047b82 */ /* 0x000e300000000a00 */
[----:B------:R-:W4:Y:S08]  /*0070*/  S2UR UR8, SR_CTAID.X ;  /* 0x00000000000879c3 */ /* 0x000f300000002500 */
[----:B------:R-:W5:Y:S08]  /*0080*/  S2UR UR5, SR_CTAID.Z ;  /* 0x00000000000579c3 */ /* 0x000f700000002700 */
[----:B------:R-:W1:Y:S01]  /*0090*/  LDC R13, c[0x0][0x3d8] ;  /* 0x0000f600ff0d7b82 */ /* 0x000e620000000800 */
[----:B0-----:R-:W-:-:S04]  /*00a0*/  ISETP.LE.U32.AND P0, PT, R5, UR4, PT ;  /* 0x0000000405007c0c */ /* 0x001fc8000bf03070 */
[----:B----4-:R-:W-:-:S04]  /*00b0*/  ISETP.LE.U32.OR P0, PT, R4, UR8, P0 ;  /* 0x0000000804007c0c */ /* 0x010fc80008703470 */
[----:B-----5:R-:W-:-:S04]  /*00c0*/  ISETP.LE.U32.OR P0, PT, R5, UR5, P0 ;  /* 0x0000000505007c0c */ /* 0x020fc80008703470 */
[----:B-1----:R-:W-:-:S04]  /*00d0*/  ISETP.GE.U32.OR P0, PT, R0, R13, P0 ;  /* 0x0000000d0000720c */ /* 0x002fc80000706470 */
[----:B---3--:R-:W-:-:S13]  /*00e0*/  ISETP.GE.U32.OR P0, PT, R2, R13, P0 ;  /* 0x0000000d0200720c */ /* 0x008fda0000706470 */
[----:B--2---:R-:W-:Y:S05]  /*00f0*/  @P0 BRA `(.L_x_360) ;  /* 0x0000000c00fc0947 */ /* 0x004fea0003800000 */
[----:B------:R-:W0:Y:S01]  /*0100*/  LDC.64 R4, c[0x0][0x3b0] ;  /* 0x0000ec00ff047b82 */ /* 0x000e220000000a00 */
[----:B------:R-:W-:Y:S01]  /*0110*/  IMAD R8, R13, UR4, R0 ;  /* 0x000000040d087c24 */ /* 0x000fe2000f8e0200 */
[----:B------:R-:W-:Y:S06]  /*0120*/  BSSY.RECONVERGENT B1, `(.L_x_361) ;  /* 0x0000024000017945 */ /* 0x000fec0003800200 */
[----:B------:R-:W1:Y:S08]  /*0130*/  LDC.64 R6, c[0x0][0x3a8] ;  /* 0x0000ea00ff067b82 */ /* 0x000e700000000a00 */
[----:B------:R-:W2:Y:S01]  /*0140*/  LDC R10, c[0x0][0x3b8] ;  /* 0x0000ee00ff0a7b82 */ /* 0x000ea20000000800 */
[C---:B0-----:R-:W-:Y:S01]  /*0150*/  IMAD R3, R8.reuse, R4, -R5 ;  /* 0x0000000408037224 */ /* 0x041fe200078e0a05 */
[----:B------:R-:W-:-:S04]  /*0160*/  ISETP.GE.AND P0, PT, R8, R5, PT ;  /* 0x000000050800720c */ /* 0x000fc80003f06270 */
[----:B------:R-:W-:Y:S01]  /*0170*/  SEL R15, R5, RZ, !P0 ;  /* 0x000000ff050f7207 */ /* 0x000fe20004000000 */
[----:B-1----:R-:W-:Y:S02]  /*0180*/  IMAD.IADD R11, R7, 0x1, -R5 ;  /* 0x00000001070b7824 */ /* 0x002fe400078e0a05 */
[----:B------:R-:W-:-:S03]  /*0190*/  IMAD R3, R3, R6, RZ ;  /* 0x0000000603037224 */ /* 0x000fc600078e02ff */
[----:B------:R-:W-:Y:S02]  /*01a0*/  ISETP.GE.AND P1, PT, R8, R11, PT ;  /* 0x0000000b0800720c */ /* 0x000fe40003f26270 */
[----:B------:R-:W-:Y:S01]  /*01b0*/  VIMNMX R9, PT, PT, RZ, R3, !PT ;  /* 0x00000003ff097248 */ /* 0x000fe20007fe0100 */
[----:B--2---:R-:W-:-:S10]  /*01c0*/  IMAD.IADD R3, R10, 0x1, -R15 ;  /* 0x000000010a037824 */ /* 0x004fd400078e0a0f */
[----:B------:R-:W-:Y:S05]  /*01d0*/  @!P1 BRA `(.L_x_362) ;  /* 0x0000000000609947 */ /* 0x000fea0003800000 */
[----:B------:R-:W-:Y:S02]  /*01e0*/  IABS R12, R6 ;  /* 0x00000006000c7213 */ /* 0x000fe40000000000 */
[----:B------:R-:W-:Y:S02]  /*01f0*/  IABS R16, R9 ;  /* 0x0000000900107213 */ /* 0x000fe40000000000 */
[----:B------:R-:W0:Y:S08]  /*0200*/  I2F.RP R3, R12 ;  /* 0x0000000c00037306 */ /* 0x000e300000209400 */
[----:B0-----:R-:W0:Y:S02]  /*0210*/  MUFU.RCP R3, R3 ;  /* 0x0000000300037308 */ /* 0x001e240000001000 */
[----:B0-----:R-:W-:-:S06]  /*0220*/  VIADD R14, R3, 0xffffffe ;  /* 0x0ffffffe030e7836 */ /* 0x001fcc0000000000 */
[----:B------:R0:W1:Y:S02]  /*0230*/  F2I.FTZ.U32.TRUNC.NTZ R15, R14 ;  /* 0x0000000e000f7305 */ /* 0x000064000021f000 */
[----:B0-----:R-:W-:Y:S02]  /*0240*/  IMAD.MOV.U32 R14, RZ, RZ, RZ ;  /* 0x000000ffff0e7224 */ /* 0x001fe400078e00ff */
[----:B-1----:R-:W-:-:S04]  /*0250*/  IMAD.MOV R17, RZ, RZ, -R15 ;  /* 0x000000ffff117224 */ /* 0x002fc800078e0a0f */
[----:B------:R-:W-:-:S04]  /*0260*/  IMAD R17, R17, R12, RZ ;  /* 0x0000000c11117224 */ /* 0x000fc800078e02ff */
[----:B------:R-:W-:-:S06]  /*0270*/  IMAD.HI.U32 R15, R15, R17, R14 ;  /* 0x000000110f0f7227 */ /* 0x000fcc00078e000e */
[----:B------:R-:W-:-:S04]  /*0280*/  IMAD.HI.U32 R15, R15, R16, RZ ;  /* 0x000000100f0f7227 */ /* 0x000fc800078e00ff */
[----:B------:R-:W-:-:S04]  /*0290*/  IMAD.MOV R3, RZ, RZ, -R15 ;  /* 0x000000ffff037224 */ /* 0x000fc800078e0a0f */
        /* <DEDUP_REMOVED lines=9> */
[----:B------:R-:W-:Y:S01]  /*0330*/  @!P2 IMAD.MOV R15, RZ, RZ, -R15 ;  /* 0x000000ffff0fa224 */ /* 0x000fe200078e0a0f */
[----:B------:R-:W-:-:S05]  /*0340*/  @!P1 LOP3.LUT R15, RZ, R6, RZ, 0x33, !PT ;  /* 0x00000006ff0f9212 */ /* 0x000fca00078e33ff */
[----:B------:R-:W-:-:S07]  /*0350*/  IMAD.IADD R3, R6, 0x1, -R15 ;  /* 0x0000000106037824 */ /* 0x000fce00078e0a0f */
.L_x_362:
[----:B------:R-:W-:Y:S05]  /*0360*/  BSYNC.RECONVERGENT B1 ;  /* 0x0000000000017941 */ /* 0x000fea0003800200 */
.L_x_361:
[----:B------:R-:W0:Y:S01]  /*0370*/  LDCU UR9, c[0x0][0x3a0] ;  /* 0x00007400ff0977ac */ /* 0x000e220008000800 */
[----:B------:R-:W-:Y:S02]  /*0380*/  IMAD R12, R13, UR5, R2 ;  /* 0x000000050d0c7c24 */ /* 0x000fe4000f8e0202 */
[----:B------:R-:W-:-:S03]  /*0390*/  IMAD R8, R7, UR8, R8 ;  /* 0x0000000807087c24 */ /* 0x000fc6000f8e0208 */
[C---:B------:R-:W-:Y:S01]  /*03a0*/  ISETP.GE.AND P1, PT, R12.reuse, R11, PT ;  /* 0x0000000b0c00720c */ /* 0x040fe20003f26270 */
[C---:B------:R-:W-:Y:S01]  /*03b0*/  IMAD R11, R12.reuse, R4, -R5 ;  /* 0x000000040c0b7224 */ /* 0x040fe200078e0a05 */
[----:B------:R-:W-:-:S04]  /*03c0*/  ISETP.GE.AND P0, PT, R12, R5, PT ;  /* 0x000000050c00720c */ /* 0x000fc80003f06270 */
[----:B------:R-:W-:Y:S02]  /*03d0*/  SEL R5, R5, RZ, !P0 ;  /* 0x000000ff05057207 */ /* 0x000fe40004000000 */
[----:B------:R-:W-:-:S03]  /*03e0*/  VIMNMX R11, PT, PT, RZ, R11, !PT ;  /* 0x0000000bff0b7248 */ /* 0x000fc60007fe0100 */
[----:B------:R-:W-:Y:S01]  /*03f0*/  IMAD.IADD R4, R10, 0x1, -R5 ;  /* 0x000000010a047824 */ /* 0x000fe200078e0a05 */
[----:B0-----:R-:W-:Y:S01]  /*0400*/  UISETP.GE.AND UP0, UPT, UR9, 0x1, UPT ;  /* 0x000000010900788c */ /* 0x001fe2000bf06270 */
[----:B------:R-:W-:-:S08]  /*0410*/  @P1 IMAD.IADD R4, R6, 0x1, -R11 ;  /* 0x0000000106041824 */ /* 0x000fd000078e0a0b */
[----:B------:R-:W-:Y:S05]  /*0420*/  BRA.U !UP0, `(.L_x_360) ;  /* 0x0000000d08307547 */ /* 0x000fea000b800000 */
[----:B------:R-:W0:Y:S01]  /*0430*/  LDC.64 R14, c[0x0][0x390] ;  /* 0x0000e400ff0e7b82 */ /* 0x000e220000000a00 */
[----:B------:R-:W-:Y:S01]  /*0440*/  IMAD R7, R8, R7, R12 ;  /* 0x0000000708077224 */ /* 0x000fe200078e020c */
[C---:B------:R-:W-:Y:S01]  /*0450*/  LOP3.LUT R12, R4.reuse, 0x7, RZ, 0xc0, !PT ;  /* 0x00000007040c7812 */ /* 0x040fe200078ec0ff */
[----:B------:R-:W-:Y:S01]  /*0460*/  IMAD.IADD R5, R9, 0x1, R11 ;  /* 0x0000000109057824 */ /* 0x000fe200078e020b */
[----:B------:R-:W-:Y:S01]  /*0470*/  CS2R R8, SRZ ;  /* 0x0000000000087805 */ /* 0x000fe2000001ff00 */
[----:B------:R-:W-:Y:S01]  /*0480*/  IMAD.MOV.U32 R10, RZ, RZ, RZ ;  /* 0x000000ffff0a7224 */ /* 0x000fe200078e00ff */
[C---:B------:R-:W-:Y:S01]  /*0490*/  LOP3.LUT R11, R4.reuse, 0xf, RZ, 0xc0, !PT ;  /* 0x0000000f040b7812 */ /* 0x040fe200078ec0ff */
[----:B------:R-:W-:Y:S01]  /*04a0*/  IMAD.MOV.U32 R19, RZ, RZ, RZ ;  /* 0x000000ffff137224 */ /* 0x000fe200078e00ff */
[C---:B------:R-:W-:Y:S02]  /*04b0*/  LOP3.LUT R13, R4.reuse, 0x7ffffff0, RZ, 0xc0, !PT ;  /* 0x7ffffff0040d7812 */ /* 0x040fe400078ec0ff */
[----:B------:R-:W-:Y:S01]  /*04c0*/  LOP3.LUT R18, R4, 0x3, RZ, 0xc0, !PT ;  /* 0x0000000304127812 */ /* 0x000fe200078ec0ff */
[----:B0-----:R-:W-:Y:S01]  /*04d0*/  IMAD.WIDE R14, R7, 0x4, R14 ;  /* 0x00000004070e7825 */ /* 0x001fe200078e020e */
[----:B------:R-:W-:-:S07]  /*04e0*/  CS2R R6, SRZ ;  /* 0x0000000000067805 */ /* 0x000fce000001ff00 */
.L_x_378:
        /* <DEDUP_REMOVED lines=8> */
.L_x_377:
[----:B------:R-:W-:Y:S01]  /*0570*/  ISETP.GE.AND P1, PT, R4, 0x1, PT ;  /* 0x000000010400780c */ /* 0x000fe20003f26270 */
[----:B------:R-:W-:-:S12]  /*0580*/  BSSY.RECONVERGENT B1, `(.L_x_365) ;  /* 0x00000a6000017945 */ /* 0x000fd80003800200 */
[----:B------:R-:W-:Y:S05]  /*0590*/  @!P1 BRA `(.L_x_366) ;  /* 0x0000000800909947 */ /* 0x000fea0003800000 */
[C---:B------:R-:W-:Y:S01]  /*05a0*/  ISETP.EQ.AND P1, PT, R20.reuse, RZ, PT ;  /* 0x000000ff1400720c */ /* 0x040fe20003f22270 */
[----:B------:R-:W0:Y:S01]  /*05b0*/  LDC R21, c[0x0][0x3a8] ;  /* 0x0000ea00ff157b82 */ /* 0x000e220000000800 */
[C---:B------:R-:W-:Y:S01]  /*05c0*/  ISETP.EQ.AND P2, PT, R20.reuse, 0x4, PT ;  /* 0x000000041400780c */ /* 0x040fe20003f42270 */
[----:B------:R-:W-:Y:S01]  /*05d0*/  BSSY.RECONVERGENT B3, `(.L_x_367) ;  /* 0x0000048000037945 */ /* 0x000fe20003800200 */
[C---:B------:R-:W-:Y:S01]  /*05e0*/  ISETP.EQ.AND P3, PT, R20.reuse, 0x8, PT ;  /* 0x000000081400780c */ /* 0x040fe20003f62270 */
[----:B------:R-:W-:Y:S01]  /*05f0*/  IMAD.MOV.U32 R24, RZ, RZ, RZ ;  /* 0x000000ffff187224 */ /* 0x000fe200078e00ff */
[C---:B------:R-:W-:Y:S02]  /*0600*/  ISETP.EQ.AND P4, PT, R20.reuse, 0xc, PT ;  /* 0x0000000c1400780c */ /* 0x040fe40003f82270 */
[----:B------:R-:W-:-:S05]  /*0610*/  ISETP.EQ.AND P5, PT, R20, 0x10, PT ;  /* 0x000000101400780c */ /* 0x000fca0003fa2270 */
[----:B------:R-:W-:Y:S01]  /*0620*/  @P1 IMAD.MOV.U32 R23, RZ, RZ, R6 ;  /* 0x000000ffff171224 */ /* 0x000fe200078e0006 */
[----:B------:R-:W-:Y:S01]  /*0630*/  ISETP.GE.U32.AND P1, PT, R4, 0x10, PT ;  /* 0x000000100400780c */ /* 0x000fe20003f26070 */
[----:B------:R-:W-:Y:S02]  /*0640*/  @P2 IMAD.MOV.U32 R23, RZ, RZ, R7 ;  /* 0x000000ffff172224 */ /* 0x000fe400078e0007 */
[----:B------:R-:W-:Y:S02]  /*0650*/  @P3 IMAD.MOV.U32 R23, RZ, RZ, R8 ;  /* 0x000000ffff173224 */ /* 0x000fe400078e0008 */
[----:B------:R-:W-:Y:S02]  /*0660*/  @P4 IMAD.MOV.U32 R23, RZ, RZ, R9 ;  /* 0x000000ffff174224 */ /* 0x000fe400078e0009 */
[----:B------:R-:W-:Y:S02]  /*0670*/  @P5 IMAD.MOV.U32 R23, RZ, RZ, R10 ;  /* 0x000000ffff175224 */ /* 0x000fe400078e000a */
[----:B0-----:R-:W-:-:S04]  /*0680*/  IMAD R16, R21, UR8, R22 ;  /* 0x0000000815107c24 */ /* 0x001fc8000f8e0216 */
[----:B------:R-:W-:Y:S01]  /*0690*/  IMAD R21, R16, R21, R5 ;  /* 0x0000001510157224 */ /* 0x000fe200078e0205 */
[----:B------:R-:W-:Y:S06]  /*06a0*/  @!P1 BRA `(.L_x_368) ;  /* 0x0000000000e89947 */ /* 0x000fec0003800000 */
[----:B------:R-:W-:Y:S01]  /*06b0*/  BSSY.RECONVERGENT B4, `(.L_x_369) ;  /* 0x0000038000047945 */ /* 0x000fe20003800200 */
[----:B------:R-:W-:-:S07]  /*06c0*/  IMAD.MOV.U32 R24, RZ, RZ, RZ ;  /* 0x000000ffff187224 */ /* 0x000fce00078e00ff */
.L_x_370:
[----:B------:R-:W0:Y:S01]  /*06d0*/  LDC.64 R16, c[0x0][0x380] ;  /* 0x0000e000ff107b82 */ /* 0x000e220000000a00 */
[----:B------:R-:W-:-:S04]  /*06e0*/  IMAD.IADD R25, R21, 0x1, R24 ;  /* 0x0000000115197824 */ /* 0x000fc800078e0218 */
[----:B0-----:R-:W-:-:S05]  /*06f0*/  IMAD.WIDE R16, R25, 0x4, R16 ;  /* 0x0000000419107825 */ /* 0x001fca00078e0210 */
[----:B------:R-:W2:Y:S04]  /*0700*/  LDG.E R26, desc[UR6][R16.64] ;  /* 0x00000006101a7981 */ /* 0x000ea8000c1e1900 */
[----:B------:R-:W3:Y:S04]  /*0710*/  LDG.E R25, desc[UR6][R16.64+0x4] ;  /* 0x0000040610197981 */ /* 0x000ee8000c1e1900 */
[----:B------:R-:W4:Y:S01]  /*0720*/  LDG.E R27, desc[UR6][R16.64+0x8] ;  /* 0x00000806101b7981 */ /* 0x000f22000c1e1900 */
[----:B--2---:R-:W-:-:S04]  /*0730*/  FSETP.GEU.AND P1, PT, R23, R26, PT ;  /* 0x0000001a1700720b */ /* 0x004fc80003f2e000 */
[----:B------:R-:W-:Y:S02]  /*0740*/  FSEL R28, R26, R23, !P1 ;  /* 0x000000171a1c7208 */ /* 0x000fe40004800000 */
[----:B------:R-:W2:Y:S04]  /*0750*/  LDG.E R26, desc[UR6][R16.64+0xc] ;  /* 0x00000c06101a7981 */ /* 0x000ea8000c1e1900 */
[----:B------:R-:W5:Y:S01]  /*0760*/  LDG.E R23, desc[UR6][R16.64+0x10] ;  /* 0x0000100610177981 */ /* 0x000f62000c1e1900 */
[----:B---3--:R-:W-:-:S04]  /*0770*/  FSETP.GEU.AND P1, PT, R28, R25, PT ;  /* 0x000000191c00720b */ /* 0x008fc80003f2e000 */
[----:B------:R-:W-:-:S04]  /*0780*/  FSEL R25, R25, R28, !P1 ;  /* 0x0000001c19197208 */ /* 0x000fc80004800000 */
[----:B----4-:R-:W-:-:S04]  /*0790*/  FSETP.GEU.AND P1, PT, R25, R27, PT ;  /* 0x0000001b1900720b */ /* 0x010fc80003f2e000 */
[----:B------:R-:W-:Y:S02]  /*07a0*/  FSEL R25, R27, R25, !P1 ;  /* 0x000000191b197208 */ /* 0x000fe40004800000 */
[----:B------:R-:W3:Y:S02]  /*07b0*/  LDG.E R27, desc[UR6][R16.64+0x18] ;  /* 0x00001806101b7981 */ /* 0x000ee4000c1e1900 */
[----:B--2---:R-:W-:-:S04]  /*07c0*/  FSETP.GEU.AND P1, PT, R25, R26, PT ;  /* 0x0000001a1900720b */ /* 0x004fc80003f2e000 */
[----:B------:R-:W-:Y:S02]  /*07d0*/  FSEL R26, R26, R25, !P1 ;  /* 0x000000191a1a7208 */ /* 0x000fe40004800000 */
[----:B------:R-:W2:Y:S02]  /*07e0*/  LDG.E R25, desc[UR6][R16.64+0x14] ;  /* 0x0000140610197981 */ /* 0x000ea4000c1e1900 */
[----:B-----5:R-:W-:-:S04]  /*07f0*/  FSETP.GEU.AND P1, PT, R26, R23, PT ;  /* 0x000000171a00720b */ /* 0x020fc80003f2e000 */
[----:B------:R-:W-:Y:S02]  /*0800*/  FSEL R28, R23, R26, !P1 ;  /* 0x0000001a171c7208 */ /* 0x000fe40004800000 */
[----:B------:R-:W4:Y:S04]  /*0810*/  LDG.E R26, desc[UR6][R16.64+0x1c] ;  /* 0x00001c06101a7981 */ /* 0x000f28000c1e1900 */
[----:B------:R-:W5:Y:S01]  /*0820*/  LDG.E R23, desc[UR6][R16.64+0x20] ;  /* 0x0000200610177981 */ /* 0x000f62000c1e1900 */
[----:B--2---:R-:W-:-:S04]  /*0830*/  FSETP.GEU.AND P1, PT, R28, R25, PT ;  /* 0x000000191c00720b */ /* 0x004fc80003f2e000 */
[----:B------:R-:W-:-:S04]  /*0840*/  FSEL R25, R25, R28, !P1 ;  /* 0x0000001c19197208 */ /* 0x000fc80004800000 */
[----:B---3--:R-:W-:-:S04]  /*0850*/  FSETP.GEU.AND P1, PT, R25, R27, PT ;  /* 0x0000001b1900720b */ /* 0x008fc80003f2e000 */
[----:B------:R-:W-:Y:S02]  /*0860*/  FSEL R25, R27, R25, !P1 ;  /* 0x000000191b197208 */ /* 0x000fe40004800000 */
[----:B------:R-:W2:Y:S02]  /*0870*/  LDG.E R27, desc[UR6][R16.64+0x28] ;  /* 0x00002806101b7981 */ /* 0x000ea4000c1e1900 */
[----:B----4-:R-:W-:-:S04]  /*0880*/  FSETP.GEU.AND P1, PT, R25, R26, PT ;  /* 0x0000001a1900720b */ /* 0x010fc80003f2e000 */
[----:B------:R-:W-:Y:S02]  /*0890*/  FSEL R26, R26, R25, !P1 ;  /* 0x000000191a1a7208 */ /* 0x000fe40004800000 */
[----:B------:R-:W3:Y:S02]  /*08a0*/  LDG.E R25, desc[UR6][R16.64+0x24] ;  /* 0x0000240610197981 */ /* 0x000ee4000c1e1900 */
[----:B-----5:R-:W-:-:S04]  /*08b0*/  FSETP.GEU.AND P1, PT, R26, R23, PT ;  /* 0x000000171a00720b */ /* 0x020fc80003f2e000 */
[----:B------:R-:W-:Y:S02]  /*08c0*/  FSEL R28, R23, R26, !P1 ;  /* 0x0000001a171c7208 */ /* 0x000fe40004800000 */
[----:B------:R-:W4:Y:S04]  /*08d0*/  LDG.E R26, desc[UR6][R16.64+0x2c] ;  /* 0x00002c06101a7981 */ /* 0x000f28000c1e1900 */
[----:B------:R-:W5:Y:S01]  /*08e0*/  LDG.E R23, desc[UR6][R16.64+0x30] ;  /* 0x0000300610177981 */ /* 0x000f62000c1e1900 */
[----:B---3--:R-:W-:-:S04]  /*08f0*/  FSETP.GEU.AND P1, PT, R28, R25, PT ;  /* 0x000000191c00720b */ /* 0x008fc80003f2e000 */
[----:B------:R-:W-:Y:S02]  /*0900*/  FSEL R25, R25, R28, !P1 ;  /* 0x0000001c19197208 */ /* 0x000fe40004800000 */
[----:B------:R-:W3:Y:S02]  /*0910*/  LDG.E R28, desc[UR6][R16.64+0x34] ;  /* 0x00003406101c7981 */ /* 0x000ee4000c1e1900 */
[----:B--2---:R-:W-:-:S04]  /*0920*/  FSETP.GEU.AND P1, PT, R25, R27, PT ;  /* 0x0000001b1900720b */ /* 0x004fc80003f2e000 */
[----:B------:R-:W-:-:S04]  /*0930*/  FSEL R25, R27, R25, !P1 ;  /* 0x000000191b197208 */ /* 0x000fc80004800000 */
[----:B----4-:R-:W-:-:S04]  /*0940*/  FSETP.GEU.AND P1, PT, R25, R26, PT ;  /* 0x0000001a1900720b */ /* 0x010fc80003f2e000 */
[----:B------:R-:W-:Y:S02]  /*0950*/  FSEL R26, R26, R25, !P1 ;  /* 0x000000191a1a7208 */ /* 0x000fe40004800000 */
[----:B------:R-:W2:Y:S02]  /*0960*/  LDG.E R25, desc[UR6][R16.64+0x3c] ;  /* 0x00003c0610197981 */ /* 0x000ea4000c1e1900 */
[----:B-----5:R-:W-:-:S04]  /*0970*/  FSETP.GEU.AND P1, PT, R26, R23, PT ;  /* 0x000000171a00720b */ /* 0x020fc80003f2e000 */
[----:B------:R-:W-:Y:S02]  /*0980*/  FSEL R23, R23, R26, !P1 ;  /* 0x0000001a17177208 */ /* 0x000fe40004800000 */
[----:B------:R-:W4:Y:S01]  /*0990*/  LDG.E R26, desc[UR6][R16.64+0x38] ;  /* 0x00003806101a7981 */ /* 0x000f22000c1e1900 */
[----:B------:R-:W-:-:S05]  /*09a0*/  VIADD R24, R24, 0x10 ;  /* 0x0000001018187836 */ /* 0x000fca0000000000 */
[----:B------:R-:W-:Y:S02]  /*09b0*/  ISETP.NE.AND P2, PT, R24, R13, PT ;  /* 0x0000000d1800720c */ /* 0x000fe40003f45270 */
[----:B---3--:R-:W-:-:S04]  /*09c0*/  FSETP.GEU.AND P1, PT, R23, R28, PT ;  /* 0x0000001c1700720b */ /* 0x008fc80003f2e000 */
[----:B------:R-:W-:-:S04]  /*09d0*/  FSEL R23, R28, R23, !P1 ;  /* 0x000000171c177208 */ /* 0x000fc80004800000 */
[----:B----4-:R-:W-:-:S04]  /*09e0*/  FSETP.GEU.AND P1, PT, R23, R26, PT ;  /* 0x0000001a1700720b */ /* 0x010fc80003f2e000 */
[----:B------:R-:W-:-:S04]  /*09f0*/  FSEL R23, R26, R23, !P1 ;  /* 0x000000171a177208 */ /* 0x000fc80004800000 */
[----:B--2---:R-:W-:-:S04]  /*0a00*/  FSETP.GEU.AND P1, PT, R23, R25, PT ;  /* 0x000000191700720b */ /* 0x004fc80003f2e000 */
[----:B------:R-:W-:Y:S01]  /*0a10*/  FSEL R23, R25, R23, !P1 ;  /* 0x0000001719177208 */ /* 0x000fe20004800000 */
[----:B------:R-:W-:Y:S08]  /*0a20*/  @P2 BRA `(.L_x_370) ;  /* 0xfffffffc00282947 */ /* 0x000ff0000383ffff */
[----:B------:R-:W-:Y:S05]  /*0a30*/  BSYNC.RECONVERGENT B4 ;  /* 0x0000000000047941 */ /* 0x000fea0003800200 */
.L_x_369:
[----:B------:R-:W-:-:S07]  /*0a40*/  IMAD.MOV.U32 R24, RZ, RZ, R13 ;  /* 0x000000ffff187224 */ /* 0x000fce00078e000d */
.L_x_368:
[----:B------:R-:W-:Y:S05]  /*0a50*/  BSYNC.RECONVERGENT B3 ;  /* 0x0000000000037941 */ /* 0x000fea0003800200 */
.L_x_367:
[----:B------:R-:W-:Y:S01]  /*0a60*/  ISETP.NE.AND P1, PT, R11, RZ, PT ;  /* 0x000000ff0b00720c */ /* 0x000fe20003f25270 */
[----:B------:R-:W-:-:S12]  /*0a70*/  BSSY.RECONVERGENT B3, `(.L_x_371) ;  /* 0x000004c000037945 */ /* 0x000fd80003800200 */
[----:B------:R-:W-:Y:S05]  /*0a80*/  @!P1 BRA `(.L_x_372) ;  /* 0x0000000400289947 */ /* 0x000fea0003800000 */
[----:B------:R-:W-:Y:S01]  /*0a90*/  VIADD R16, R11, 0xffffffff ;  /* 0xffffffff0b107836 */ /* 0x000fe20000000000 */
[----:B------:R-:W-:Y:S01]  /*0aa0*/  BSSY.RECONVERGENT B4, `(.L_x_373) ;  /* 0x0000020000047945 */ /* 0x000fe20003800200 */
[----:B------:R-:W-:-:S03]  /*0ab0*/  ISETP.NE.AND P1, PT, R12, RZ, PT ;  /* 0x000000ff0c00720c */ /* 0x000fc60003f25270 */
[----:B------:R-:W-:-:S13]  /*0ac0*/  ISETP.GE.U32.AND P2, PT, R16, 0x7, PT ;  /* 0x000000071000780c */ /* 0x000fda0003f46070 */
[----:B------:R-:W-:Y:S05]  /*0ad0*/  @!P2 BRA `(.L_x_374) ;  /* 0x000000000070a947 */ /* 0x000fea0003800000 */
        /* <DEDUP_REMOVED lines=11> */
[----:B------:R-:W-:Y:S02]  /*0b90*/  FSEL R25, R25, R28, !P2 ;  /* 0x0000001c19197208 */ /* 0x000fe40005000000 */
[----:B------:R-:W3:Y:S02]  /*0ba0*/  LDG.E R28, desc[UR6][R16.64+0x14] ;  /* 0x00001406101c7981 */ /* 0x000ee4000c1e1900 */
[----:B----4-:R-:W-:-:S04]  /*0bb0*/  FSETP.GEU.AND P2, PT, R25, R27, PT ;  /* 0x0000001b1900720b */ /* 0x010fc80003f4e000 */
[----:B------:R-:W-:-:S04]  /*0bc0*/  FSEL R25, R27, R25, !P2 ;  /* 0x000000191b197208 */ /* 0x000fc80005000000 */
[----:B--2---:R-:W-:-:S04]  /*0bd0*/  FSETP.GEU.AND P2, PT, R25, R26, PT ;  /* 0x0000001a1900720b */ /* 0x004fc80003f4e000 */
[----:B------:R-:W-:Y:S02]  /*0be0*/  FSEL R26, R26, R25, !P2 ;  /* 0x000000191a1a7208 */ /* 0x000fe40005000000 */
[----:B------:R-:W2:Y:S02]  /*0bf0*/  LDG.E R25, desc[UR6][R16.64+0x1c] ;  /* 0x00001c0610197981 */ /* 0x000ea4000c1e1900 */
[----:B-----5:R-:W-:-:S04]  /*0c00*/  FSETP.GEU.AND P2, PT, R26, R23, PT ;  /* 0x000000171a00720b */ /* 0x020fc80003f4e000 */
[----:B------:R-:W-:Y:S02]  /*0c10*/  FSEL R23, R23, R26, !P2 ;  /* 0x0000001a17177208 */ /* 0x000fe40005000000 */
[----:B------:R-:W4:Y:S02]  /*0c20*/  LDG.E R26, desc[UR6][R16.64+0x18] ;  /* 0x00001806101a7981 */ /* 0x000f24000c1e1900 */
[----:B---3--:R-:W-:-:S04]  /*0c30*/  FSETP.GEU.AND P2, PT, R23, R28, PT ;  /* 0x0000001c1700720b */ /* 0x008fc80003f4e000 */
[----:B------:R-:W-:Y:S01]  /*0c40*/  FSEL R23, R28, R23, !P2 ;  /* 0x000000171c177208 */ /* 0x000fe20005000000 */
[----:B------:R-:W-:-:S03]  /*0c50*/  VIADD R24, R24, 0x8 ;  /* 0x0000000818187836 */ /* 0x000fc60000000000 */
[----:B----4-:R-:W-:-:S04]  /*0c60*/  FSETP.GEU.AND P2, PT, R23, R26, PT ;  /* 0x0000001a1700720b */ /* 0x010fc80003f4e000 */
[----:B------:R-:W-:-:S04]  /*0c70*/  FSEL R23, R26, R23, !P2 ;  /* 0x000000171a177208 */ /* 0x000fc80005000000 */
[----:B--2---:R-:W-:-:S04]  /*0c80*/  FSETP.GEU.AND P2, PT, R23, R25, PT ;  /* 0x000000191700720b */ /* 0x004fc80003f4e000 */
[----:B------:R-:W-:-:S09]  /*0c90*/  FSEL R23, R25, R23, !P2 ;  /* 0x0000001719177208 */ /* 0x000fd20005000000 */
.L_x_374:
[----:B------:R-:W-:Y:S05]  /*0ca0*/  BSYNC.RECONVERGENT B4 ;  /* 0x0000000000047941 */ /* 0x000fea0003800200 */
.L_x_373:
        /* <DEDUP_REMOVED lines=14> */
[----:B------:R-:W2:Y:S02]  /*0d90*/  LDG.E R26, desc[UR6][R16.64+0x8] ;  /* 0x00000806101a7981 */ /* 0x000ea4000c1e1900 */
[----:B---3--:R-:W-:-:S04]  /*0da0*/  FSETP.GEU.AND P1, PT, R23, R28, PT ;  /* 0x0000001c1700720b */ /* 0x008fc80003f2e000 */
[----:B------:R-:W-:Y:S01]  /*0db0*/  FSEL R23, R28, R23, !P1 ;  /* 0x000000171c177208 */ /* 0x000fe20004800000 */
[----:B------:R-:W-:-:S03]  /*0dc0*/  VIADD R24, R24, 0x4 ;  /* 0x0000000418187836 */ /* 0x000fc60000000000 */
[----:B--2---:R-:W-:-:S04]  /*0dd0*/  FSETP.GEU.AND P1, PT, R23, R26, PT ;  /* 0x0000001a1700720b */ /* 0x004fc80003f2e000 */
[----:B------:R-:W-:-:S04]  /*0de0*/  FSEL R23, R26, R23, !P1 ;  /* 0x000000171a177208 */ /* 0x000fc80004800000 */
[----:B----4-:R-:W-:-:S04]  /*0df0*/  FSETP.GEU.AND P1, PT, R23, R25, PT ;  /* 0x000000191700720b */ /* 0x010fc80003f2e000 */
[----:B------:R-:W-:-:S09]  /*0e00*/  FSEL R23, R25, R23, !P1 ;  /* 0x0000001719177208 */ /* 0x000fd20004800000 */
.L_x_376:
[----:B------:R-:W-:Y:S05]  /*0e10*/  BSYNC.RECONVERGENT B4 ;  /* 0x0000000000047941 */ /* 0x000fea0003800200 */
.L_x_375:
        /* <DEDUP_REMOVED lines=17> */
.L_x_372:
[----:B------:R-:W-:Y:S05]  /*0f30*/  BSYNC.RECONVERGENT B3 ;  /* 0x0000000000037941 */ /* 0x000fea0003800200 */
.L_x_371:
[C---:B------:R-:W-:Y:S02]  /*0f40*/  ISETP.EQ.AND P1, PT, R20.reuse, RZ, PT ;  /* 0x000000ff1400720c */ /* 0x040fe40003f22270 */
[C---:B------:R-:W-:Y:S02]  /*0f50*/  ISETP.EQ.AND P2, PT, R20.reuse, 0x4, PT ;  /* 0x000000041400780c */ /* 0x040fe40003f42270 */
[C---:B------:R-:W-:Y:S02]  /*0f60*/  ISETP.EQ.AND P3, PT, R20.reuse, 0x8, PT ;  /* 0x000000081400780c */ /* 0x040fe40003f62270 */
[C---:B------:R-:W-:Y:S02]  /*0f70*/  ISETP.EQ.AND P4, PT, R20.reuse, 0xc, PT ;  /* 0x0000000c1400780c */ /* 0x040fe40003f82270 */
[----:B------:R-:W-:-:S05]  /*0f80*/  ISETP.EQ.AND P5, PT, R20, 0x10, PT ;  /* 0x000000101400780c */ /* 0x000fca0003fa2270 */
[--C-:B------:R-:W-:Y:S02]  /*0f90*/  @P1 IMAD.MOV.U32 R6, RZ, RZ, R23.reuse ;  /* 0x000000ffff061224 */ /* 0x100fe400078e0017 */
[--C-:B------:R-:W-:Y:S02]  /*0fa0*/  @P2 IMAD.MOV.U32 R7, RZ, RZ, R23.reuse ;  /* 0x000000ffff072224 */ /* 0x100fe400078e0017 */
[--C-:B------:R-:W-:Y:S02]  /*0fb0*/  @P3 IMAD.MOV.U32 R8, RZ, RZ, R23.reuse ;  /* 0x000000ffff083224 */ /* 0x100fe400078e0017 */
[--C-:B------:R-:W-:Y:S02]  /*0fc0*/  @P4 IMAD.MOV.U32 R9, RZ, RZ, R23.reuse ;  /* 0x000000ffff094224 */ /* 0x100fe400078e0017 */
[----:B------:R-:W-:-:S07]  /*0fd0*/  @P5 IMAD.MOV.U32 R10, RZ, RZ, R23 ;  /* 0x000000ffff0a5224 */ /* 0x000fce00078e0017 */
.L_x_366:
[----:B------:R-:W-:Y:S05]  /*0fe0*/  BSYNC.RECONVERGENT B1 ;  /* 0x0000000000017941 */ /* 0x000fea0003800200 */
.L_x_365:
[----:B------:R-:W-:-:S05]  /*0ff0*/  VIADD R22, R22, 0x1 ;  /* 0x0000000116167836 */ /* 0x000fca0000000000 */
[----:B------:R-:W-:-:S13]  /*1000*/  ISETP.NE.AND P1, PT, R22, R3, PT ;  /* 0x000000031600720c */ /* 0x000fda0003f25270 */
[----:B------:R-:W-:Y:S05]  /*1010*/  @P1 BRA `(.L_x_377) ;  /* 0xfffffff400541947 */ /* 0x000fea000383ffff */
.L_x_364:
[----:B------:R-:W-:Y:S05]  /*1020*/  BSYNC.RECONVERGENT B2 ;  /* 0x0000000000027941 */ /* 0x000fea0003800200 */
.L_x_363:
        /* <DEDUP_REMOVED lines=8> */
[----:B------:R-:W-:-:S08]  /*10b0*/  @P4 IMAD.MOV.U32 R17, RZ, RZ, R9 ;  /* 0x000000ffff114224 */ /* 0x000fd000078e0009 */
[----:B------:R-:W-:-:S05]  /*10c0*/  @P1 IMAD.MOV.U32 R17, RZ, RZ, R10 ;  /* 0x000000ffff111224 */ /* 0x000fca00078e000a */
[----:B------:R0:W-:Y:S01]  /*10d0*/  STG.E desc[UR6][R14.64], R17 ;  /* 0x000000110e007986 */ /* 0x0001e2000c101906 */
[----:B------:R-:W-:Y:S05]  /*10e0*/  @P0 BRA `(.L_x_378) ;  /* 0xfffffff400000947 */ /* 0x000fea000383ffff */
.L_x_360:
[----:B------:R-:W-:Y:S05]  /*10f0*/  BSYNC.RECONVERGENT B0 ;  /* 0x0000000000007941 */ /* 0x000fea0003800200 */
.L_x_359:
[----:B------:R-:W1:Y:S08]  /*1100*/  LDC.64 R8, c[0x0][0x3e0] ;  /* 0x0000f800ff087b82 */ /* 0x000e700000000a00 */
[----:B------:R-:W2:Y:S01]  /*1110*/  LDC R3, c[0x0][0x3dc] ;  /* 0x0000f700ff037b82 */ /* 0x000ea20000000800 */
[----:B-1----:R-:W-:-:S04]  /*1120*/  ISETP.LE.U32.AND P0, PT, R8, UR4, PT ;  /* 0x0000000408007c0c */ /* 0x002fc8000bf03070 */
[----:B--2---:R-:W-:-:S04]  /*1130*/  ISETP.LE.U32.OR P0, PT, R3, UR8, P0 ;  /* 0x0000000803007c0c */ /* 0x004fc80008703470 */
[----:B------:R-:W-:-:S04]  /*1140*/  ISETP.LE.U32.OR P0, PT, R8, UR5, P0 ;  /* 0x0000000508007c0c */ /* 0x000fc80008703470 */
[----:B------:R-:W-:-:S04]  /*1150*/  ISETP.GE.U32.OR P0, PT, R0, R9, P0 ;  /* 0x000000090000720c */ /* 0x000fc80000706470 */
[----:B------:R-:W-:-:S13]  /*1160*/  ISETP.GE.U32.OR P0, PT, R2, R9, P0 ;  /* 0x000000090200720c */ /* 0x000fda0000706470 */
[----:B------:R-:W-:Y:S05]  /*1170*/  @P0 EXIT ;  /* 0x000000000000094d */ /* 0x000fea0003800000 */
[----:B------:R-:W1:Y:S01]  /*1180*/  LDC.64 R4, c[0x0][0x3c8] ;  /* 0x0000f200ff047b82 */ /* 0x000e620000000a00 */
[C---:B------:R-:W-:Y:S01]  /*1190*/  IMAD R11, R9.reuse, UR4, R0 ;  /* 0x00000004090b7c24 */ /* 0x040fe2000f8e0200 */
[----:B------:R-:W-:Y:S01]  /*11a0*/  BSSY.RECONVERGENT B0, `(.L_x_379) ;  /* 0x000002a000007945 */ /* 0x000fe20003800200 */
[----:B------:R-:W-:-:S05]  /*11b0*/  IMAD R9, R9, UR5, R2 ;  /* 0x0000000509097c24 */ /* 0x000fca000f8e0202 */
[----:B------:R-:W2:Y:S08]  /*11c0*/  LDC.64 R6, c[0x0][0x3c0] ;  /* 0x0000f000ff067b82 */ /* 0x000eb00000000a00 */
[----:B------:R-:W3:Y:S08]  /*11d0*/  LDC R8, c[0x0][0x3a4] ;  /* 0x0000e900ff087b82 */ /* 0x000ef00000000800 */
[----:B------:R-:W4:Y:S01]  /*11e0*/  LDC R3, c[0x0][0x3bc] ;  /* 0x0000ef00ff037b82 */ /* 0x000f220000000800 */
[----:B-1----:R-:W-:-:S02]  /*11f0*/  ISETP.GE.AND P3, PT, R11, R4, PT ;  /* 0x000000040b00720c */ /* 0x002fc40003f66270 */
[----:B------:R-:W-:Y:S02]  /*1200*/  ISETP.GE.AND P2, PT, R9, R4, PT ;  /* 0x000000040900720c */ /* 0x000fe40003f46270 */
[----:B------:R-:W-:Y:S01]  /*1210*/  SEL R2, R4, RZ, !P3 ;  /* 0x000000ff04027207 */ /* 0x000fe20005800000 */
[----:B--2---:R-:W-:-:S05]  /*1220*/  IMAD.IADD R0, R6, 0x1, -R4 ;  /* 0x0000000106007824 */ /* 0x004fca00078e0a04 */
[-C--:B------:R-:W-:Y:S02]  /*1230*/  ISETP.GE.AND P4, PT, R11, R0.reuse, PT ;  /* 0x000000000b00720c */ /* 0x080fe40003f86270 */
[----:B------:R-:W-:Y:S01]  /*1240*/  ISETP.GE.AND P0, PT, R9, R0, PT ;  /* 0x000000000900720c */ /* 0x000fe20003f06270 */
[-CC-:B------:R-:W-:Y:S01]  /*1250*/  IMAD R0, R11, R7.reuse, -R4.reuse ;  /* 0x000000070b007224 */ /* 0x180fe200078e0a04 */
[----:B---3--:R-:W-:Y:S01]  /*1260*/  ISETP.GE.AND P1, PT, R8, 0x1, PT ;  /* 0x000000010800780c */ /* 0x008fe20003f26270 */
[----:B------:R-:W-:Y:S02]  /*1270*/  IMAD R7, R9, R7, -R4 ;  /* 0x0000000709077224 */ /* 0x000fe400078e0a04 */
[----:B----4-:R-:W-:Y:S02]  /*1280*/  IMAD R8, R0, R3, RZ ;  /* 0x0000000300087224 */ /* 0x010fe400078e02ff */
[----:B------:R-:W-:-:S03]  /*1290*/  IMAD.IADD R0, R5, 0x1, -R2 ;  /* 0x0000000105007824 */ /* 0x000fc600078e0a02 */
[----:B------:R-:W-:Y:S01]  /*12a0*/  VIMNMX R8, PT, PT, RZ, R8, !PT ;  /* 0x00000008ff087248 */ /* 0x000fe20007fe0100 */
[----:B------:R-:W-:Y:S06]  /*12b0*/  @!P4 BRA `(.L_x_380) ;  /* 0x000000000060c947 */ /* 0x000fec0003800000 */
[----:B0-----:R-:W-:-:S04]  /*12c0*/  IABS R15, R3 ;  /* 0x00000003000f7213 */ /* 0x001fc80000000000 */
        /* <DEDUP_REMOVED lines=23> */
.L_x_380:
[----:B------:R-:W-:Y:S05]  /*1440*/  BSYNC.RECONVERGENT B0 ;  /* 0x0000000000007941 */ /* 0x000fea0003800200 */
.L_x_379:
[----:B------:R-:W-:Y:S05]  /*1450*/  @!P1 EXIT ;  /* 0x000000000000994d */ /* 0x000fea0003800000 */
[----:B0-----:R-:W0:Y:S01]  /*1460*/  LDC.64 R14, c[0x0][0x398] ;  /* 0x0000e600ff0e7b82 */ /* 0x001e220000000a00 */
[----:B------:R-:W-:Y:S01]  /*1470*/  SEL R2, R4, RZ, !P2 ;  /* 0x000000ff04027207 */ /* 0x000fe20005000000 */
[----:B------:R-:W1:Y:S01]  /*1480*/  LDCU.64 UR4, c[0x0][0x388] ;  /* 0x00007100ff0477ac */ /* 0x000e620008000a00 */
[----:B------:R-:W-:Y:S01]  /*1490*/  VIMNMX R7, PT, PT, RZ, R7, !PT ;  /* 0x00000007ff077248 */ /* 0x000fe20007fe0100 */
[----:B------:R-:W-:Y:S02]  /*14a0*/  IMAD R11, R6, UR8, R11 ;  /* 0x00000008060b7c24 */ /* 0x000fe4000f8e020b */
[----:B------:R-:W-:Y:S02]  /*14b0*/  IMAD.IADD R2, R5, 0x1, -R2 ;  /* 0x0000000105027824 */ /* 0x000fe400078e0a02 */
[----:B------:R-:W-:Y:S02]  /*14c0*/  @P0 IMAD.IADD R2, R3, 0x1, -R7 ;  /* 0x0000000103020824 */ /* 0x000fe400078e0a07 */
[----:B------:R-:W-:-:S02]  /*14d0*/  IMAD R11, R11, R6, R9 ;  /* 0x000000060b0b7224 */ /* 0x000fc400078e0209 */
[----:B------:R-:W-:Y:S01]  /*14e0*/  IMAD.IADD R5, R8, 0x1, R7 ;  /* 0x0000000108057824 */ /* 0x000fe200078e0207 */
[C---:B------:R-:W-:Y:S01]  /*14f0*/  LOP3.LUT R3, R2.reuse, 0xf, RZ, 0xc0, !PT ;  /* 0x0000000f02037812 */ /* 0x040fe200078ec0ff */
[----:B------:R-:W-:Y:S01]  /*1500*/  IMAD.MOV.U32 R10, RZ, RZ, RZ ;  /* 0x000000ffff0a7224 */ /* 0x000fe200078e00ff */
[C---:B------:R-:W-:Y:S01]  /*1510*/  LOP3.LUT R4, R2.reuse, 0x7, RZ, 0xc0, !PT ;  /* 0x0000000702047812 */ /* 0x040fe200078ec0ff */
[----:B------:R-:W-:Y:S01]  /*1520*/  IMAD.MOV.U32 R13, RZ, RZ, RZ ;  /* 0x000000ffff0d7224 */ /* 0x000fe200078e00ff */
[----:B------:R-:W-:Y:S01]  /*1530*/  LOP3.LUT R12, R2, 0x3, RZ, 0xc0, !PT ;  /* 0x00000003020c7812 */ /* 0x000fe200078ec0ff */
[----:B------:R-:W-:Y:S02]  /*1540*/  VIADD R6, R3, 0xffffffff ;  /* 0xffffffff03067836 */ /* 0x000fe40000000000 */
[----:B------:R-:W-:Y:S01]  /*1550*/  VIADD R9, R4, 0xffffffff ;  /* 0xffffffff04097836 */ /* 0x000fe20000000000 */
[----:B-1----:R-:W-:Y:S02]  /*1560*/  UIADD3 UR4, UP0, UPT, UR4, 0x20, URZ ;  /* 0x0000002004047890 */ /* 0x002fe4000ff1e0ff */
[----:B------:R-:W-:Y:S01]  /*1570*/  ISETP.GE.U32.AND P0, PT, R6, 0x7, PT ;  /* 0x000000070600780c */ /* 0x000fe20003f06070 */
[----:B0-----:R-:W-:Y:S01]  /*1580*/  IMAD.WIDE R14, R11, 0x4, R14 ;  /* 0x000000040b0e7825 */ /* 0x001fe200078e020e */
[----:B------:R-:W-:-:S02]  /*1590*/  ISETP.GE.U32.AND P1, PT, R9, 0x3, PT ;  /* 0x000000030900780c */ /* 0x000fc40003f26070 */
[----:B------:R-:W-:Y:S02]  /*15a0*/  CS2R R6, SRZ ;  /* 0x0000000000067805 */ /* 0x000fe4000001ff00 */
[----:B------:R-:W-:Y:S02]  /*15b0*/  CS2R R8, SRZ ;  /* 0x0000000000087805 */ /* 0x000fe4000001ff00 */
[----:B------:R-:W-:Y:S01]  /*15c0*/  LOP3.LUT R11, R2, 0x7ffffff0, RZ, 0xc0, !PT ;  /* 0x7ffffff0020b7812 */ /* 0x000fe200078ec0ff */
[----:B------:R-:W-:-:S12]  /*15d0*/  UIADD3.X UR5, UPT, UPT, URZ, UR5, URZ, UP0, !UPT ;  /* 0x00000005ff057290 */ /* 0x000fd800087fe4ff */
.L_x_396:
        /* <DEDUP_REMOVED lines=8> */
.L_x_395:
        /* <DEDUP_REMOVED lines=9> */
[----:B------:R-:W-:-:S07]  /*16f0*/  ISETP.EQ.AND P6, PT, R18, 0xc, PT ;  /* 0x0000000c1200780c */ /* 0x000fce0003fc2270 */
[----:B------:R-:W-:Y:S01]  /*1700*/  @P3 IMAD.MOV.U32 R20, RZ, RZ, R6 ;  /* 0x000000ffff143224 */ /* 0x000fe200078e0006 */
[----:B------:R-:W-:Y:S01]  /*1710*/  ISETP.EQ.AND P3, PT, R18, 0x10, PT ;  /* 0x000000101200780c */ /* 0x000fe20003f62270 */
[----:B------:R-:W-:Y:S01]  /*1720*/  @P4 IMAD.MOV.U32 R20, RZ, RZ, R7 ;  /* 0x000000ffff144224 */ /* 0x000fe200078e0007 */
[----:B------:R-:W-:Y:S01]  /*1730*/  ISETP.GE.U32.AND P4, PT, R2, 0x10, PT ;  /* 0x000000100200780c */ /* 0x000fe20003f86070 */
[----:B------:R-:W-:Y:S02]  /*1740*/  @P5 IMAD.MOV.U32 R20, RZ, RZ, R8 ;  /* 0x000000ffff145224 */ /* 0x000fe400078e0008 */
[----:B------:R-:W-:Y:S02]  /*1750*/  @P6 IMAD.MOV.U32 R20, RZ, RZ, R9 ;  /* 0x000000ffff146224 */ /* 0x000fe400078e0009 */
[----:B0-----:R-:W-:-:S06]  /*1760*/  IMAD R16, R22, UR8, R19 ;  /* 0x0000000816107c24 */ /* 0x001fcc000f8e0213 */
[----:B------:R-:W-:Y:S02]  /*1770*/  @P3 IMAD.MOV.U32 R20, RZ, RZ, R10 ;  /* 0x000000ffff143224 */ /* 0x000fe400078e000a */
[----:B------:R-:W-:Y:S01]  /*1780*/  IMAD R23, R16, R22, R5 ;  /* 0x0000001610177224 */ /* 0x000fe200078e0205 */
[----:B------:R-:W-:Y:S06]  /*1790*/  @!P4 BRA `(.L_x_386) ;  /* 0x0000000000ecc947 */ /* 0x000fec0003800000 */
[----:B------:R-:W-:Y:S01]  /*17a0*/  BSSY.RECONVERGENT B3, `(.L_x_387) ;  /* 0x0000039000037945 */ /* 0x000fe20003800200 */
[----:B------:R-:W-:-:S07]  /*17b0*/  IMAD.MOV R21, RZ, RZ, -R11 ;  /* 0x000000ffff157224 */ /* 0x000fce00078e0a0b */
.L_x_388:
[----:B------:R-:W-:Y:S02]  /*17c0*/  IMAD.U32 R16, RZ, RZ, UR4 ;  /* 0x00000004ff107e24 */ /* 0x000fe4000f8e00ff */
[----:B------:R-:W-:Y:S02]  /*17d0*/  IMAD.U32 R17, RZ, RZ, UR5 ;  /* 0x00000005ff117e24 */ /* 0x000fe4000f8e00ff */
[----:B------:R-:W-:-:S05]  /*17e0*/  IMAD.WIDE R16, R23, 0x4, R16 ;  /* 0x0000000417107825 */ /* 0x000fca00078e0210 */
[----:B------:R-:W2:Y:S04]  /*17f0*/  LDG.E R25, desc[UR6][R16.64+-0x20] ;  /* 0xffffe00610197981 */ /* 0x000ea8000c1e1900 */
[----:B------:R-:W3:Y:S04]  /*1800*/  LDG.E R26, desc[UR6][R16.64+-0x1c] ;  /* 0xffffe406101a7981 */ /* 0x000ee8000c1e1900 */
[----:B------:R-:W4:Y:S04]  /*1810*/  LDG.E R24, desc[UR6][R16.64+-0x18] ;  /* 0xffffe80610187981 */ /* 0x000f28000c1e1900 */
        /* <DEDUP_REMOVED lines=46> */
[----:B------:R-:W-:-:S04]  /*1b00*/  FSETP.GEU.AND P3, PT, R20, R29, PT ;  /* 0x0000001d1400720b */ /* 0x000fc80003f6e000 */
[----:B------:R-:W-:Y:S01]  /*1b10*/  FSEL R20, R29, R20, !P3 ;  /* 0x000000141d147208 */ /* 0x000fe20005800000 */
[----:B------:R-:W-:Y:S08]  /*1b20*/  @P4 BRA `(.L_x_388) ;  /* 0xfffffffc00244947 */ /* 0x000ff0000383ffff */
[----:B------:R-:W-:Y:S05]  /*1b30*/  BSYNC.RECONVERGENT B3 ;  /* 0x0000000000037941 */ /* 0x000fea0003800200 */
.L_x_387:
[----:B------:R-:W-:-:S07]  /*1b40*/  IMAD.MOV.U32 R21, RZ, RZ, R11 ;  /* 0x000000ffff157224 */ /* 0x000fce00078e000b */
.L_x_386:
[----:B------:R-:W-:Y:S05]  /*1b50*/  BSYNC.RECONVERGENT B2 ;  /* 0x0000000000027941 */ /* 0x000fea0003800200 */
.L_x_385:
[----:B------:R-:W-:Y:S01]  /*1b60*/  ISETP.NE.AND P3, PT, R3, RZ, PT ;  /* 0x000000ff0300720c */ /* 0x000fe20003f65270 */
[----:B------:R-:W-:-:S12]  /*1b70*/  BSSY.RECONVERGENT B2, `(.L_x_389) ;  /* 0x0000051000027945 */ /* 0x000fd80003800200 */
[----:B------:R-:W-:Y:S05]  /*1b80*/  @!P3 BRA `(.L_x_390) ;  /* 0x00000004003cb947 */ /* 0x000fea0003800000 */
[----:B------:R-:W-:Y:S01]  /*1b90*/  BSSY.RECONVERGENT B3, `(.L_x_391) ;  /* 0x0000022000037945 */ /* 0x000fe20003800200 */
[----:B------:R-:W-:-:S03]  /*1ba0*/  ISETP.NE.AND P3, PT, R4, RZ, PT ;  /* 0x000000ff0400720c */ /* 0x000fc60003f65270 */
[----:B------:R-:W-:Y:S10]  /*1bb0*/  @!P0 BRA `(.L_x_392) ;  /* 0x00000000007c8947 */ /* 0x000ff40003800000 */
[----:B------:R-:W0:Y:S08]  /*1bc0*/  LDC R22, c[0x0][0x3bc] ;  /* 0x0000ef00ff167b82 */ /* 0x000e300000000800 */
[----:B------:R-:W1:Y:S01]  /*1bd0*/  LDC.64 R16, c[0x0][0x388] ;  /* 0x0000e200ff107b82 */ /* 0x000e620000000a00 */
[----:B0-----:R-:W-:-:S04]  /*1be0*/  IMAD R23, R22, UR8, R19 ;  /* 0x0000000816177c24 */ /* 0x001fc8000f8e0213 */
[----:B------:R-:W-:-:S04]  /*1bf0*/  IMAD R22, R23, R22, R5 ;  /* 0x0000001617167224 */ /* 0x000fc800078e0205 */
[----:B------:R-:W-:-:S04]  /*1c00*/  IMAD.IADD R23, R22, 0x1, R21 ;  /* 0x0000000116177824 */ /* 0x000fc800078e0215 */
[----:B-1----:R-:W-:-:S05]  /*1c10*/  IMAD.WIDE R16, R23, 0x4, R16 ;  /* 0x0000000417107825 */ /* 0x002fca00078e0210 */
        /* <DEDUP_REMOVED lines=10> */
[----:B------:R-:W3:Y:S04]  /*1cc0*/  LDG.E R25, desc[UR6][R16.64+0x18] ;  /* 0x0000180610197981 */ /* 0x000ee8000c1e1900 */
[----:B------:R-:W3:Y:S01]  /*1cd0*/  LDG.E R26, desc[UR6][R16.64+0x1c] ;  /* 0x00001c06101a7981 */ /* 0x000ee2000c1e1900 */
[----:B----4-:R-:W-:Y:S01]  /*1ce0*/  FSETP.GEU.AND P4, PT, R27, R22, PT ;  /* 0x000000161b00720b */ /* 0x010fe20003f8e000 */
[----:B------:R-:W-:-:S03]  /*1cf0*/  VIADD R21, R21, 0x8 ;  /* 0x0000000815157836 */ /* 0x000fc60000000000 */
[----:B------:R-:W-:-:S04]  /*1d00*/  FSEL R22, R22, R27, !P4 ;  /* 0x0000001b16167208 */ /* 0x000fc80006000000 */
[----:B-----5:R-:W-:-:S04]  /*1d10*/  FSETP.GEU.AND P4, PT, R22, R23, PT ;  /* 0x000000171600720b */ /* 0x020fc80003f8e000 */
[----:B------:R-:W-:-:S04]  /*1d20*/  FSEL R23, R23, R22, !P4 ;  /* 0x0000001617177208 */ /* 0x000fc80006000000 */
[----:B------:R-:W-:-:S04]  /*1d30*/  FSETP.GEU.AND P4, PT, R23, R24, PT ;  /* 0x000000181700720b */ /* 0x000fc80003f8e000 */
[----:B------:R-:W-:-:S04]  /*1d40*/  FSEL R23, R24, R23, !P4 ;  /* 0x0000001718177208 */ /* 0x000fc80006000000 */
[----:B--2---:R-:W-:-:S04]  /*1d50*/  FSETP.GEU.AND P4, PT, R23, R20, PT ;  /* 0x000000141700720b */ /* 0x004fc80003f8e000 */
[----:B------:R-:W-:-:S04]  /*1d60*/  FSEL R20, R20, R23, !P4 ;  /* 0x0000001714147208 */ /* 0x000fc80006000000 */
[----:B---3--:R-:W-:-:S04]  /*1d70*/  FSETP.GEU.AND P4, PT, R20, R25, PT ;  /* 0x000000191400720b */ /* 0x008fc80003f8e000 */
[----:B------:R-:W-:-:S04]  /*1d80*/  FSEL R25, R25, R20, !P4 ;  /* 0x0000001419197208 */ /* 0x000fc80006000000 */
[----:B------:R-:W-:-:S04]  /*1d90*/  FSETP.GEU.AND P4, PT, R25, R26, PT ;  /* 0x0000001a1900720b */ /* 0x000fc80003f8e000 */
[----:B------:R-:W-:-:S09]  /*1da0*/  FSEL R20, R26, R25, !P4 ;  /* 0x000000191a147208 */ /* 0x000fd20006000000 */
.L_x_392:
[----:B------:R-:W-:Y:S05]  /*1db0*/  BSYNC.RECONVERGENT B3 ;  /* 0x0000000000037941 */ /* 0x000fea0003800200 */
.L_x_391:
        /* <DEDUP_REMOVED lines=23> */
.L_x_394:
[----:B------:R-:W-:Y:S05]  /*1f30*/  BSYNC.RECONVERGENT B3 ;  /* 0x0000000000037941 */ /* 0x000fea0003800200 */
.L_x_393:
[----:B------:R-:W-:Y:S05]  /*1f40*/  @!P3 BRA `(.L_x_390) ;  /* 0x00000000004cb947 */ /* 0x000fea0003800000 */
[----:B------:R-:W0:Y:S08]  /*1f50*/  LDC R22, c[0x0][0x3bc] ;  /* 0x0000ef00ff167b82 */ /* 0x000e300000000800 */
[----:B------:R-:W1:Y:S01]  /*1f60*/  LDC.64 R16, c[0x0][0x388] ;  /* 0x0000e200ff107b82 */ /* 0x000e620000000a00 */
[----:B0-----:R-:W-:-:S04]  /*1f70*/  IMAD R23, R22, UR8, R19 ;  /* 0x0000000816177c24 */ /* 0x001fc8000f8e0213 */
[----:B------:R-:W-:-:S04]  /*1f80*/  IMAD R22, R23, R22, R5 ;  /* 0x0000001617167224 */ /* 0x000fc800078e0205 */
[----:B------:R-:W-:-:S04]  /*1f90*/  IMAD.IADD R21, R22, 0x1, R21 ;  /* 0x0000000116157824 */ /* 0x000fc800078e0215 */
[----:B-1----:R-:W-:-:S05]  /*1fa0*/  IMAD.WIDE R16, R21, 0x4, R16 ;  /* 0x0000000415107825 */ /* 0x002fca00078e0210 */
        /* <DEDUP_REMOVED lines=13> */
.L_x_390:
[----:B------:R-:W-:Y:S05]  /*2080*/  BSYNC.RECONVERGENT B2 ;  /* 0x0000000000027941 */ /* 0x000fea0003800200 */
.L_x_389:
[C---:B------:R-:W-:Y:S02]  /*2090*/  ISETP.EQ.AND P6, PT, R18.reuse, RZ, PT ;  /* 0x000000ff1200720c */ /* 0x040fe40003fc2270 */
[C---:B------:R-:W-:Y:S02]  /*20a0*/  ISETP.EQ.AND P5, PT, R18.reuse, 0x4, PT ;  /* 0x000000041200780c */ /* 0x040fe40003fa2270 */
[C---:B------:R-:W-:Y:S02]  /*20b0*/  ISETP.EQ.AND P4, PT, R18.reuse, 0x8, PT ;  /* 0x000000081200780c */ /* 0x040fe40003f82270 */
[----:B------:R-:W-:-:S07]  /*20c0*/  ISETP.EQ.AND P3, PT, R18, 0xc, PT ;  /* 0x0000000c1200780c */ /* 0x000fce0003f62270 */
[--C-:B------:R-:W-:Y:S01]  /*20d0*/  @P6 IMAD.MOV.U32 R6, RZ, RZ, R20.reuse ;  /* 0x000000ffff066224 */ /* 0x100fe200078e0014 */
[----:B------:R-:W-:Y:S01]  /*20e0*/  ISETP.EQ.AND P6, PT, R18, 0x10, PT ;  /* 0x000000101200780c */ /* 0x000fe20003fc2270 */
[--C-:B------:R-:W-:Y:S02]  /*20f0*/  @P5 IMAD.MOV.U32 R7, RZ, RZ, R20.reuse ;  /* 0x000000ffff075224 */ /* 0x100fe400078e0014 */
[--C-:B------:R-:W-:Y:S02]  /*2100*/  @P4 IMAD.MOV.U32 R8, RZ, RZ, R20.reuse ;  /* 0x000000ffff084224 */ /* 0x100fe400078e0014 */
[----:B------:R-:W-:-:S08]  /*2110*/  @P3 IMAD.MOV.U32 R9, RZ, RZ, R20 ;  /* 0x000000ffff093224 */ /* 0x000fd000078e0014 */
[----:B------:R-:W-:-:S07]  /*2120*/  @P6 IMAD.MOV.U32 R10, RZ, RZ, R20 ;  /* 0x000000ffff0a6224 */ /* 0x000fce00078e0014 */
.L_x_384:
[----:B------:R-:W-:Y:S05]  /*2130*/  BSYNC.RECONVERGENT B0 ;  /* 0x0000000000007941 */ /* 0x000fea0003800200 */
.L_x_383:
[----:B------:R-:W-:-:S05]  /*2140*/  VIADD R19, R19, 0x1 ;  /* 0x0000000113137836 */ /* 0x000fca0000000000 */
[----:B------:R-:W-:-:S13]  /*2150*/  ISETP.NE.AND P3, PT, R19, R0, PT ;  /* 0x000000001300720c */ /* 0x000fda0003f65270 */
[----:B------:R-:W-:Y:S05]  /*2160*/  @P3 BRA `(.L_x_395) ;  /* 0xfffffff4003c3947 */ /* 0x000fea000383ffff */
.L_x_382:
[----:B------:R-:W-:Y:S05]  /*2170*/  BSYNC.RECONVERGENT B1 ;  /* 0x0000000000017941 */ /* 0x000fea0003800200 */
.L_x_381:
        /* <DEDUP_REMOVED lines=12> */
[----:B------:R-:W-:Y:S05]  /*2240*/  EXIT ;  /* 0x000000000000794d */ /* 0x000fea0003800000 */
.L_x_397:
        /* <DEDUP_REMOVED lines=11> */
.L_x_543:


//--------------------- .text._Z13fused_lrm_bn1PfS_S_S_iiffiiS_S_S_S_ibiiiiii --------------------------
	.section	.text._Z13fused_lrm_bn1PfS_S_S_iiffiiS_S_S_S_ibiiiiii,"ax",@progbits
	.align	128
        .global         _Z13fused_lrm_bn1PfS_S_S_iiffiiS_S_S_S_ibiiiiii
        .type           _Z13fused_lrm_bn1PfS_S_S_iiffiiS_S_S_S_ibiiiiii,@function
        .size           _Z13fused_lrm_bn1PfS_S_S_iiffiiS_S_S_S_ibiiiiii,(.L_x_538 - _Z13fused_lrm_bn1PfS_S_S_iiffiiS_S_S_S_ibiiiiii)
        .other          _Z13fused_lrm_bn1PfS_S_S_iiffiiS_S_S_S_ibiiiiii,@"STO_CUDA_ENTRY STV_DEFAULT"
_Z13fused_lrm_bn1PfS_S_S_iiffiiS_S_S_S_ibiiiiii:
.text._Z13fused_lrm_bn1PfS_S_S_iiffiiS_S_S_S_ibiiiiii:
[----:B------:R-:W0:Y:S01]  /*0000*/  LDC R1, c[0x0][0x37c] ;  /* 0x0000df00ff017b82 */ /* 0x000e220000000800 */
[----:B------:R-:W1:Y:S07]  /*0010*/  S2R R49, SR_CTAID.X ;  /* 0x0000000000317919 */ /* 0x000e6e0000002500 */
[----:B------:R-:W2:Y:S01]  /*0020*/  S2UR UR4, SR_CTAID.Y ;  /* 0x00000000000479c3 */ /* 0x000ea20000002600 */
[----:B------:R-:W3:Y:S01]  /*0030*/  LDCU.64 UR6, c[0x0][0x358] ;  /* 0x00006b00ff0677ac */ /* 0x000ee20008000a00 */
[----:B------:R-:W-:Y:S01]  /*0040*/  BSSY.RECONVERGENT B0, `(.L_x_398) ;  /* 0x00001ae000007945 */ /* 0x000fe20003800200 */
[----:B------:R-:W4:Y:S01]  /*0050*/  S2R R48, SR_TID.X ;  /* 0x0000000000307919 */ /* 0x000f220000002100 */
[----:B0-----:R-:W-:Y:S01]  /*0060*/  VIADD R1, R1, 0xffffffe8 ;  /* 0xffffffe801017836 */ /* 0x001fe20000000000 */
[----:B------:R-:W0:Y:S03]  /*0070*/  S2R R47, SR_TID.Y ;  /* 0x00000000002f7919 */ /* 0x000e260000002200 */
[----:B------:R-:W2:Y:S08]  /*0080*/  LDC.64 R2, c[0x0][0x3e0] ;  /* 0x0000f800ff027b82 */ /* 0x000eb00000000a00 */
[----:B------:R-:W5:Y:S08]  /*0090*/  S2UR UR5, SR_CTAID.Z ;  /* 0x00000000000579c3 */ /* 0x000f700000002700 */
[----:B------:R-:W4:Y:S01]  /*00a0*/  LDC R44, c[0x0][0x3e8] ;  /* 0x0000fa00ff2c7b82 */ /* 0x000f220000000800 */
[----:B--2---:R-:W-:-:S04]  /*00b0*/  ISETP.LE.AND P0, PT, R3, UR4, PT ;  /* 0x0000000403007c0c */ /* 0x004fc8000bf03270 */
[----:B-1----:R-:W-:-:S04]  /*00c0*/  ISETP.GE.OR P0, PT, R49, R2, P0 ;  /* 0x000000023100720c */ /* 0x002fc80000706670 */
[----:B-----5:R-:W-:-:S04]  /*00d0*/  ISETP.LE.OR P0, PT, R3, UR5, P0 ;  /* 0x0000000503007c0c */ /* 0x020fc80008703670 */
[----:B----4-:R-:W-:-:S04]  /*00e0*/  ISETP.GE.OR P0, PT, R48, R44, P0 ;  /* 0x0000002c3000720c */ /* 0x010fc80000706670 */
[----:B0-----:R-:W-:-:S13]  /*00f0*/  ISETP.GE.OR P0, PT, R47, R44, P0 ;  /* 0x0000002c2f00720c */ /* 0x001fda0000706670 */
[----:B---3--:R-:W-:Y:S05]  /*0100*/  @P0 BRA `(.L_x_399) ;  /* 0x0000001800840947 */ /* 0x008fea0003800000 */
[----:B------:R-:W0:Y:S01]  /*0110*/  LDCU UR8, c[0x0][0x3a0] ;  /* 0x00007400ff0877ac */ /* 0x000e220008000800 */
[----:B------:R1:W-:Y:S04]  /*0120*/  STL.64 [R1], RZ ;  /* 0x000000ff01007387 */ /* 0x0003e80000100a00 */
[----:B------:R1:W-:Y:S04]  /*0130*/  STL.64 [R1+0x8], RZ ;  /* 0x000008ff01007387 */ /* 0x0003e80000100a00 */
[----:B------:R1:W-:Y:S01]  /*0140*/  STL [R1+0x10], RZ ;  /* 0x000010ff01007387 */ /* 0x0003e20000100800 */
[----:B0-----:R-:W-:-:S09]  /*0150*/  UISETP.GE.AND UP0, UPT, UR8, 0x1, UPT ;  /* 0x000000010800788c */ /* 0x001fd2000bf06270 */
[----:B-1----:R-:W-:Y:S05]  /*0160*/  BRA.U !UP0, `(.L_x_399) ;  /* 0x00000019086c7547 */ /* 0x002fea000b800000 */
[----:B------:R-:W0:Y:S01]  /*0170*/  LDC.64 R6, c[0x0][0x3b0] ;  /* 0x0000ec00ff067b82 */ /* 0x000e220000000a00 */
[----:B------:R-:W1:Y:S01]  /*0180*/  LDCU UR8, c[0x0][0x3a8] ;  /* 0x00007500ff0877ac */ /* 0x000e620008000800 */
[C---:B------:R-:W-:Y:S01]  /*0190*/  IMAD R46, R44.reuse, UR5, R47 ;  /* 0x000000052c2e7c24 */ /* 0x040fe2000f8e022f */
[----:B------:R-:W-:Y:S01]  /*01a0*/  VIMNMX.U32 R43, PT, PT, R49, 0x3, !PT ;  /* 0x00000003312b7848 */ /* 0x000fe20007fe0000 */
[----:B------:R-:W-:-:S03]  /*01b0*/  IMAD R44, R44, UR4, R48 ;  /* 0x000000042c2c7c24 */ /* 0x000fc6000f8e0230 */
[----:B------:R-:W-:Y:S01]  /*01c0*/  IADD3 R13, PT, PT, R43, -0x3, RZ ;  /* 0xfffffffd2b0d7810 */ /* 0x000fe20007ffe0ff */
[----:B------:R-:W2:Y:S08]  /*01d0*/  LDC R4, c[0x0][0x370] ;  /* 0x0000dc00ff047b82 */ /* 0x000eb00000000800 */
[----:B------:R-:W3:Y:S01]  /*01e0*/  LDC.64 R14, c[0x0][0x380] ;  /* 0x0000e000ff0e7b82 */ /* 0x000ee20000000a00 */
[----:B-1----:R-:W-:Y:S01]  /*01f0*/  IMAD.U32 R2, RZ, RZ, UR8 ;  /* 0x00000008ff027e24 */ /* 0x002fe2000f8e00ff */
[----:B0-----:R-:W-:Y:S01]  /*0200*/  I2FP.F32.S32 R3, R6 ;  /* 0x0000000600037245 */ /* 0x001fe20000201400 */
[----:B------:R-:W-:-:S03]  /*0210*/  IMAD R45, R7, R7, RZ ;  /* 0x00000007072d7224 */ /* 0x000fc600078e02ff */
[----:B------:R-:W0:Y:S01]  /*0220*/  MUFU.RCP R42, R3 ;  /* 0x00000003002a7308 */ /* 0x000e220000001000 */
[----:B------:R-:W-:Y:S01]  /*0230*/  IMAD R16, R45, R49, R46 ;  /* 0x000000312d107224 */ /* 0x000fe200078e022e */
[----:B--2---:R-:W-:-:S03]  /*0240*/  VIADDMNMX.U32 R4, R49, 0x2, R4, PT ;  /* 0x0000000231047846 */ /* 0x004fc60003800004 */
[----:B------:R-:W-:-:S03]  /*0250*/  IMAD R16, R44, R7, R16 ;  /* 0x000000072c107224 */ /* 0x000fc600078e0210 */
[----:B------:R-:W1:Y:S01]  /*0260*/  FCHK P0, R2, R3 ;  /* 0x0000000302007302 */ /* 0x000e620000000000 */
[----:B------:R-:W-:Y:S02]  /*0270*/  VIADD R12, R4, 0xffffffff ;  /* 0xffffffff040c7836 */ /* 0x000fe40000000000 */
[----:B---3--:R-:W-:-:S04]  /*0280*/  IMAD.WIDE R14, R16, 0x4, R14 ;  /* 0x00000004100e7825 */ /* 0x008fc800078e020e */
[----:B0-----:R-:W-:-:S04]  /*0290*/  FFMA R5, -R3, R42, 1 ;  /* 0x3f80000003057423 */ /* 0x001fc8000000012a */
[----:B------:R-:W-:-:S04]  /*02a0*/  FFMA R42, R42, R5, R42 ;  /* 0x000000052a2a7223 */ /* 0x000fc8000000002a */
[----:B------:R-:W-:-:S04]  /*02b0*/  FFMA R5, R42, UR8, RZ ;  /* 0x000000082a057c23 */ /* 0x000fc800080000ff */
[----:B------:R-:W-:-:S04]  /*02c0*/  FFMA R0, -R3, R5, UR8 ;  /* 0x0000000803007e23 */ /* 0x000fc80008000105 */
[----:B------:R-:W-:Y:S01]  /*02d0*/  FFMA R42, R42, R0, R5 ;  /* 0x000000002a2a7223 */ /* 0x000fe20000000005 */
[----:B------:R-:W-:Y:S01]  /*02e0*/  IMAD.MOV.U32 R0, RZ, RZ, R1 ;  /* 0x000000ffff007224 */ /* 0x000fe200078e0001 */
[----:B-1----:R-:W-:Y:S06]  /*02f0*/  @!P0 BRA `(.L_x_400) ;  /* 0x0000000000148947 */ /* 0x002fec0003800000 */
[----:B------:R-:W0:Y:S01]  /*0300*/  LDCU UR8, c[0x0][0x3a8] ;  /* 0x00007500ff0877ac */ /* 0x000e220008000800 */
[----:B------:R-:W-:Y:S01]  /*0310*/  MOV R6, 0x340 ;  /* 0x0000034000067802 */ /* 0x000fe20000000f00 */
[----:B0-----:R-:W-:-:S07]  /*0320*/  IMAD.U32 R2, RZ, RZ, UR8 ;  /* 0x00000008ff027e24 */ /* 0x001fce000f8e00ff */
[----:B------:R-:W-:Y:S05]  /*0330*/  CALL.REL.NOINC `($__internal_4_$__cuda_sm3x_div_rn_noftz_f32_slowpath) ;  /* 0x0000007c00907944 */ /* 0x000fea0003c00000 */
[----:B------:R-:W-:-:S07]  /*0340*/  IMAD.MOV.U32 R42, RZ, RZ, R5 ;  /* 0x000000ffff2a7224 */ /* 0x000fce00078e0005 */
.L_x_400:
[----:B------:R-:W0:Y:S01]  /*0350*/  LDC R23, c[0x0][0x3ac] ;  /* 0x0000eb00ff177b82 */ /* 0x000e220000000800 */
[----:B------:R-:W1:Y:S01]  /*0360*/  LDCU UR8, c[0x0][0x3b4] ;  /* 0x00007680ff0877ac */ /* 0x000e620008000800 */
[----:B------:R-:W-:-:S04]  /*0370*/  VIMNMX.U32 R7, PT, PT, R49, 0x3, PT ;  /* 0x0000000331077848 */ /* 0x000fc80003fe0000 */
[----:B------:R-:W-:Y:S02]  /*0380*/  IADD3 R4, PT, PT, R4, R7, RZ ;  /* 0x0000000704047210 */ /* 0x000fe40007ffe0ff */
[----:B------:R-:W2:Y:S01]  /*0390*/  LDC.64 R18, c[0x0][0x380] ;  /* 0x0000e000ff127b82 */ /* 0x000ea20000000a00 */
[----:B------:R-:W-:Y:S02]  /*03a0*/  LOP3.LUT R7, RZ, R49, RZ, 0x33, !PT ;  /* 0x00000031ff077212 */ /* 0x000fe400078e33ff */
[----:B------:R-:W-:-:S03]  /*03b0*/  IADD3 R8, PT, PT, R4, -0x2, -R49 ;  /* 0xfffffffe04087810 */ /* 0x000fc60007ffe831 */
[----:B------:R-:W-:Y:S02]  /*03c0*/  IMAD.IADD R7, R4, 0x1, R7 ;  /* 0x0000000104077824 */ /* 0x000fe400078e0207 */
[----:B------:R-:W3:Y:S01]  /*03d0*/  LDC.64 R2, c[0x0][0x390] ;  /* 0x0000e400ff027b82 */ /* 0x000ee20000000a00 */
[----:B-1----:R-:W-:Y:S02]  /*03e0*/  IMAD R6, R44, UR8, R46 ;  /* 0x000000082c067c24 */ /* 0x002fe4000f8e022e */
[----:B------:R-:W-:Y:S02]  /*03f0*/  LOP3.LUT R7, R7, 0x3, RZ, 0xc0, !PT ;  /* 0x0000000307077812 */ /* 0x000fe400078ec0ff */
[----:B------:R-:W-:Y:S02]  /*0400*/  IMAD R9, R13, R45, R6 ;  /* 0x0000002d0d097224 */ /* 0x000fe400078e0206 */
[----:B0-----:R-:W-:Y:S01]  /*0410*/  FMUL R5, R23, 0.5 ;  /* 0x3f00000017057820 */ /* 0x001fe20000400000 */
[----:B------:R-:W-:Y:S01]  /*0420*/  FRND.FLOOR R11, R23 ;  /* 0x00000017000b7307 */ /* 0x000fe20000205000 */
[----:B--2---:R-:W-:-:S07]  /*0430*/  IMAD.WIDE R18, R9, 0x4, R18 ;  /* 0x0000000409127825 */ /* 0x004fce00078e0212 */
[----:B------:R-:W0:Y:S01]  /*0440*/  FRND.TRUNC R5, R5 ;  /* 0x0000000500057307 */ /* 0x000e22000020d000 */
[----:B------:R-:W-:Y:S02]  /*0450*/  IMAD.MOV.U32 R9, RZ, RZ, RZ ;  /* 0x000000ffff097224 */ /* 0x000fe400078e00ff */
[----:B------:R-:W-:-:S04]  /*0460*/  IMAD.WIDE R20, R45, 0x4, R18 ;  /* 0x000000042d147825 */ /* 0x000fc800078e0212 */
[----:B---3--:R-:W-:-:S04]  /*0470*/  IMAD.WIDE R16, R16, 0x4, R2 ;  /* 0x0000000410107825 */ /* 0x008fc800078e0202 */
[----:B0-----:R-:W-:-:S04]  /*0480*/  FADD R10, R5, R5 ;  /* 0x00000005050a7221 */ /* 0x001fc80000000000 */
[----:B------:R-:W-:-:S07]  /*0490*/  FADD R10, -R10, R23 ;  /* 0x000000170a0a7221 */ /* 0x000fce0000000100 */
.L_x_437:
[----:B------:R-:W-:-:S13]  /*04a0*/  ISETP.GE.U32.AND P0, PT, R13, R12, PT ;  /* 0x0000000c0d00720c */ /* 0x000fda0003f06070 */
[----:B------:R-:W-:Y:S05]  /*04b0*/  @!P0 BRA `(.L_x_401) ;  /* 0x00000000000c8947 */ /* 0x000fea0003800000 */
[----:B------:R-:W-:-:S06]  /*04c0*/  IMAD R26, R9, 0x4, R0 ;  /* 0x00000004091a7824 */ /* 0x000fcc00078e0200 */
[----:B------:R-:W5:Y:S01]  /*04d0*/  LDL R26, [R26] ;  /* 0x000000001a1a7983 */ /* 0x000f620000100800 */
[----:B------:R-:W-:Y:S05]  /*04e0*/  BRA `(.L_x_402) ;  /* 0x0000000c00dc7947 */ /* 0x000fea0003800000 */
.L_x_401:
[----:B------:R-:W-:-:S05]  /*04f0*/  LEA R6, R9, R0, 0x2 ;  /* 0x0000000009067211 */ /* 0x000fca00078e10ff */
[----:B------:R0:W5:Y:S01]  /*0500*/  LDL R26, [R6] ;  /* 0x00000000061a7983 */ /* 0x0001620000100800 */
[----:B------:R-:W-:Y:S01]  /*0510*/  ISETP.NE.AND P0, PT, R7, RZ, PT ;  /* 0x000000ff0700720c */ /* 0x000fe20003f05270 */
[----:B------:R-:W-:-:S12]  /*0520*/  IMAD.MOV.U32 R5, RZ, RZ, R13 ;  /* 0x000000ffff057224 */ /* 0x000fd800078e000d */
[----:B0-----:R-:W-:Y:S05]  /*0530*/  @!P0 BRA `(.L_x_403) ;  /* 0x0000000400948947 */ /* 0x001fea0003800000 */
[----:B------:R-:W2:Y:S01]  /*0540*/  LDG.E R2, desc[UR6][R18.64] ;  /* 0x0000000612027981 */ /* 0x000ea2000c1e1900 */
[----:B------:R-:W-:Y:S01]  /*0550*/  BSSY.RECONVERGENT B1, `(.L_x_404) ;  /* 0x0000006000017945 */ /* 0x000fe20003800200 */
[----:B------:R-:W-:Y:S01]  /*0560*/  MOV R50, 0x5b0 ;  /* 0x000005b000327802 */ /* 0x000fe20000000f00 */
[----:B--2---:R-:W0:Y:S02]  /*0570*/  F2F.F64.F32 R22, R2 ;  /* 0x0000000200167310 */ /* 0x004e240000201800 */
[----:B0-----:R-:W-:-:S10]  /*0580*/  DADD R30, -RZ, |R22| ;  /* 0x00000000ff1e7229 */ /* 0x001fd40000000516 */
[----:B------:R-:W-:-:S07]  /*0590*/  IMAD.MOV.U32 R4, RZ, RZ, R31 ;  /* 0x000000ffff047224 */ /* 0x000fce00078e001f */
[----:B-----5:R-:W-:Y:S05]  /*05a0*/  CALL.REL.NOINC `($_Z13fused_lrm_bn1PfS_S_S_iiffiiS_S_S_S_ibiiiiii$__internal_accurate_pow) ;  /* 0x0000008000947944 */ /* 0x020fea0003c00000 */
[----:B------:R-:W-:Y:S05]  /*05b0*/  BSYNC.RECONVERGENT B1 ;  /* 0x0000000000017941 */ /* 0x000fea0003800200 */
.L_x_404:
[----:B------:R-:W-:Y:S01]  /*05c0*/  DADD R24, R22, 2 ;  /* 0x4000000016187429 */ /* 0x000fe20000000000 */
[----:B------:R-:W-:Y:S01]  /*05d0*/  FSETP.NEU.AND P0, PT, R2, RZ, PT ;  /* 0x000000ff0200720b */ /* 0x000fe20003f0d000 */
[----:B------:R-:W-:Y:S03]  /*05e0*/  BSSY.RECONVERGENT B1, `(.L_x_405) ;  /* 0x000000e000017945 */ /* 0x000fe60003800200 */
[----:B------:R-:W-:Y:S02]  /*05f0*/  FSEL R28, R28, RZ, P0 ;  /* 0x000000ff1c1c7208 */ /* 0x000fe40000000000 */
[----:B------:R-:W-:-:S03]  /*0600*/  FSEL R29, R4, RZ, P0 ;  /* 0x000000ff041d7208 */ /* 0x000fc60000000000 */
[----:B------:R-:W-:-:S04]  /*0610*/  LOP3.LUT R24, R25, 0x7ff00000, RZ, 0xc0, !PT ;  /* 0x7ff0000019187812 */ /* 0x000fc800078ec0ff */
[----:B------:R-:W-:-:S13]  /*0620*/  ISETP.NE.AND P1, PT, R24, 0x7ff00000, PT ;  /* 0x7ff000001800780c */ /* 0x000fda0003f25270 */
[----:B------:R-:W-:Y:S05]  /*0630*/  @P1 BRA `(.L_x_406) ;  /* 0x0000000000201947 */ /* 0x000fea0003800000 */
[----:B------:R-:W-:-:S13]  /*0640*/  FSETP.NAN.AND P0, PT, R2, R2, PT ;  /* 0x000000020200720b */ /* 0x000fda0003f08000 */
[----:B------:R-:W-:Y:S05]  /*0650*/  @P0 BRA `(.L_x_407) ;  /* 0x0000000000140947 */ /* 0x000fea0003800000 */
[----:B------:R-:W-:-:S14]  /*0660*/  DSETP.NEU.AND P0, PT, |R22|, +INF , PT ;  /* 0x7ff000001600742a */ /* 0x000fdc0003f0d200 */
[----:B------:R-:W-:Y:S05]  /*0670*/  @P0 BRA `(.L_x_406) ;  /* 0x0000000000100947 */ /* 0x000fea0003800000 */
[----:B------:R-:W-:Y:S01]  /*0680*/  IMAD.MOV.U32 R28, RZ, RZ, 0x0 ;  /* 0x00000000ff1c7424 */ /* 0x000fe200078e00ff */
[----:B------:R-:W-:Y:S01]  /*0690*/  MOV R29, 0x7ff00000 ;  /* 0x7ff00000001d7802 */ /* 0x000fe20000000f00 */
[----:B------:R-:W-:Y:S06]  /*06a0*/  BRA `(.L_x_406) ;  /* 0x0000000000047947 */ /* 0x000fec0003800000 */
.L_x_407:
[----:B------:R-:W-:-:S11]  /*06b0*/  DADD R28, R22, 2 ;  /* 0x40000000161c7429 */ /* 0x000fd60000000000 */
.L_x_406:
[----:B------:R-:W-:Y:S05]  /*06c0*/  BSYNC.RECONVERGENT B1 ;  /* 0x0000000000017941 */ /* 0x000fea0003800200 */
.L_x_405:
[----:B------:R-:W0:Y:S01]  /*06d0*/  F2F.F64.F32 R26, R26 ;  /* 0x0000001a001a7310 */ /* 0x000e220000201800 */
[----:B------:R-:W-:Y:S01]  /*06e0*/  FSETP.NEU.AND P0, PT, R2, 1, PT ;  /* 0x3f8000000200780b */ /* 0x000fe20003f0d000 */
[----:B------:R-:W-:-:S03]  /*06f0*/  VIADD R5, R43, 0xfffffffe ;  /* 0xfffffffe2b057836 */ /* 0x000fc60000000000 */
[----:B------:R-:W-:Y:S02]  /*0700*/  FSEL R2, R28, RZ, P0 ;  /* 0x000000ff1c027208 */ /* 0x000fe40000000000 */
[----:B------:R-:W-:Y:S02]  /*0710*/  FSEL R3, R29, 1.875, P0 ;  /* 0x3ff000001d037808 */ /* 0x000fe40000000000 */
[----:B------:R-:W-:-:S04]  /*0720*/  ISETP.NE.AND P0, PT, R7, 0x1, PT ;  /* 0x000000010700780c */ /* 0x000fc80003f05270 */
[----:B0-----:R-:W-:-:S06]  /*0730*/  DADD R2, R26, R2 ;  /* 0x000000001a027229 */ /* 0x001fcc0000000002 */
[----:B------:R0:W1:Y:S03]  /*0740*/  F2F.F32.F64 R26, R2 ;  /* 0x00000002001a7310 */ /* 0x0000660000301000 */
[----:B------:R-:W-:Y:S05]  /*0750*/  @!P0 BRA `(.L_x_403) ;  /* 0x00000004000c8947 */ /* 0x000fea0003800000 */
[----:B0-----:R-:W2:Y:S01]  /*0760*/  LDG.E R2, desc[UR6][R20.64] ;  /* 0x0000000614027981 */ /* 0x001ea2000c1e1900 */
[----:B------:R-:W-:Y:S01]  /*0770*/  BSSY.RECONVERGENT B1, `(.L_x_408) ;  /* 0x0000006000017945 */ /* 0x000fe20003800200 */
[----:B------:R-:W-:Y:S01]  /*0780*/  MOV R50, 0x7d0 ;  /* 0x000007d000327802 */ /* 0x000fe20000000f00 */
[----:B--2---:R-:W0:Y:S02]  /*0790*/  F2F.F64.F32 R22, R2 ;  /* 0x0000000200167310 */ /* 0x004e240000201800 */
[----:B0-----:R-:W-:-:S10]  /*07a0*/  DADD R30, -RZ, |R22| ;  /* 0x00000000ff1e7229 */ /* 0x001fd40000000516 */
[----:B------:R-:W-:-:S07]  /*07b0*/  IMAD.MOV.U32 R4, RZ, RZ, R31 ;  /* 0x000000ffff047224 */ /* 0x000fce00078e001f */
[----:B-1----:R-:W-:Y:S05]  /*07c0*/  CALL.REL.NOINC `($_Z13fused_lrm_bn1PfS_S_S_iiffiiS_S_S_S_ibiiiiii$__internal_accurate_pow) ;  /* 0x00000080000c7944 */ /* 0x002fea0003c00000 */
[----:B------:R-:W-:Y:S05]  /*07d0*/  BSYNC.RECONVERGENT B1 ;  /* 0x0000000000017941 */ /* 0x000fea0003800200 */
.L_x_408:
        /* <DEDUP_REMOVED lines=15> */
.L_x_411:
[----:B------:R-:W-:-:S11]  /*08d0*/  DADD R28, R22, 2 ;  /* 0x40000000161c7429 */ /* 0x000fd60000000000 */
.L_x_410:
[----:B------:R-:W-:Y:S05]  /*08e0*/  BSYNC.RECONVERGENT B1 ;  /* 0x0000000000017941 */ /* 0x000fea0003800200 */
.L_x_409:
[----:B------:R-:W0:Y:S01]  /*08f0*/  F2F.F64.F32 R26, R26 ;  /* 0x0000001a001a7310 */ /* 0x000e220000201800 */
[----:B------:R-:W-:Y:S01]  /*0900*/  FSETP.NEU.AND P0, PT, R2, 1, PT ;  /* 0x3f8000000200780b */ /* 0x000fe20003f0d000 */
[----:B------:R-:W-:-:S03]  /*0910*/  VIADD R5, R43, 0xffffffff ;  /* 0xffffffff2b057836 */ /* 0x000fc60000000000 */
[----:B------:R-:W-:Y:S02]  /*0920*/  FSEL R2, R28, RZ, P0 ;  /* 0x000000ff1c027208 */ /* 0x000fe40000000000 */
[----:B------:R-:W-:Y:S02]  /*0930*/  FSEL R3, R29, 1.875, P0 ;  /* 0x3ff000001d037808 */ /* 0x000fe40000000000 */
[----:B------:R-:W-:-:S04]  /*0940*/  ISETP.NE.AND P0, PT, R7, 0x2, PT ;  /* 0x000000020700780c */ /* 0x000fc80003f05270 */
[----:B0-----:R-:W-:-:S06]  /*0950*/  DADD R2, R26, R2 ;  /* 0x000000001a027229 */ /* 0x001fcc0000000002 */
[----:B------:R2:W3:Y:S03]  /*0960*/  F2F.F32.F64 R26, R2 ;  /* 0x00000002001a7310 */ /* 0x0004e60000301000 */
[----:B------:R-:W-:Y:S05]  /*0970*/  @!P0 BRA `(.L_x_403) ;  /* 0x0000000000848947 */ /* 0x000fea0003800000 */
[----:B--2---:R-:W-:-:S06]  /*0980*/  IMAD.WIDE R2, R45, 0x4, R20 ;  /* 0x000000042d027825 */ /* 0x004fcc00078e0214 */
[----:B------:R-:W2:Y:S01]  /*0990*/  LDG.E R2, desc[UR6][R2.64] ;  /* 0x0000000602027981 */ /* 0x000ea2000c1e1900 */
[----:B------:R-:W-:Y:S01]  /*09a0*/  BSSY.RECONVERGENT B1, `(.L_x_412) ;  /* 0x0000006000017945 */ /* 0x000fe20003800200 */
[----:B------:R-:W-:Y:S01]  /*09b0*/  MOV R50, 0xa00 ;  /* 0x00000a0000327802 */ /* 0x000fe20000000f00 */
[----:B--2---:R-:W0:Y:S02]  /*09c0*/  F2F.F64.F32 R22, R2 ;  /* 0x0000000200167310 */ /* 0x004e240000201800 */
[----:B0-----:R-:W-:-:S10]  /*09d0*/  DADD R30, -RZ, |R22| ;  /* 0x00000000ff1e7229 */ /* 0x001fd40000000516 */
[----:B------:R-:W-:-:S07]  /*09e0*/  IMAD.MOV.U32 R4, RZ, RZ, R31 ;  /* 0x000000ffff047224 */ /* 0x000fce00078e001f */
[----:B---3--:R-:W-:Y:S05]  /*09f0*/  CALL.REL.NOINC `($_Z13fused_lrm_bn1PfS_S_S_iiffiiS_S_S_S_ibiiiiii$__internal_accurate_pow) ;  /* 0x0000007c00807944 */ /* 0x008fea0003c00000 */
[----:B------:R-:W-:Y:S05]  /*0a00*/  BSYNC.RECONVERGENT B1 ;  /* 0x0000000000017941 */ /* 0x000fea0003800200 */
.L_x_412:
        /* <DEDUP_REMOVED lines=15> */
.L_x_415:
[----:B------:R-:W-:-:S11]  /*0b00*/  DADD R28, R22, 2 ;  /* 0x40000000161c7429 */ /* 0x000fd60000000000 */
.L_x_414:
[----:B------:R-:W-:Y:S05]  /*0b10*/  BSYNC.RECONVERGENT B1 ;  /* 0x0000000000017941 */ /* 0x000fea0003800200 */
.L_x_413:
[----:B------:R-:W0:Y:S01]  /*0b20*/  F2F.F64.F32 R26, R26 ;  /* 0x0000001a001a7310 */ /* 0x000e220000201800 */
[----:B------:R-:W-:Y:S01]  /*0b30*/  FSETP.NEU.AND P0, PT, R2, 1, PT ;  /* 0x3f8000000200780b */ /* 0x000fe20003f0d000 */
[----:B------:R-:W-:-:S03]  /*0b40*/  IMAD.MOV.U32 R5, RZ, RZ, R43 ;  /* 0x000000ffff057224 */ /* 0x000fc600078e002b */
[----:B------:R-:W-:Y:S02]  /*0b50*/  FSEL R2, R28, RZ, P0 ;  /* 0x000000ff1c027208 */ /* 0x000fe40000000000 */
[----:B------:R-:W-:-:S06]  /*0b60*/  FSEL R3, R29, 1.875, P0 ;  /* 0x3ff000001d037808 */ /* 0x000fcc0000000000 */
[----:B0-----:R-:W-:-:S06]  /*0b70*/  DADD R2, R26, R2 ;  /* 0x000000001a027229 */ /* 0x001fcc0000000002 */
[----:B------:R4:W0:Y:S05]  /*0b80*/  F2F.F32.F64 R26, R2 ;  /* 0x00000002001a7310 */ /* 0x00082a0000301000 */
.L_x_403:
[----:B------:R-:W-:-:S13]  /*0b90*/  ISETP.GE.U32.AND P0, PT, R8, 0x3, PT ;  /* 0x000000030800780c */ /* 0x000fda0003f06070 */
[----:B------:R-:W-:Y:S05]  /*0ba0*/  @!P0 BRA `(.L_x_416) ;  /* 0x0000000800288947 */ /* 0x000fea0003800000 */
[----:B------:R-:W0:Y:S02]  /*0bb0*/  LDCU UR8, c[0x0][0x3b4] ;  /* 0x00007680ff0877ac */ /* 0x000e240008000800 */
[----:B0-2-4-:R-:W-:-:S04]  /*0bc0*/  IMAD R3, R5, UR8, R44 ;  /* 0x0000000805037c24 */ /* 0x015fc8000f8e022c */
[----:B------:R-:W-:-:S07]  /*0bd0*/  IMAD R3, R3, UR8, R46 ;  /* 0x0000000803037c24 */ /* 0x000fce000f8e022e */
.L_x_432:
[----:B0-----:R-:W0:Y:S02]  /*0be0*/  LDC.64 R24, c[0x0][0x380] ;  /* 0x0000e000ff187b82 */ /* 0x001e240000000a00 */
[----:B0-----:R-:W-:-:S05]  /*0bf0*/  IMAD.WIDE R24, R3, 0x4, R24 ;  /* 0x0000000403187825 */ /* 0x001fca00078e0218 */
[----:B------:R-:W2:Y:S01]  /*0c00*/  LDG.E R51, desc[UR6][R24.64] ;  /* 0x0000000618337981 */ /* 0x000ea2000c1e1900 */
[----:B------:R-:W-:Y:S01]  /*0c10*/  BSSY.RECONVERGENT B1, `(.L_x_417) ;  /* 0x0000007000017945 */ /* 0x000fe20003800200 */
[----:B------:R-:W-:Y:S01]  /*0c20*/  MOV R50, 0xc80 ;  /* 0x00000c8000327802 */ /* 0x000fe20000000f00 */
[----:B--2---:R-:W0:Y:S02]  /*0c30*/  F2F.F64.F32 R22, R51 ;  /* 0x0000003300167310 */ /* 0x004e240000201800 */
[----:B0-----:R-:W-:-:S10]  /*0c40*/  DADD R28, -RZ, |R22| ;  /* 0x00000000ff1c7229 */ /* 0x001fd40000000516 */
[----:B------:R-:W-:Y:S02]  /*0c50*/  IMAD.MOV.U32 R30, RZ, RZ, R28 ;  /* 0x000000ffff1e7224 */ /* 0x000fe400078e001c */
[----:B------:R-:W-:-:S07]  /*0c60*/  IMAD.MOV.U32 R4, RZ, RZ, R29 ;  /* 0x000000ffff047224 */ /* 0x000fce00078e001d */
[----:B-1-3-5:R-:W-:Y:S05]  /*0c70*/  CALL.REL.NOINC `($_Z13fused_lrm_bn1PfS_S_S_iiffiiS_S_S_S_ibiiiiii$__internal_accurate_pow) ;  /* 0x0000007800e07944 */ /* 0x02afea0003c00000 */
[----:B------:R-:W-:Y:S05]  /*0c80*/  BSYNC.RECONVERGENT B1 ;  /* 0x0000000000017941 */ /* 0x000fea0003800200 */
.L_x_417:
[----:B------:R-:W-:-:S05]  /*0c90*/  IMAD.WIDE R24, R45, 0x4, R24 ;  /* 0x000000042d187825 */ /* 0x000fca00078e0218 */
[----:B------:R-:W2:Y:S01]  /*0ca0*/  LDG.E R2, desc[UR6][R24.64] ;  /* 0x0000000618027981 */ /* 0x000ea2000c1e1900 */
[----:B------:R-:W-:Y:S01]  /*0cb0*/  DADD R32, R22, 2 ;  /* 0x4000000016207429 */ /* 0x000fe20000000000 */
[----:B------:R0:W1:Y:S01]  /*0cc0*/  F2F.F64.F32 R30, R26 ;  /* 0x0000001a001e7310 */ /* 0x0000620000201800 */
[C---:B------:R-:W-:Y:S01]  /*0cd0*/  FSETP.NEU.AND P1, PT, R51.reuse, RZ, PT ;  /* 0x000000ff3300720b */ /* 0x040fe20003f2d000 */
[----:B------:R-:W-:Y:S01]  /*0ce0*/  BSSY.RECONVERGENT B1, `(.L_x_418) ;  /* 0x000000e000017945 */ /* 0x000fe20003800200 */
[----:B------:R-:W-:Y:S02]  /*0cf0*/  FSETP.NEU.AND P0, PT, R51, 1, PT ;  /* 0x3f8000003300780b */ /* 0x000fe40003f0d000 */
[----:B------:R-:W-:Y:S02]  /*0d00*/  FSEL R28, R28, RZ, P1 ;  /* 0x000000ff1c1c7208 */ /* 0x000fe40000800000 */
[----:B------:R-:W-:Y:S02]  /*0d10*/  FSEL R29, R4, RZ, P1 ;  /* 0x000000ff041d7208 */ /* 0x000fe40000800000 */
[----:B------:R-:W-:-:S04]  /*0d20*/  LOP3.LUT R32, R33, 0x7ff00000, RZ, 0xc0, !PT ;  /* 0x7ff0000021207812 */ /* 0x000fc800078ec0ff */
[----:B------:R-:W-:Y:S01]  /*0d30*/  ISETP.NE.AND P2, PT, R32, 0x7ff00000, PT ;  /* 0x7ff000002000780c */ /* 0x000fe20003f45270 */
[----:B--2---:R0:W2:-:S12]  /*0d40*/  F2F.F64.F32 R26, R2 ;  /* 0x00000002001a7310 */ /* 0x0040980000201800 */
[----:B-1----:R-:W-:Y:S05]  /*0d50*/  @P2 BRA `(.L_x_419) ;  /* 0x0000000000182947 */ /* 0x002fea0003800000 */
[----:B------:R-:W-:-:S13]  /*0d60*/  FSETP.NAN.AND P1, PT, R51, R51, PT ;  /* 0x000000333300720b */ /* 0x000fda0003f28000 */
[----:B------:R-:W-:Y:S01]  /*0d70*/  @P1 DADD R28, R22, 2 ;  /* 0x40000000161c1429 */ /* 0x000fe20000000000 */
[----:B------:R-:W-:Y:S10]  /*0d80*/  @P1 BRA `(.L_x_419) ;  /* 0x00000000000c1947 */ /* 0x000ff40003800000 */
[----:B------:R-:W-:-:S14]  /*0d90*/  DSETP.NEU.AND P1, PT, |R22|, +INF , PT ;  /* 0x7ff000001600742a */ /* 0x000fdc0003f2d200 */
[----:B------:R-:W-:Y:S01]  /*0da0*/  @!P1 MOV R28, 0x0 ;  /* 0x00000000001c9802 */ /* 0x000fe20000000f00 */
[----:B------:R-:W-:-:S07]  /*0db0*/  @!P1 IMAD.MOV.U32 R29, RZ, RZ, 0x7ff00000 ;  /* 0x7ff00000ff1d9424 */ /* 0x000fce00078e00ff */
.L_x_419:
[----:B------:R-:W-:Y:S05]  /*0dc0*/  BSYNC.RECONVERGENT B1 ;  /* 0x0000000000017941 */ /* 0x000fea0003800200 */
.L_x_418:
[----:B------:R-:W-:Y:S01]  /*0dd0*/  FSEL R22, R28, RZ, P0 ;  /* 0x000000ff1c167208 */ /* 0x000fe20000000000 */
[----:B------:R-:W-:Y:S01]  /*0de0*/  BSSY.RECONVERGENT B1, `(.L_x_420) ;  /* 0x0000009000017945 */ /* 0x000fe20003800200 */
[----:B------:R-:W-:Y:S01]  /*0df0*/  FSEL R23, R29, 1.875, P0 ;  /* 0x3ff000001d177808 */ /* 0x000fe20000000000 */
[----:B--2---:R-:W-:Y:S01]  /*0e00*/  DADD R28, -RZ, |R26| ;  /* 0x00000000ff1c7229 */ /* 0x004fe2000000051a */
[----:B------:R-:W-:-:S04]  /*0e10*/  MOV R50, 0xe70 ;  /* 0x00000e7000327802 */ /* 0x000fc80000000f00 */
[----:B------:R-:W-:-:S05]  /*0e20*/  DADD R22, R30, R22 ;  /* 0x000000001e167229 */ /* 0x000fca0000000016 */
[----:B------:R-:W-:Y:S02]  /*0e30*/  IMAD.MOV.U32 R30, RZ, RZ, R28 ;  /* 0x000000ffff1e7224 */ /* 0x000fe400078e001c */
[----:B------:R-:W-:-:S03]  /*0e40*/  IMAD.MOV.U32 R4, RZ, RZ, R29 ;  /* 0x000000ffff047224 */ /* 0x000fc600078e001d */
[----:B------:R1:W2:Y:S04]  /*0e50*/  F2F.F32.F64 R22, R22 ;  /* 0x0000001600167310 */ /* 0x0002a80000301000 */
[----:B012---:R-:W-:Y:S05]  /*0e60*/  CALL.REL.NOINC `($_Z13fused_lrm_bn1PfS_S_S_iiffiiS_S_S_S_ibiiiiii$__internal_accurate_pow) ;  /* 0x0000007800647944 */ /* 0x007fea0003c00000 */
[----:B------:R-:W-:Y:S05]  /*0e70*/  BSYNC.RECONVERGENT B1 ;  /* 0x0000000000017941 */ /* 0x000fea0003800200 */
.L_x_420:
        /* <DEDUP_REMOVED lines=12> */
[----:B------:R-:W-:Y:S01]  /*0f40*/  MOV R28, 0x0 ;  /* 0x00000000001c7802 */ /* 0x000fe20000000f00 */
[----:B------:R-:W-:Y:S01]  /*0f50*/  IMAD.MOV.U32 R29, RZ, RZ, 0x7ff00000 ;  /* 0x7ff00000ff1d7424 */ /* 0x000fe200078e00ff */
[----:B------:R-:W-:Y:S06]  /*0f60*/  BRA `(.L_x_422) ;  /* 0x0000000000047947 */ /* 0x000fec0003800000 */
.L_x_423:
[----:B------:R-:W-:-:S11]  /*0f70*/  DADD R28, R26, 2 ;  /* 0x400000001a1c7429 */ /* 0x000fd60000000000 */
.L_x_422:
[----:B------:R-:W-:Y:S05]  /*0f80*/  BSYNC.RECONVERGENT B1 ;  /* 0x0000000000017941 */ /* 0x000fea0003800200 */
.L_x_421:
[----:B------:R-:W-:-:S05]  /*0f90*/  IMAD.WIDE R24, R45, 0x4, R24 ;  /* 0x000000042d187825 */ /* 0x000fca00078e0218 */
[----:B------:R-:W2:Y:S01]  /*0fa0*/  LDG.E R26, desc[UR6][R24.64] ;  /* 0x00000006181a7981 */ /* 0x000ea2000c1e1900 */
[----:B------:R-:W0:Y:S01]  /*0fb0*/  F2F.F64.F32 R30, R22 ;  /* 0x00000016001e7310 */ /* 0x000e220000201800 */
[----:B------:R-:W-:Y:S01]  /*0fc0*/  FSETP.NEU.AND P0, PT, R2, 1, PT ;  /* 0x3f8000000200780b */ /* 0x000fe20003f0d000 */
[----:B------:R-:W-:Y:S01]  /*0fd0*/  BSSY.RECONVERGENT B1, `(.L_x_424) ;  /* 0x000000b000017945 */ /* 0x000fe20003800200 */
[----:B------:R-:W-:Y:S02]  /*0fe0*/  MOV R50, 0x1080 ;  /* 0x0000108000327802 */ /* 0x000fe40000000f00 */
[----:B------:R-:W-:Y:S02]  /*0ff0*/  FSEL R28, R28, RZ, P0 ;  /* 0x000000ff1c1c7208 */ /* 0x000fe40000000000 */
[----:B------:R-:W-:-:S06]  /*1000*/  FSEL R29, R29, 1.875, P0 ;  /* 0x3ff000001d1d7808 */ /* 0x000fcc0000000000 */
[----:B0-----:R-:W-:-:S06]  /*1010*/  DADD R30, R30, R28 ;  /* 0x000000001e1e7229 */ /* 0x001fcc000000001c */
[----:B------:R-:W-:Y:S08]  /*1020*/  F2F.F32.F64 R2, R30 ;  /* 0x0000001e00027310 */ /* 0x000ff00000301000 */
[----:B--2---:R-:W0:Y:S02]  /*1030*/  F2F.F64.F32 R22, R26 ;  /* 0x0000001a00167310 */ /* 0x004e240000201800 */
[----:B0-----:R-:W-:-:S10]  /*1040*/  DADD R28, -RZ, |R22| ;  /* 0x00000000ff1c7229 */ /* 0x001fd40000000516 */
[----:B------:R-:W-:Y:S02]  /*1050*/  IMAD.MOV.U32 R30, RZ, RZ, R28 ;  /* 0x000000ffff1e7224 */ /* 0x000fe400078e001c */
[----:B------:R-:W-:-:S07]  /*1060*/  IMAD.MOV.U32 R4, RZ, RZ, R29 ;  /* 0x000000ffff047224 */ /* 0x000fce00078e001d */
[----:B------:R-:W-:Y:S05]  /*1070*/  CALL.REL.NOINC `($_Z13fused_lrm_bn1PfS_S_S_iiffiiS_S_S_S_ibiiiiii$__internal_accurate_pow) ;  /* 0x0000007400e07944 */ /* 0x000fea0003c00000 */
[----:B------:R-:W-:Y:S05]  /*1080*/  BSYNC.RECONVERGENT B1 ;  /* 0x0000000000017941 */ /* 0x000fea0003800200 */
.L_x_424:
        /* <DEDUP_REMOVED lines=15> */
.L_x_427:
[----:B------:R-:W-:-:S11]  /*1180*/  DADD R28, R22, 2 ;  /* 0x40000000161c7429 */ /* 0x000fd60000000000 */
.L_x_426:
[----:B------:R-:W-:Y:S05]  /*1190*/  BSYNC.RECONVERGENT B1 ;  /* 0x0000000000017941 */ /* 0x000fea0003800200 */
.L_x_425:
[----:B------:R-:W-:-:S06]  /*11a0*/  IMAD.WIDE R24, R45, 0x4, R24 ;  /* 0x000000042d187825 */ /* 0x000fcc00078e0218 */
        /* <DEDUP_REMOVED lines=15> */
.L_x_428:
        /* <DEDUP_REMOVED lines=15> */
.L_x_431:
[----:B------:R-:W-:-:S11]  /*1390*/  DADD R28, R22, 2 ;  /* 0x40000000161c7429 */ /* 0x000fd60000000000 */
.L_x_430:
[----:B------:R-:W-:Y:S05]  /*13a0*/  BSYNC.RECONVERGENT B1 ;  /* 0x0000000000017941 */ /* 0x000fea0003800200 */
.L_x_429:
[----:B------:R-:W0:Y:S01]  /*13b0*/  F2F.F64.F32 R22, R2 ;  /* 0x0000000200167310 */ /* 0x000e220000201800 */
[----:B------:R-:W-:Y:S01]  /*13c0*/  FSETP.NEU.AND P0, PT, R24, 1, PT ;  /* 0x3f8000001800780b */ /* 0x000fe20003f0d000 */
[----:B------:R-:W-:Y:S02]  /*13d0*/  VIADD R5, R5, 0x4 ;  /* 0x0000000405057836 */ /* 0x000fe40000000000 */
[----:B------:R-:W-:Y:S01]  /*13e0*/  IMAD R3, R45, 0x4, R3 ;  /* 0x000000042d037824 */ /* 0x000fe200078e0203 */
[----:B------:R-:W-:Y:S02]  /*13f0*/  FSEL R24, R28, RZ, P0 ;  /* 0x000000ff1c187208 */ /* 0x000fe40000000000 */
[----:B------:R-:W-:Y:S02]  /*1400*/  FSEL R25, R29, 1.875, P0 ;  /* 0x3ff000001d197808 */ /* 0x000fe40000000000 */
[----:B------:R-:W-:-:S04]  /*1410*/  ISETP.GE.AND P0, PT, R5, R12, PT ;  /* 0x0000000c0500720c */ /* 0x000fc80003f06270 */
[----:B0-----:R-:W-:-:S06]  /*1420*/  DADD R22, R22, R24 ;  /* 0x0000000016167229 */ /* 0x001fcc0000000018 */
[----:B------:R0:W1:Y:S03]  /*1430*/  F2F.F32.F64 R26, R22 ;  /* 0x00000016001a7310 */ /* 0x0000660000301000 */
[----:B------:R-:W-:Y:S05]  /*1440*/  @!P0 BRA `(.L_x_432) ;  /* 0xfffffff400e48947 */ /* 0x000fea000383ffff */
.L_x_416:
[----:B01-3-5:R0:W-:Y:S02]  /*1450*/  STL [R6], R26 ;  /* 0x0000001a06007387 */ /* 0x02b1e40000100800 */
.L_x_402:
[----:B--2-4-:R1:W5:Y:S02]  /*1460*/  LDG.E R2, desc[UR6][R14.64] ;  /* 0x000000060e027981 */ /* 0x014364000c1e1900 */
[----:B0----5:R-:W-:Y:S01]  /*1470*/  FFMA R26, R42, R26, 1 ;  /* 0x3f8000002a1a7423 */ /* 0x021fe2000000001a */
[----:B------:R-:W-:Y:S01]  /*1480*/  IMAD.MOV.U32 R25, RZ, RZ, 0x3a2c32e4 ;  /* 0x3a2c32e4ff197424 */ /* 0x000fe200078e00ff */
[----:B------:R-:W-:Y:S02]  /*1490*/  BSSY.RECONVERGENT B1, `(.L_x_433) ;  /* 0x0000055000017945 */ /* 0x000fe40003800200 */
[C---:B------:R-:W-:Y:S01]  /*14a0*/  FMUL R3, |R26|.reuse, 16777216 ;  /* 0x4b8000001a037820 */ /* 0x040fe20000400200 */
[----:B------:R-:W-:-:S04]  /*14b0*/  FSETP.GEU.AND P0, PT, |R26|, 1.175494350822287508e-38, PT ;  /* 0x008000001a00780b */ /* 0x000fc80003f0e200 */
[----:B------:R-:W-:-:S04]  /*14c0*/  FSEL R3, R3, |R26|, !P0 ;  /* 0x4000001a03037208 */ /* 0x000fc80004000000 */
[----:B------:R-:W-:-:S04]  /*14d0*/  IADD3 R4, PT, PT, R3, -0x3f3504f3, RZ ;  /* 0xc0cafb0d03047810 */ /* 0x000fc80007ffe0ff */
[----:B------:R-:W-:-:S05]  /*14e0*/  LOP3.LUT R4, R4, 0xff800000, RZ, 0xc0, !PT ;  /* 0xff80000004047812 */ /* 0x000fca00078ec0ff */
[----:B------:R-:W-:Y:S01]  /*14f0*/  IMAD.IADD R3, R3, 0x1, -R4 ;  /* 0x0000000103037824 */ /* 0x000fe200078e0a04 */
[----:B------:R-:W-:-:S03]  /*1500*/  I2FP.F32.S32 R4, R4 ;  /* 0x0000000400047245 */ /* 0x000fc60000201400 */
[C---:B------:R-:W-:Y:S01]  /*1510*/  FADD R6, R3.reuse, 1 ;  /* 0x3f80000003067421 */ /* 0x040fe20000000000 */
[----:B------:R-:W-:Y:S01]  /*1520*/  FADD R5, R3, -1 ;  /* 0xbf80000003057421 */ /* 0x000fe20000000000 */
[----:B------:R-:W-:-:S03]  /*1530*/  FSEL R3, RZ, -24, P0 ;  /* 0xc1c00000ff037808 */ /* 0x000fc60000000000 */
[----:B------:R-:W-:Y:S01]  /*1540*/  FADD R23, R5, R5 ;  /* 0x0000000505177221 */ /* 0x000fe20000000000 */
[----:B------:R-:W0:Y:S01]  /*1550*/  MUFU.RCP R6, R6 ;  /* 0x0000000600067308 */ /* 0x000e220000001000 */
[----:B------:R-:W-:Y:S02]  /*1560*/  FFMA R3, R4, 1.1920928955078125e-07, R3 ;  /* 0x3400000004037823 */ /* 0x000fe40000000003 */
[----:B0-----:R-:W-:-:S04]  /*1570*/  FMUL R22, R6, R23 ;  /* 0x0000001706167220 */ /* 0x001fc80000400000 */
[----:B------:R-:W-:Y:S01]  /*1580*/  FADD R23, R5, -R22 ;  /* 0x8000001605177221 */ /* 0x000fe20000000000 */
[CC--:B------:R-:W-:Y:S01]  /*1590*/  FMUL R4, R22.reuse, R22.reuse ;  /* 0x0000001616047220 */ /* 0x0c0fe20000400000 */
[----:B------:R-:W-:Y:S02]  /*15a0*/  FFMA R28, R22, 1.4426950216293334961, R3 ;  /* 0x3fb8aa3b161c7823 */ /* 0x000fe40000000003 */
[----:B------:R-:W-:Y:S01]  /*15b0*/  FADD R24, R23, R23 ;  /* 0x0000001717187221 */ /* 0x000fe20000000000 */
[C---:B------:R-:W-:Y:S01]  /*15c0*/  FFMA R23, R4.reuse, R25, 0.0032181653659790754318 ;  /* 0x3b52e7db04177423 */ /* 0x040fe20000000019 */
[----:B------:R-:W-:Y:S02]  /*15d0*/  FADD R25, R3, -R28 ;  /* 0x8000001c03197221 */ /* 0x000fe40000000000 */
[----:B------:R-:W-:Y:S01]  /*15e0*/  FFMA R5, R5, -R22, R24 ;  /* 0x8000001605057223 */ /* 0x000fe20000000018 */
[----:B------:R-:W-:Y:S01]  /*15f0*/  FFMA R23, R4, R23, 0.018033718690276145935 ;  /* 0x3c93bb7304177423 */ /* 0x000fe20000000017 */
[----:B------:R-:W0:Y:S02]  /*1600*/  LDC R3, c[0x0][0x3ac] ;  /* 0x0000eb00ff037b82 */ /* 0x000e240000000800 */
[----:B------:R-:W-:Y:S01]  /*1610*/  FMUL R5, R6, R5 ;  /* 0x0000000506057220 */ /* 0x000fe20000400000 */
[----:B------:R-:W-:Y:S01]  /*1620*/  FFMA R6, R22, 1.4426950216293334961, R25 ;  /* 0x3fb8aa3b16067823 */ /* 0x000fe20000000019 */
[----:B------:R-:W-:-:S03]  /*1630*/  FFMA R23, R4, R23, 0.12022458761930465698 ;  /* 0x3df6384f04177423 */ /* 0x000fc60000000017 */
[----:B------:R-:W-:Y:S01]  /*1640*/  FFMA R25, R5, 1.4426950216293334961, R6 ;  /* 0x3fb8aa3b05197823 */ /* 0x000fe20000000006 */
[----:B------:R-:W-:-:S03]  /*1650*/  FMUL R23, R4, R23 ;  /* 0x0000001704177220 */ /* 0x000fc60000400000 */
[----:B------:R-:W-:Y:S01]  /*1660*/  FFMA R4, R22, 1.9251366722983220825e-08, R25 ;  /* 0x32a55e3416047823 */ /* 0x000fe20000000019 */
[----:B------:R-:W-:Y:S01]  /*1670*/  FMUL R6, R23, 3 ;  /* 0x4040000017067820 */ /* 0x000fe20000400000 */
[----:B------:R-:W-:-:S03]  /*1680*/  IMAD.MOV.U32 R25, RZ, RZ, 0x391fcb8e ;  /* 0x391fcb8eff197424 */ /* 0x000fc600078e00ff */
[----:B------:R-:W-:-:S04]  /*1690*/  FFMA R4, R5, R6, R4 ;  /* 0x0000000605047223 */ /* 0x000fc80000000004 */
[----:B------:R-:W-:-:S04]  /*16a0*/  FFMA R23, R22, R23, R4 ;  /* 0x0000001716177223 */ /* 0x000fc80000000004 */
[----:B------:R-:W-:-:S04]  /*16b0*/  FADD R4, R28, R23 ;  /* 0x000000171c047221 */ /* 0x000fc80000000000 */
[----:B0-----:R-:W-:Y:S01]  /*16c0*/  FMUL R5, R4, R3 ;  /* 0x0000000304057220 */ /* 0x001fe20000400000 */
[----:B------:R-:W-:-:S03]  /*16d0*/  FADD R28, -R28, R4 ;  /* 0x000000041c1c7221 */ /* 0x000fc60000000100 */
[----:B------:R-:W0:Y:S01]  /*16e0*/  FRND R6, R5 ;  /* 0x0000000500067307 */ /* 0x000e220000201000 */
[----:B------:R-:W-:Y:S01]  /*16f0*/  FADD R28, R23, -R28 ;  /* 0x8000001c171c7221 */ /* 0x000fe20000000000 */
[-C--:B------:R-:W-:Y:S01]  /*1700*/  FFMA R23, R4, R3.reuse, -R5 ;  /* 0x0000000304177223 */ /* 0x080fe20000000805 */
[C---:B------:R-:W-:Y:S02]  /*1710*/  FSETP.GT.AND P1, PT, |R5|.reuse, 152, PT ;  /* 0x431800000500780b */ /* 0x040fe40003f24200 */
[C---:B------:R-:W-:Y:S01]  /*1720*/  FSETP.GEU.AND P2, PT, R5.reuse, RZ, PT ;  /* 0x000000ff0500720b */ /* 0x040fe20003f4e000 */
[----:B------:R-:W-:Y:S02]  /*1730*/  FFMA R23, R28, R3, R23 ;  /* 0x000000031c177223 */ /* 0x000fe40000000017 */
[----:B------:R2:W3:Y:S01]  /*1740*/  F2I.NTZ R22, R5 ;  /* 0x0000000500167305 */ /* 0x0004e20000203100 */
[----:B0-----:R-:W-:Y:S01]  /*1750*/  FADD R4, R5, -R6 ;  /* 0x8000000605047221 */ /* 0x001fe20000000000 */
[----:B------:R-:W-:Y:S01]  /*1760*/  FSETP.GT.AND P0, PT, R6, RZ, PT ;  /* 0x000000ff0600720b */ /* 0x000fe20003f04000 */
[----:B--2---:R-:W-:-:S02]  /*1770*/  IMAD.MOV.U32 R5, RZ, RZ, 0x3f800000 ;  /* 0x3f800000ff057424 */ /* 0x004fc400078e00ff */
[----:B------:R-:W-:-:S04]  /*1780*/  FADD R4, R23, R4 ;  /* 0x0000000417047221 */ /* 0x000fc80000000000 */
[----:B------:R-:W-:Y:S01]  /*1790*/  FFMA R23, R4, R25, 0.0013391353422775864601 ;  /* 0x3aaf85ed04177423 */ /* 0x000fe20000000019 */
[----:B------:R-:W-:Y:S02]  /*17a0*/  SEL R25, RZ, 0x83000000, P0 ;  /* 0x83000000ff197807 */ /* 0x000fe40000000000 */
[----:B------:R-:W-:Y:S01]  /*17b0*/  FSETP.NEU.AND P0, PT, R26, 1, PT ;  /* 0x3f8000001a00780b */ /* 0x000fe20003f0d000 */
[----:B------:R-:W-:-:S03]  /*17c0*/  FFMA R23, R4, R23, 0.0096188392490148544312 ;  /* 0x3c1d985604177423 */ /* 0x000fc60000000017 */
[----:B------:R-:W-:Y:S01]  /*17d0*/  FSETP.EQ.OR P0, PT, R3, RZ, !P0 ;  /* 0x000000ff0300720b */ /* 0x000fe20004702400 */
[----:B------:R-:W-:-:S04]  /*17e0*/  FFMA R23, R4, R23, 0.055503588169813156128 ;  /* 0x3d6357bb04177423 */ /* 0x000fc80000000017 */
[----:B------:R-:W-:-:S04]  /*17f0*/  FFMA R23, R4, R23, 0.24022644758224487305 ;  /* 0x3e75fdec04177423 */ /* 0x000fc80000000017 */
[----:B------:R-:W-:-:S04]  /*1800*/  FFMA R23, R4, R23, 0.69314718246459960938 ;  /* 0x3f31721804177423 */ /* 0x000fc80000000017 */
[----:B------:R-:W-:Y:S01]  /*1810*/  FFMA R23, R4, R23, 1 ;  /* 0x3f80000004177423 */ /* 0x000fe20000000017 */
[----:B------:R-:W-:Y:S01]  /*1820*/  IADD3 R4, PT, PT, R25, 0x7f000000, RZ ;  /* 0x7f00000019047810 */ /* 0x000fe20007ffe0ff */
[----:B---3--:R-:W-:-:S04]  /*1830*/  IMAD R25, R22, 0x800000, -R25 ;  /* 0x0080000016197824 */ /* 0x008fc800078e0a19 */
[----:B------:R-:W-:-:S04]  /*1840*/  FMUL R4, R23, R4 ;  /* 0x0000000417047220 */ /* 0x000fc80000400000 */
[----:B------:R-:W-:Y:S01]  /*1850*/  FMUL R4, R4, R25 ;  /* 0x0000001904047220 */ /* 0x000fe20000400000 */
[----:B------:R-:W-:Y:S01]  /*1860*/  @P1 FSEL R4, RZ, +INF , !P2 ;  /* 0x7f800000ff041808 */ /* 0x000fe20005000000 */
[----:B-1----:R-:W-:Y:S06]  /*1870*/  @P0 BRA `(.L_x_434) ;  /* 0x0000000000580947 */ /* 0x002fec0003800000 */
[----:B------:R-:W-:-:S04]  /*1880*/  FSETP.NAN.AND P0, PT, |R3|, |R3|, PT ;  /* 0x400000030300720b */ /* 0x000fc80003f08200 */
[----:B------:R-:W-:-:S13]  /*1890*/  FSETP.NUM.AND P0, PT, |R26|, |R26|, !P0 ;  /* 0x4000001a1a00720b */ /* 0x000fda0004707200 */
[----:B------:R-:W-:Y:S01]  /*18a0*/  @!P0 FADD R5, R26, R3 ;  /* 0x000000031a058221 */ /* 0x000fe20000000000 */
[----:B------:R-:W-:Y:S06]  /*18b0*/  @!P0 BRA `(.L_x_434) ;  /* 0x0000000000488947 */ /* 0x000fec0003800000 */
[----:B------:R-:W-:-:S04]  /*18c0*/  FSETP.NEU.AND P0, PT, |R26|, +INF , PT ;  /* 0x7f8000001a00780b */ /* 0x000fc80003f0d200 */
[----:B------:R-:W-:-:S04]  /*18d0*/  FSETP.NEU.AND P0, PT, R26, RZ, P0 ;  /* 0x000000ff1a00720b */ /* 0x000fc8000070d000 */
[----:B------:R-:W-:Y:S02]  /*18e0*/  FSETP.GEU.OR P1, PT, R3, RZ, P0 ;  /* 0x000000ff0300720b */ /* 0x000fe4000072e400 */
[----:B------:R-:W-:-:S07]  /*18f0*/  FSETP.NEU.AND P2, PT, |R10|, 1, !P0 ;  /* 0x3f8000000a00780b */ /* 0x000fce000474d200 */
[----:B------:R-:W-:-:S05]  /*1900*/  @!P0 FADD R6, R26, R26 ;  /* 0x0000001a1a068221 */ /* 0x000fca0000000000 */
[----:B------:R-:W-:-:S04]  /*1910*/  @!P1 LOP3.LUT R6, R6, 0x7f800000, RZ, 0x3c, !PT ;  /* 0x7f80000006069812 */ /* 0x000fc800078e3cff */
[----:B------:R-:W-:-:S05]  /*1920*/  @P2 LOP3.LUT R6, R6, 0x7fffffff, RZ, 0xc0, !PT ;  /* 0x7fffffff06062812 */ /* 0x000fca00078ec0ff */
[----:B------:R-:W-:Y:S01]  /*1930*/  @!P0 IMAD.MOV.U32 R5, RZ, RZ, R6 ;  /* 0x000000ffff058224 */ /* 0x000fe200078e0006 */
[----:B------:R-:W-:Y:S06]  /*1940*/  @!P0 BRA `(.L_x_434) ;  /* 0x0000000000248947 */ /* 0x000fec0003800000 */
[----:B------:R-:W-:Y:S02]  /*1950*/  FSETP.NEU.AND P0, PT, |R3|, +INF , PT ;  /* 0x7f8000000300780b */ /* 0x000fe40003f0d200 */
[----:B------:R-:W-:-:S13]  /*1960*/  FSETP.EQ.AND P1, PT, R26, -1, PT ;  /* 0xbf8000001a00780b */ /* 0x000fda0003f22000 */
[----:B------:R-:W-:Y:S05]  /*1970*/  @!P0 BRA P1, `(.L_x_434) ;  /* 0x0000000000188947 */ /* 0x000fea0000800000 */
[----:B------:R-:W-:Y:S02]  /*1980*/  FSETP.GEU.AND P1, PT, R26, RZ, PT ;  /* 0x000000ff1a00720b */ /* 0x000fe40003f2e000 */
[----:B------:R-:W-:-:S11]  /*1990*/  MOV R5, R4 ;  /* 0x0000000400057202 */ /* 0x000fd60000000f00 */
[----:B------:R-:W-:Y:S02]  /*19a0*/  @!P1 FSETP.NEU.AND P2, PT, |R10|, 1, PT ;  /* 0x3f8000000a00980b */ /* 0x000fe40003f4d200 */
[----:B------:R-:W-:Y:S02]  /*19b0*/  @!P1 FSETP.NEU.AND P0, PT, R11, R3, PT ;  /* 0x000000030b00920b */ /* 0x000fe40003f0d000 */
[----:B------:R-:W-:-:S04]  /*19c0*/  @!P1 FSEL R3, R4, -R4, P2 ;  /* 0x8000000404039208 */ /* 0x000fc80001000000 */
[----:B------:R-:W-:-:S07]  /*19d0*/  @!P1 FSEL R5, R3, +QNAN , !P0 ;  /* 0x7fffffff03059808 */ /* 0x000fce0004000000 */
.L_x_434:
[----:B------:R-:W-:Y:S05]  /*19e0*/  BSYNC.RECONVERGENT B1 ;  /* 0x0000000000017941 */ /* 0x000fea0003800200 */
.L_x_433:
[----:B------:R-:W0:Y:S01]  /*19f0*/  MUFU.RCP R4, R5 ;  /* 0x0000000500047308 */ /* 0x000e220000001000 */
[----:B------:R-:W-:Y:S07]  /*1a00*/  BSSY.RECONVERGENT B1, `(.L_x_435) ;  /* 0x000000c000017945 */ /* 0x000fee0003800200 */
[----:B------:R-:W1:Y:S01]  /*1a10*/  FCHK P0, R2, R5 ;  /* 0x0000000502007302 */ /* 0x000e620000000000 */
[----:B0-----:R-:W-:-:S04]  /*1a20*/  FFMA R3, R4, -R5, 1 ;  /* 0x3f80000004037423 */ /* 0x001fc80000000805 */
[----:B------:R-:W-:-:S04]  /*1a30*/  FFMA R3, R4, R3, R4 ;  /* 0x0000000304037223 */ /* 0x000fc80000000004 */
[----:B------:R-:W-:-:S04]  /*1a40*/  FFMA R4, R2, R3, RZ ;  /* 0x0000000302047223 */ /* 0x000fc800000000ff */
[----:B------:R-:W-:-:S04]  /*1a50*/  FFMA R6, R4, -R5, R2 ;  /* 0x8000000504067223 */ /* 0x000fc80000000002 */
[----:B------:R-:W-:Y:S01]  /*1a60*/  FFMA R3, R3, R6, R4 ;  /* 0x0000000603037223 */ /* 0x000fe20000000004 */
[----:B-1----:R-:W-:Y:S06]  /*1a70*/  @!P0 BRA `(.L_x_436) ;  /* 0x0000000000108947 */ /* 0x002fec0003800000 */
[----:B------:R-:W-:Y:S01]  /*1a80*/  IMAD.MOV.U32 R3, RZ, RZ, R5 ;  /* 0x000000ffff037224 */ /* 0x000fe200078e0005 */
[----:B------:R-:W-:-:S07]  /*1a90*/  MOV R6, 0x1ab0 ;  /* 0x00001ab000067802 */ /* 0x000fce0000000f00 */
[----:B------:R-:W-:Y:S05]  /*1aa0*/  CALL.REL.NOINC `($__internal_4_$__cuda_sm3x_div_rn_noftz_f32_slowpath) ;  /* 0x0000006400b47944 */ /* 0x000fea0003c00000 */
[----:B------:R-:W-:-:S07]  /*1ab0*/  IMAD.MOV.U32 R3, RZ, RZ, R5 ;  /* 0x000000ffff037224 */ /* 0x000fce00078e0005 */
.L_x_436:
[----:B------:R-:W-:Y:S05]  /*1ac0*/  BSYNC.RECONVERGENT B1 ;  /* 0x0000000000017941 */ /* 0x000fea0003800200 */
.L_x_435:
[----:B------:R-:W0:Y:S01]  /*1ad0*/  LDCU UR8, c[0x0][0x3a0] ;  /* 0x00007400ff0877ac */ /* 0x000e220008000800 */
[----:B------:R1:W-:Y:S01]  /*1ae0*/  STG.E desc[UR6][R16.64], R3 ;  /* 0x0000000310007986 */ /* 0x0003e2000c101906 */
[----:B------:R-:W-:-:S05]  /*1af0*/  VIADD R9, R9, 0x1 ;  /* 0x0000000109097836 */ /* 0x000fca0000000000 */
[----:B0-----:R-:W-:-:S13]  /*1b00*/  ISETP.NE.AND P0, PT, R9, UR8, PT ;  /* 0x0000000809007c0c */ /* 0x001fda000bf05270 */
[----:B-1----:R-:W-:Y:S05]  /*1b10*/  @P0 BRA `(.L_x_437) ;  /* 0xffffffe800600947 */ /* 0x002fea000383ffff */
.L_x_399:
[----:B------:R-:W-:Y:S05]  /*1b20*/  BSYNC.RECONVERGENT B0 ;  /* 0x0000000000007941 */ /* 0x000fea0003800200 */
.L_x_398:
[----:B------:R-:W0:Y:S08]  /*1b30*/  LDC.64 R2, c[0x0][0x3f0] ;  /* 0x0000fc00ff027b82 */ /* 0x000e300000000a00 */
[----:B------:R-:W1:Y:S01]  /*1b40*/  LDC R0, c[0x0][0x3ec] ;  /* 0x0000fb00ff007b82 */ /* 0x000e620000000800 */
[----:B0-----:R-:W-:-:S04]  /*1b50*/  ISETP.LE.AND P0, PT, R2, UR4, PT ;  /* 0x0000000402007c0c */ /* 0x001fc8000bf03270 */
[----:B-1----:R-:W-:-:S04]  /*1b60*/  ISETP.GE.OR P0, PT, R49, R0, P0 ;  /* 0x000000003100720c */ /* 0x002fc80000706670 */
[----:B------:R-:W-:-:S04]  /*1b70*/  ISETP.LE.OR P0, PT, R2, UR5, P0 ;  /* 0x0000000502007c0c */ /* 0x000fc80008703670 */
[----:B------:R-:W-:-:S04]  /*1b80*/  ISETP.GE.OR P0, PT, R48, R3, P0 ;  /* 0x000000033000720c */ /* 0x000fc80000706670 */
[----:B------:R-:W-:-:S13]  /*1b90*/  ISETP.GE.OR P0, PT, R47, R3, P0 ;  /* 0x000000032f00720c */ /* 0x000fda0000706670 */
[----:B------:R-:W-:Y:S05]  /*1ba0*/  @P0 EXIT ;  /* 0x000000000000094d */ /* 0x000fea0003800000 */
[----:B------:R-:W0:Y:S01]  /*1bb0*/  LDC R4, c[0x0][0x3a4] ;  /* 0x0000e900ff047b82 */ /* 0x000e220000000800 */
[----:B------:R-:W1:Y:S01]  /*1bc0*/  LDCU UR8, c[0x0][0x3d8] ;  /* 0x00007b00ff0877ac */ /* 0x000e620008000800 */
[----:B------:R-:W-:Y:S02]  /*1bd0*/  IMAD R47, R3, UR5, R47 ;  /* 0x00000005032f7c24 */ /* 0x000fe4000f8e022f */
[----:B-1----:R-:W-:-:S04]  /*1be0*/  IMAD R48, R49, UR8, R48 ;  /* 0x0000000831307c24 */ /* 0x002fc8000f8e0230 */
[----:B------:R-:W-:Y:S01]  /*1bf0*/  IMAD R48, R3, UR4, R48 ;  /* 0x0000000403307c24 */ /* 0x000fe2000f8e0230 */
[----:B0-----:R-:W-:-:S03]  /*1c00*/  ISETP.GE.AND P0, PT, R4, 0x1, PT ;  /* 0x000000010400780c */ /* 0x001fc60003f06270 */
[----:B------:R-:W-:-:S10]  /*1c10*/  IMAD R47, R48, UR8, R47 ;  /* 0x00000008302f7c24 */ /* 0x000fd4000f8e022f */
[----:B------:R-:W-:Y:S05]  /*1c20*/  @!P0 EXIT ;  /* 0x000000000000894d */ /* 0x000fea0003800000 */
[----:B------:R-:W0:Y:S01]  /*1c30*/  LDCU.U8 UR4, c[0x0][0x3dc] ;  /* 0x00007b80ff0477ac */ /* 0x000e220008000000 */
[----:B------:R-:W1:Y:S08]  /*1c40*/  LDC.64 R16, c[0x0][0x3b8] ;  /* 0x0000ee00ff107b82 */ /* 0x000e700000000a00 */
[----:B------:R-:W2:Y:S08]  /*1c50*/  LDC.64 R14, c[0x0][0x3c0] ;  /* 0x0000f000ff0e7b82 */ /* 0x000eb00000000a00 */
[----:B------:R-:W3:Y:S01]  /*1c60*/  LDC.64 R2, c[0x0][0x3c8] ;  /* 0x0000f200ff027b82 */ /* 0x000ee20000000a00 */
[----:B0-----:R-:W-:-:S04]  /*1c70*/  UPRMT UR4, UR4, 0x8880, URZ ;  /* 0x0000888004047896 */ /* 0x001fc800080000ff */
[----:B------:R-:W-:-:S03]  /*1c80*/  UISETP.NE.AND UP0, UPT, UR4, 0x1, UPT ;  /* 0x000000010400788c */ /* 0x000fc6000bf05270 */
[----:B------:R-:W0:Y:S01]  /*1c90*/  LDC.64 R22, c[0x0][0x3d0] ;  /* 0x0000f400ff167b82 */ /* 0x000e220000000a00 */
[----:B-1----:R-:W-:-:S07]  /*1ca0*/  IMAD.WIDE.U32 R16, R49, 0x4, R16 ;  /* 0x0000000431107825 */ /* 0x002fce00078e0010 */
[----:B------:R-:W1:Y:S01]  /*1cb0*/  LDC.64 R20, c[0x0][0x388] ;  /* 0x0000e200ff147b82 */ /* 0x000e620000000a00 */
[----:B--2---:R-:W-:-:S07]  /*1cc0*/  IMAD.WIDE.U32 R14, R49, 0x4, R14 ;  /* 0x00000004310e7825 */ /* 0x004fce00078e000e */
[----:B------:R-:W2:Y:S01]  /*1cd0*/  LDC.64 R18, c[0x0][0x398] ;  /* 0x0000e600ff127b82 */ /* 0x000ea20000000a00 */
[----:B---3--:R-:W-:-:S04]  /*1ce0*/  IMAD.WIDE.U32 R2, R49, 0x4, R2 ;  /* 0x0000000431027825 */ /* 0x008fc800078e0002 */
[----:B0-----:R-:W-:-:S04]  /*1cf0*/  IMAD.WIDE.U32 R22, R49, 0x4, R22 ;  /* 0x0000000431167825 */ /* 0x001fc800078e0016 */
[----:B-1----:R-:W-:-:S04]  /*1d00*/  IMAD.WIDE R20, R47, 0x4, R20 ;  /* 0x000000042f147825 */ /* 0x002fc800078e0214 */
[----:B--2---:R-:W-:Y:S01]  /*1d10*/  IMAD.WIDE R18, R47, 0x4, R18 ;  /* 0x000000042f127825 */ /* 0x004fe200078e0212 */
[----:B------:R-:W-:Y:S06]  /*1d20*/  BRA.U UP0, `(.L_x_438) ;  /* 0x0000001d007c7547 */ /* 0x000fec000b800000 */
[C---:B------:R-:W-:Y:S02]  /*1d30*/  ISETP.GE.U32.AND P0, PT, R4.reuse, 0x4, PT ;  /* 0x000000040400780c */ /* 0x040fe40003f06070 */
[----:B------:R-:W-:-:S11]  /*1d40*/  LOP3.LUT R24, R4, 0x3, RZ, 0xc0, !PT ;  /* 0x0000000304187812 */ /* 0x000fd600078ec0ff */
[----:B------:R-:W-:Y:S05]  /*1d50*/  @!P0 BRA `(.L_x_439) ;  /* 0x0000001000348947 */ /* 0x000fea0003800000 */
[----:B------:R-:W-:-:S04]  /*1d60*/  LOP3.LUT R25, R4, 0x7ffffffc, RZ, 0xc0, !PT ;  /* 0x7ffffffc04197812 */ /* 0x000fc800078ec0ff */
[----:B------:R-:W-:-:S07]  /*1d70*/  IADD3 R25, PT, PT, -R25, RZ, RZ ;  /* 0x000000ff19197210 */ /* 0x000fce0007ffe1ff */
.L_x_452:
[----:B------:R-:W2:Y:S04]  /*1d80*/  LDG.E R8, desc[UR6][R14.64] ;  /* 0x000000060e087981 */ /* 0x000ea8000c1e1900 */
[----:B------:R-:W3:Y:S04]  /*1d90*/  LDG.E R0, desc[UR6][R20.64] ;  /* 0x0000000614007981 */ /* 0x000ee8000c1e1900 */
[----:B------:R-:W3:Y:S01]  /*1da0*/  LDG.E R9, desc[UR6][R16.64] ;  /* 0x0000000610097981 */ /* 0x000ee2000c1e1900 */
[----:B------:R-:W-:Y:S01]  /*1db0*/  UMOV UR4, 0x88e368f1 ;  /* 0x88e368f100047882 */ /* 0x000fe20000000000 */
[----:B------:R-:W-:Y:S01]  /*1dc0*/  UMOV UR5, 0x3ee4f8b5 ;  /* 0x3ee4f8b500057882 */ /* 0x000fe20000000000 */
[----:B------:R-:W-:-:S02]  /*1dd0*/  IMAD.MOV.U32 R6, RZ, RZ, 0x0 ;  /* 0x00000000ff067424 */ /* 0x000fc400078e00ff */
[----:B0-----:R-:W-:Y:S01]  /*1de0*/  IMAD.MOV.U32 R7, RZ, RZ, 0x3fd80000 ;  /* 0x3fd80000ff077424 */ /* 0x001fe200078e00ff */
[----:B--2---:R-:W0:Y:S01]  /*1df0*/  F2F.F64.F32 R4, R8 ;  /* 0x0000000800047310 */ /* 0x004e220000201800 */
[----:B---3--:R-:W-:Y:S01]  /*1e00*/  FADD R0, R0, -R9 ;  /* 0x8000000900007221 */ /* 0x008fe20000000000 */
[----:B0-----:R-:W-:-:S06]  /*1e10*/  DADD R12, R4, UR4 ;  /* 0x00000004040c7e29 */ /* 0x001fcc0008000000 */
[----:B------:R-:W0:Y:S04]  /*1e20*/  MUFU.RSQ64H R27, R13 ;  /* 0x0000000d001b7308 */ /* 0x000e280000001c00 */
[----:B------:R-:W-:-:S05]  /*1e30*/  VIADD R26, R13, 0xfcb00000 ;  /* 0xfcb000000d1a7836 */ /* 0x000fca0000000000 */
[----:B------:R-:W-:Y:S01]  /*1e40*/  ISETP.GE.U32.AND P0, PT, R26, 0x7ca00000, PT ;  /* 0x7ca000001a00780c */ /* 0x000fe20003f06070 */
[----:B0-----:R-:W-:-:S08]  /*1e50*/  DMUL R4, R26, R26 ;  /* 0x0000001a1a047228 */ /* 0x001fd00000000000 */
[----:B------:R-:W-:-:S08]  /*1e60*/  DFMA R4, R12, -R4, 1 ;  /* 0x3ff000000c04742b */ /* 0x000fd00000000804 */
[----:B------:R-:W-:Y:S02]  /*1e70*/  DFMA R6, R4, R6, 0.5 ;  /* 0x3fe000000406742b */ /* 0x000fe40000000006 */
[----:B------:R-:W-:-:S08]  /*1e80*/  DMUL R4, R26, R4 ;  /* 0x000000041a047228 */ /* 0x000fd00000000000 */
[----:B------:R-:W-:Y:S02]  /*1e90*/  DFMA R6, R6, R4, R26 ;  /* 0x000000040606722b */ /* 0x000fe4000000001a */
[----:B------:R0:W1:Y:S06]  /*1ea0*/  F2F.F64.F32 R4, R0 ;  /* 0x0000000000047310 */ /* 0x00006c0000201800 */
[----:B------:R-:W-:Y:S02]  /*1eb0*/  DMUL R28, R12, R6 ;  /* 0x000000060c1c7228 */ /* 0x000fe40000000000 */
[----:B------:R-:W-:Y:S01]  /*1ec0*/  IADD3 R33, PT, PT, R7, -0x100000, RZ ;  /* 0xfff0000007217810 */ /* 0x000fe20007ffe0ff */
[----:B------:R-:W-:-:S05]  /*1ed0*/  IMAD.MOV.U32 R32, RZ, RZ, R6 ;  /* 0x000000ffff207224 */ /* 0x000fca00078e0006 */
[----:B------:R-:W-:-:S08]  /*1ee0*/  DFMA R30, R28, -R28, R12 ;  /* 0x8000001c1c1e722b */ /* 0x000fd0000000000c */
[----:B------:R-:W-:Y:S01]  /*1ef0*/  DFMA R8, R30, R32, R28 ;  /* 0x000000201e08722b */ /* 0x000fe2000000001c */
[----:B01----:R-:W-:Y:S10]  /*1f00*/  @!P0 BRA `(.L_x_440) ;  /* 0x0000000000288947 */ /* 0x003ff40003800000 */
[----:B------:R-:W-:Y:S01]  /*1f10*/  IMAD.MOV.U32 R9, RZ, RZ, R6 ;  /* 0x000000ffff097224 */ /* 0x000fe200078e0006 */
[----:B------:R-:W-:Y:S01]  /*1f20*/  MOV R10, R31 ;  /* 0x0000001f000a7202 */ /* 0x000fe20000000f00 */
[----:B------:R-:W-:Y:S01]  /*1f30*/  IMAD.MOV.U32 R11, RZ, RZ, R30 ;  /* 0x000000ffff0b7224 */ /* 0x000fe200078e001e */
[----:B------:R-:W-:Y:S01]  /*1f40*/  MOV R0, 0x1f90 ;  /* 0x00001f9000007802 */ /* 0x000fe20000000f00 */
[----:B------:R-:W-:Y:S02]  /*1f50*/  IMAD.MOV.U32 R7, RZ, RZ, R28 ;  /* 0x000000ffff077224 */ /* 0x000fe400078e001c */
[----:B------:R-:W-:Y:S02]  /*1f60*/  IMAD.MOV.U32 R6, RZ, RZ, R29 ;  /* 0x000000ffff067224 */ /* 0x000fe400078e001d */
[----:B------:R-:W-:-:S07]  /*1f70*/  IMAD.MOV.U32 R8, RZ, RZ, R33 ;  /* 0x000000ffff087224 */ /* 0x000fce00078e0021 */
[----:B------:R-:W-:Y:S05]  /*1f80*/  CALL.REL.NOINC `($__internal_3_$__cuda_sm20_dsqrt_rn_f64_mediumpath_v1) ;  /* 0x0000005c00b87944 */ /* 0x000fea0003c00000 */
[----:B------:R-:W-:Y:S01]  /*1f90*/  MOV R8, R7 ;  /* 0x0000000700087202 */ /* 0x000fe20000000f00 */
[----:B------:R-:W-:-:S07]  /*1fa0*/  IMAD.MOV.U32 R9, RZ, RZ, R6 ;  /* 0x000000ffff097224 */ /* 0x000fce00078e0006 */
.L_x_440:
        /* <DEDUP_REMOVED lines=16> */
[----:B------:R-:W-:Y:S01]  /*20b0*/  MOV R7, R5 ;  /* 0x0000000500077202 */ /* 0x000fe20000000f00 */
[----:B------:R-:W-:Y:S01]  /*20c0*/  IMAD.MOV.U32 R6, RZ, RZ, R8 ;  /* 0x000000ffff067224 */ /* 0x000fe200078e0008 */
[----:B------:R-:W-:Y:S01]  /*20d0*/  MOV R12, 0x2100 ;  /* 0x00002100000c7802 */ /* 0x000fe20000000f00 */
[----:B------:R-:W-:-:S07]  /*20e0*/  IMAD.MOV.U32 R11, RZ, RZ, R9 ;  /* 0x000000ffff0b7224 */ /* 0x000fce00078e0009 */
[----:B------:R-:W-:Y:S05]  /*20f0*/  CALL.REL.NOINC `($__internal_2_$__cuda_sm20_div_rn_f64_full) ;  /* 0x0000005400e47944 */ /* 0x000fea0003c00000 */
.L_x_442:
[----:B------:R-:W-:Y:S05]  /*2100*/  BSYNC.RECONVERGENT B1 ;  /* 0x0000000000017941 */ /* 0x000fea0003800200 */
.L_x_441:
        /* <DEDUP_REMOVED lines=14> */
[----:B--2---:R-:W1:Y:S02]  /*21f0*/  F2F.F64.F32 R6, R28 ;  /* 0x0000001c00067310 */ /* 0x004e640000201800 */
[----:B-1----:R-:W-:Y:S01]  /*2200*/  DADD R12, R6, UR4 ;  /* 0x00000004060c7e29 */ /* 0x002fe20008000000 */
[----:B------:R-:W-:Y:S01]  /*2210*/  MOV R6, 0x0 ;  /* 0x0000000000067802 */ /* 0x000fe20000000f00 */
[----:B------:R-:W-:-:S04]  /*2220*/  IMAD.MOV.U32 R7, RZ, RZ, 0x3fd80000 ;  /* 0x3fd80000ff077424 */ /* 0x000fc800078e00ff */
[----:B------:R-:W1:Y:S04]  /*2230*/  MUFU.RSQ64H R27, R13 ;  /* 0x0000000d001b7308 */ /* 0x000e680000001c00 */
[----:B------:R-:W-:-:S05]  /*2240*/  VIADD R26, R13, 0xfcb00000 ;  /* 0xfcb000000d1a7836 */ /* 0x000fca0000000000 */
[----:B------:R-:W-:Y:S01]  /*2250*/  ISETP.GE.U32.AND P0, PT, R26, 0x7ca00000, PT ;  /* 0x7ca000001a00780c */ /* 0x000fe20003f06070 */
[----:B-1----:R-:W-:-:S08]  /*2260*/  DMUL R4, R26, R26 ;  /* 0x0000001a1a047228 */ /* 0x002fd00000000000 */
[----:B------:R-:W-:-:S08]  /*2270*/  DFMA R4, R12, -R4, 1 ;  /* 0x3ff000000c04742b */ /* 0x000fd00000000804 */
[----:B------:R-:W-:Y:S02]  /*2280*/  DFMA R6, R4, R6, 0.5 ;  /* 0x3fe000000406742b */ /* 0x000fe40000000006 */
[----:B------:R-:W-:-:S08]  /*2290*/  DMUL R4, R26, R4 ;  /* 0x000000041a047228 */ /* 0x000fd00000000000 */
[----:B------:R-:W-:Y:S01]  /*22a0*/  DFMA R6, R6, R4, R26 ;  /* 0x000000040606722b */ /* 0x000fe2000000001a */
[----:B---3--:R-:W-:-:S07]  /*22b0*/  FADD R4, R10, -R11 ;  /* 0x8000000b0a047221 */ /* 0x008fce0000000000 */
[----:B------:R-:W-:Y:S01]  /*22c0*/  DMUL R28, R12, R6 ;  /* 0x000000060c1c7228 */ /* 0x000fe20000000000 */
[----:B------:R-:W1:Y:S01]  /*22d0*/  F2F.F64.F32 R4, R4 ;  /* 0x0000000400047310 */ /* 0x000e620000201800 */
[----:B------:R-:W-:Y:S02]  /*22e0*/  VIADD R33, R7, 0xfff00000 ;  /* 0xfff0000007217836 */ /* 0x000fe40000000000 */
[----:B------:R-:W-:-:S04]  /*22f0*/  IMAD.MOV.U32 R32, RZ, RZ, R6 ;  /* 0x000000ffff207224 */ /* 0x000fc800078e0006 */
[----:B------:R-:W-:-:S08]  /*2300*/  DFMA R30, R28, -R28, R12 ;  /* 0x8000001c1c1e722b */ /* 0x000fd0000000000c */
[----:B0-----:R-:W-:Y:S01]  /*2310*/  DFMA R8, R30, R32, R28 ;  /* 0x000000201e08722b */ /* 0x001fe2000000001c */
[----:B-1----:R-:W-:Y:S10]  /*2320*/  @!P0 BRA `(.L_x_443) ;  /* 0x0000000000288947 */ /* 0x002ff40003800000 */
[----:B------:R-:W-:Y:S01]  /*2330*/  MOV R9, R6 ;  /* 0x0000000600097202 */ /* 0x000fe20000000f00 */
[----:B------:R-:W-:Y:S01]  /*2340*/  IMAD.MOV.U32 R11, RZ, RZ, R30 ;  /* 0x000000ffff0b7224 */ /* 0x000fe200078e001e */
[----:B------:R-:W-:Y:S01]  /*2350*/  MOV R6, R29 ;  /* 0x0000001d00067202 */ /* 0x000fe20000000f00 */
[----:B------:R-:W-:Y:S01]  /*2360*/  IMAD.MOV.U32 R10, RZ, RZ, R31 ;  /* 0x000000ffff0a7224 */ /* 0x000fe200078e001f */
[----:B------:R-:W-:Y:S01]  /*2370*/  MOV R0, 0x23b0 ;  /* 0x000023b000007802 */ /* 0x000fe20000000f00 */
[----:B------:R-:W-:Y:S02]  /*2380*/  IMAD.MOV.U32 R7, RZ, RZ, R28 ;  /* 0x000000ffff077224 */ /* 0x000fe400078e001c */
[----:B------:R-:W-:-:S07]  /*2390*/  IMAD.MOV.U32 R8, RZ, RZ, R33 ;  /* 0x000000ffff087224 */ /* 0x000fce00078e0021 */
[----:B------:R-:W-:Y:S05]  /*23a0*/  CALL.REL.NOINC `($__internal_3_$__cuda_sm20_dsqrt_rn_f64_mediumpath_v1) ;  /* 0x0000005800b07944 */ /* 0x000fea0003c00000 */
[----:B------:R-:W-:Y:S02]  /*23b0*/  IMAD.MOV.U32 R8, RZ, RZ, R7 ;  /* 0x000000ffff087224 */ /* 0x000fe400078e0007 */
[----:B------:R-:W-:-:S07]  /*23c0*/  IMAD.MOV.U32 R9, RZ, RZ, R6 ;  /* 0x000000ffff097224 */ /* 0x000fce00078e0006 */
.L_x_443:
        /* <DEDUP_REMOVED lines=21> */
.L_x_445:
[----:B------:R-:W-:Y:S05]  /*2520*/  BSYNC.RECONVERGENT B1 ;  /* 0x0000000000017941 */ /* 0x000fea0003800200 */
.L_x_444:
        /* <DEDUP_REMOVED lines=16> */
[----:B------:R-:W-:-:S02]  /*2630*/  IMAD.MOV.U32 R6, RZ, RZ, 0x0 ;  /* 0x00000000ff067424 */ /* 0x000fc400078e00ff */
[----:B------:R-:W-:-:S03]  /*2640*/  IMAD.MOV.U32 R7, RZ, RZ, 0x3fd80000 ;  /* 0x3fd80000ff077424 */ /* 0x000fc600078e00ff */
        /* <DEDUP_REMOVED lines=11> */
[----:B------:R-:W-:Y:S01]  /*2700*/  IADD3 R33, PT, PT, R7, -0x100000, RZ ;  /* 0xfff0000007217810 */ /* 0x000fe20007ffe0ff */
[----:B------:R-:W-:-:S05]  /*2710*/  IMAD.MOV.U32 R32, RZ, RZ, R6 ;  /* 0x000000ffff207224 */ /* 0x000fca00078e0006 */
[----:B------:R-:W-:-:S08]  /*2720*/  DFMA R30, R28, -R28, R12 ;  /* 0x8000001c1c1e722b */ /* 0x000fd0000000000c */
[----:B0-----:R-:W-:Y:S01]  /*2730*/  DFMA R8, R30, R32, R28 ;  /* 0x000000201e08722b */ /* 0x001fe2000000001c */
[----:B-1----:R-:W-:Y:S10]  /*2740*/  @!P0 BRA `(.L_x_446) ;  /* 0x0000000000288947 */ /* 0x002ff40003800000 */
        /* <DEDUP_REMOVED lines=10> */
.L_x_446:
        /* <DEDUP_REMOVED lines=21> */
.L_x_448:
[----:B------:R-:W-:Y:S05]  /*2940*/  BSYNC.RECONVERGENT B1 ;  /* 0x0000000000017941 */ /* 0x000fea0003800200 */
.L_x_447:
        /* <DEDUP_REMOVED lines=44> */
.L_x_449:
        /* <DEDUP_REMOVED lines=21> */
.L_x_451:
[----:B------:R-:W-:Y:S05]  /*2d60*/  BSYNC.RECONVERGENT B1 ;  /* 0x0000000000017941 */ /* 0x000fea0003800200 */
.L_x_450:
        /* <DEDUP_REMOVED lines=9> */
[----:B------:R-:W-:-:S03]  /*2e00*/  ISETP.NE.AND P0, PT, R25, RZ, PT ;  /* 0x000000ff1900720c */ /* 0x000fc60003f05270 */
[----:B------:R0:W-:Y:S10]  /*2e10*/  STG.E desc[UR6][R18.64], R7 ;  /* 0x0000000712007986 */ /* 0x0001f4000c101906 */
[----:B------:R-:W-:Y:S05]  /*2e20*/  @P0 BRA `(.L_x_452) ;  /* 0xffffffec00d40947 */ /* 0x000fea000383ffff */
.L_x_439:
[----:B------:R-:W-:-:S13]  /*2e30*/  ISETP.NE.AND P0, PT, R24, RZ, PT ;  /* 0x000000ff1800720c */ /* 0x000fda0003f05270 */
[----:B------:R-:W-:Y:S05]  /*2e40*/  @!P0 EXIT ;  /* 0x000000000000894d */ /* 0x000fea0003800000 */
        /* <DEDUP_REMOVED lines=8> */
[----:B0-----:R-:W-:Y:S01]  /*2ed0*/  MOV R7, 0x3fd80000 ;  /* 0x3fd8000000077802 */ /* 0x001fe20000000f00 */
        /* <DEDUP_REMOVED lines=13> */
[----:B------:R-:W-:-:S02]  /*2fb0*/  VIADD R31, R7, 0xfff00000 ;  /* 0xfff00000071f7836 */ /* 0x000fc40000000000 */
[----:B------:R-:W-:-:S04]  /*2fc0*/  IMAD.MOV.U32 R30, RZ, RZ, R6 ;  /* 0x000000ffff1e7224 */ /* 0x000fc800078e0006 */
[----:B------:R-:W-:-:S08]  /*2fd0*/  DFMA R28, R24, -R24, R12 ;  /* 0x80000018181c722b */ /* 0x000fd0000000000c */
[----:B------:R-:W-:Y:S01]  /*2fe0*/  DFMA R8, R28, R30, R24 ;  /* 0x0000001e1c08722b */ /* 0x000fe20000000018 */
[----:B01----:R-:W-:Y:S10]  /*2ff0*/  @!P0 BRA `(.L_x_454) ;  /* 0x0000000000288947 */ /* 0x003ff40003800000 */
[----:B------:R-:W-:Y:S01]  /*3000*/  IMAD.MOV.U32 R9, RZ, RZ, R6 ;  /* 0x000000ffff097224 */ /* 0x000fe200078e0006 */
[----:B------:R-:W-:Y:S01]  /*3010*/  MOV R11, R28 ;  /* 0x0000001c000b7202 */ /* 0x000fe20000000f00 */
[----:B------:R-:W-:Y:S01]  /*3020*/  IMAD.MOV.U32 R10, RZ, RZ, R29 ;  /* 0x000000ffff0a7224 */ /* 0x000fe200078e001d */
[----:B------:R-:W-:Y:S01]  /*3030*/  MOV R8, R31 ;  /* 0x0000001f00087202 */ /* 0x000fe20000000f00 */
[----:B------:R-:W-:Y:S01]  /*3040*/  IMAD.MOV.U32 R7, RZ, RZ, R24 ;  /* 0x000000ffff077224 */ /* 0x000fe200078e0018 */
[----:B------:R-:W-:Y:S01]  /*3050*/  MOV R0, 0x3080 ;  /* 0x0000308000007802 */ /* 0x000fe20000000f00 */
[----:B------:R-:W-:-:S07]  /*3060*/  IMAD.MOV.U32 R6, RZ, RZ, R25 ;  /* 0x000000ffff067224 */ /* 0x000fce00078e0019 */
[----:B------:R-:W-:Y:S05]  /*3070*/  CALL.REL.NOINC `($__internal_3_$__cuda_sm20_dsqrt_rn_f64_mediumpath_v1) ;  /* 0x0000004c007c7944 */ /* 0x000fea0003c00000 */
[----:B------:R-:W-:Y:S02]  /*3080*/  IMAD.MOV.U32 R8, RZ, RZ, R7 ;  /* 0x000000ffff087224 */ /* 0x000fe400078e0007 */
[----:B------:R-:W-:-:S07]  /*3090*/  IMAD.MOV.U32 R9, RZ, RZ, R6 ;  /* 0x000000ffff097224 */ /* 0x000fce00078e0006 */
.L_x_454:
        /* <DEDUP_REMOVED lines=17> */
[----:B------:R-:W-:Y:S01]  /*31b0*/  MOV R12, 0x31f0 ;  /* 0x000031f0000c7802 */ /* 0x000fe20000000f00 */
[----:B------:R-:W-:Y:S02]  /*31c0*/  IMAD.MOV.U32 R6, RZ, RZ, R8 ;  /* 0x000000ffff067224 */ /* 0x000fe400078e0008 */
[----:B------:R-:W-:-:S07]  /*31d0*/  IMAD.MOV.U32 R11, RZ, RZ, R9 ;  /* 0x000000ffff0b7224 */ /* 0x000fce00078e0009 */
[----:B------:R-:W-:Y:S05]  /*31e0*/  CALL.REL.NOINC `($__internal_2_$__cuda_sm20_div_rn_f64_full) ;  /* 0x0000004400a87944 */ /* 0x000fea0003c00000 */
.L_x_456:
[----:B------:R-:W-:Y:S05]  /*31f0*/  BSYNC.RECONVERGENT B1 ;  /* 0x0000000000017941 */ /* 0x000fea0003800200 */
.L_x_455:
        /* <DEDUP_REMOVED lines=19> */
[----:B------:R-:W-:-:S04]  /*3330*/  IADD3 R26, PT, PT, R13, -0x3500000, RZ ;  /* 0xfcb000000d1a7810 */ /* 0x000fc80007ffe0ff */
[----:B------:R-:W-:Y:S02]  /*3340*/  ISETP.GE.U32.AND P0, PT, R26, 0x7ca00000, PT ;  /* 0x7ca000001a00780c */ /* 0x000fe40003f06070 */
        /* <DEDUP_REMOVED lines=8> */
[----:B------:R-:W-:Y:S01]  /*33d0*/  VIADD R31, R7, 0xfff00000 ;  /* 0xfff00000071f7836 */ /* 0x000fe20000000000 */
[----:B------:R-:W-:-:S05]  /*33e0*/  MOV R30, R6 ;  /* 0x00000006001e7202 */ /* 0x000fca0000000f00 */
        /* <DEDUP_REMOVED lines=11> */
[----:B------:R-:W-:Y:S01]  /*34a0*/  IMAD.MOV.U32 R8, RZ, RZ, R7 ;  /* 0x000000ffff087224 */ /* 0x000fe200078e0007 */
[----:B------:R-:W-:-:S07]  /*34b0*/  MOV R9, R6 ;  /* 0x0000000600097202 */ /* 0x000fce0000000f00 */
.L_x_457:
        /* <DEDUP_REMOVED lines=21> */
.L_x_459:
[----:B------:R-:W-:Y:S05]  /*3610*/  BSYNC.RECONVERGENT B1 ;  /* 0x0000000000017941 */ /* 0x000fea0003800200 */
.L_x_458:
        /* <DEDUP_REMOVED lines=9> */
.L_x_453:
[----:B------:R-:W2:Y:S02]  /*36b0*/  LDC R0, c[0x0][0x3a4] ;  /* 0x0000e900ff007b82 */ /* 0x000ea40000000800 */
[----:B--2---:R-:W-:-:S04]  /*36c0*/  LOP3.LUT R0, R0, 0x1, RZ, 0xc0, !PT ;  /* 0x0000000100007812 */ /* 0x004fc800078ec0ff */
[----:B------:R-:W-:-:S13]  /*36d0*/  ISETP.NE.U32.AND P0, PT, R0, 0x1, PT ;  /* 0x000000010000780c */ /* 0x000fda0003f05070 */
[----:B------:R-:W-:Y:S05]  /*36e0*/  @P0 EXIT ;  /* 0x000000000000094d */ /* 0x000fea0003800000 */
[----:B------:R-:W2:Y:S04]  /*36f0*/  LDG.E R14, desc[UR6][R14.64] ;  /* 0x000000060e0e7981 */ /* 0x000ea8000c1e1900 */
[----:B------:R-:W3:Y:S04]  /*3700*/  LDG.E R20, desc[UR6][R20.64] ;  /* 0x0000000614147981 */ /* 0x000ee8000c1e1900 */
[----:B------:R-:W3:Y:S01]  /*3710*/  LDG.E R17, desc[UR6][R16.64] ;  /* 0x0000000610117981 */ /* 0x000ee2000c1e1900 */
[----:B------:R-:W-:Y:S01]  /*3720*/  UMOV UR4, 0x88e368f1 ;  /* 0x88e368f100047882 */ /* 0x000fe20000000000 */
[----:B------:R-:W-:Y:S01]  /*3730*/  UMOV UR5, 0x3ee4f8b5 ;  /* 0x3ee4f8b500057882 */ /* 0x000fe20000000000 */
[----:B------:R-:W-:Y:S01]  /*3740*/  IMAD.MOV.U32 R6, RZ, RZ, 0x0 ;  /* 0x00000000ff067424 */ /* 0x000fe200078e00ff */
[----:B01----:R-:W-:Y:S01]  /*3750*/  MOV R7, 0x3fd80000 ;  /* 0x3fd8000000077802 */ /* 0x003fe20000000f00 */
[----:B--2---:R-:W0:Y:S02]  /*3760*/  F2F.F64.F32 R4, R14 ;  /* 0x0000000e00047310 */ /* 0x004e240000201800 */
        /* <DEDUP_REMOVED lines=8> */
[----:B------:R-:W-:Y:S01]  /*37f0*/  DFMA R6, R6, R4, R26 ;  /* 0x000000040606722b */ /* 0x000fe2000000001a */
[----:B---3--:R-:W-:-:S07]  /*3800*/  FADD R4, R20, -R17 ;  /* 0x8000001114047221 */ /* 0x008fce0000000000 */
[----:B------:R-:W-:Y:S01]  /*3810*/  DMUL R14, R12, R6 ;  /* 0x000000060c0e7228 */ /* 0x000fe20000000000 */
[----:B------:R-:W0:Y:S01]  /*3820*/  F2F.F64.F32 R4, R4 ;  /* 0x0000000400047310 */ /* 0x000e220000201800 */
[----:B------:R-:W-:Y:S02]  /*3830*/  VIADD R21, R7, 0xfff00000 ;  /* 0xfff0000007157836 */ /* 0x000fe40000000000 */
[----:B------:R-:W-:-:S04]  /*3840*/  IMAD.MOV.U32 R20, RZ, RZ, R6 ;  /* 0x000000ffff147224 */ /* 0x000fc800078e0006 */
[----:B------:R-:W-:-:S08]  /*3850*/  DFMA R16, R14, -R14, R12 ;  /* 0x8000000e0e10722b */ /* 0x000fd0000000000c */
[----:B------:R-:W-:Y:S01]  /*3860*/  DFMA R8, R16, R20, R14 ;  /* 0x000000141008722b */ /* 0x000fe2000000000e */
[----:B0-----:R-:W-:Y:S10]  /*3870*/  @!P0 BRA `(.L_x_460) ;  /* 0x0000000000288947 */ /* 0x001ff40003800000 */
        /* <DEDUP_REMOVED lines=10> */
.L_x_460:
        /* <DEDUP_REMOVED lines=21> */
.L_x_462:
[----:B------:R-:W-:Y:S05]  /*3a70*/  BSYNC.RECONVERGENT B1 ;  /* 0x0000000000017941 */ /* 0x000fea0003800200 */
.L_x_461:
        /* <DEDUP_REMOVED lines=8> */
[----:B------:R-:W-:Y:S01]  /*3b00*/  STG.E desc[UR6][R18.64], R7 ;  /* 0x0000000712007986 */ /* 0x000fe2000c101906 */
[----:B------:R-:W-:Y:S05]  /*3b10*/  EXIT ;  /* 0x000000000000794d */ /* 0x000fea0003800000 */
.L_x_438:
[C---:B------:R-:W-:Y:S02]  /*3b20*/  ISETP.GE.U32.AND P0, PT, R4.reuse, 0x8, PT ;  /* 0x000000080400780c */ /* 0x040fe40003f06070 */
[----:B------:R-:W-:-:S11]  /*3b30*/  LOP3.LUT R5, R4, 0x7, RZ, 0xc0, !PT ;  /* 0x0000000704057812 */ /* 0x000fd600078ec0ff */
[----:B------:R-:W-:Y:S05]  /*3b40*/  @!P0 BRA `(.L_x_463) ;  /* 0x0000002000148947 */ /* 0x000fea0003800000 */
[----:B------:R-:W-:-:S04]  /*3b50*/  LOP3.LUT R4, R4, 0x7ffffff8, RZ, 0xc0, !PT ;  /* 0x7ffffff804047812 */ /* 0x000fc800078ec0ff */
[----:B------:R-:W-:-:S07]  /*3b60*/  IADD3 R4, PT, PT, -R4, RZ, RZ ;  /* 0x000000ff04047210 */ /* 0x000fce0007ffe1ff */
.L_x_488:
        /* <DEDUP_REMOVED lines=35> */
.L_x_464:
        /* <DEDUP_REMOVED lines=21> */
.L_x_466:
[----:B------:R-:W-:Y:S05]  /*3ef0*/  BSYNC.RECONVERGENT B1 ;  /* 0x0000000000017941 */ /* 0x000fea0003800200 */
.L_x_465:
        /* <DEDUP_REMOVED lines=13> */
[----:B0-----:R-:W-:Y:S01]  /*3fd0*/  IMAD.MOV.U32 R9, RZ, RZ, 0x3fd80000 ;  /* 0x3fd80000ff097424 */ /* 0x001fe200078e00ff */
[----:B--2---:R-:W0:Y:S01]  /*3fe0*/  F2F.F64.F32 R6, R25 ;  /* 0x0000001900067310 */ /* 0x004e220000201800 */
[----:B---3--:R-:W-:-:S07]  /*3ff0*/  FADD R24, R11, -R24 ;  /* 0x800000180b187221 */ /* 0x008fce0000000000 */
[----:B------:R-:W1:Y:S01]  /*4000*/  F2F.F64.F32 R24, R24 ;  /* 0x0000001800187310 */ /* 0x000e620000201800 */
        /* <DEDUP_REMOVED lines=25> */
.L_x_467:
        /* <DEDUP_REMOVED lines=21> */
.L_x_469:
[----:B------:R-:W-:Y:S05]  /*42f0*/  BSYNC.RECONVERGENT B1 ;  /* 0x0000000000017941 */ /* 0x000fea0003800200 */
.L_x_468:
        /* <DEDUP_REMOVED lines=42> */
.L_x_470:
        /* <DEDUP_REMOVED lines=21> */
.L_x_472:
[----:B------:R-:W-:Y:S05]  /*46f0*/  BSYNC.RECONVERGENT B1 ;  /* 0x0000000000017941 */ /* 0x000fea0003800200 */
.L_x_471:
        /* <DEDUP_REMOVED lines=42> */
.L_x_473:
        /* <DEDUP_REMOVED lines=21> */
.L_x_475:
[----:B------:R-:W-:Y:S05]  /*4af0*/  BSYNC.RECONVERGENT B1 ;  /* 0x0000000000017941 */ /* 0x000fea0003800200 */
.L_x_474:
        /* <DEDUP_REMOVED lines=42> */
.L_x_476:
        /* <DEDUP_REMOVED lines=21> */
.L_x_478:
[----:B------:R-:W-:Y:S05]  /*4ef0*/  BSYNC.RECONVERGENT B1 ;  /* 0x0000000000017941 */ /* 0x000fea0003800200 */
.L_x_477:
        /* <DEDUP_REMOVED lines=42> */
.L_x_479:
        /* <DEDUP_REMOVED lines=21> */
.L_x_481:
[----:B------:R-:W-:Y:S05]  /*52f0*/  BSYNC.RECONVERGENT B1 ;  /* 0x0000000000017941 */ /* 0x000fea0003800200 */
.L_x_480:
        /* <DEDUP_REMOVED lines=42> */
.L_x_482:
        /* <DEDUP_REMOVED lines=21> */
.L_x_484:
[----:B------:R-:W-:Y:S05]  /*56f0*/  BSYNC.RECONVERGENT B1 ;  /* 0x0000000000017941 */ /* 0x000fea0003800200 */
.L_x_483:
        /* <DEDUP_REMOVED lines=42> */
.L_x_485:
        /* <DEDUP_REMOVED lines=21> */
.L_x_487:
[----:B------:R-:W-:Y:S05]  /*5af0*/  BSYNC.RECONVERGENT B1 ;  /* 0x0000000000017941 */ /* 0x000fea0003800200 */
.L_x_486:
[----:B------:R-:W2:Y:S04]  /*5b00*/  LDG.E R0, desc[UR6][R2.64] ;  /* 0x0000000602007981 */ /* 0x000ea8000c1e1900 */
[----:B------:R-:W3:Y:S01]  /*5b10*/  LDG.E R10, desc[UR6][R22.64] ;  /* 0x00000006160a7981 */ /* 0x000ee2000c1e1900 */
[----:B------:R-:W-:-:S05]  /*5b20*/  VIADD R4, R4, 0x8 ;  /* 0x0000000804047836 */ /* 0x000fca0000000000 */
[----:B------:R-:W-:Y:S01]  /*5b30*/  ISETP.NE.AND P0, PT, R4, RZ, PT ;  /* 0x000000ff0400720c */ /* 0x000fe20003f05270 */
[----:B--2---:R-:W-:Y:S08]  /*5b40*/  F2F.F64.F32 R8, R0 ;  /* 0x0000000000087310 */ /* 0x004ff00000201800 */
[----:B---3--:R-:W0:Y:S02]  /*5b50*/  F2F.F64.F32 R10, R10 ;  /* 0x0000000a000a7310 */ /* 0x008e240000201800 */
[----:B0-----:R-:W-:-:S10]  /*5b60*/  DFMA R8, R8, R6, R10 ;  /* 0x000000060808722b */ /* 0x001fd4000000000a */
[----:B------:R-:W0:Y:S02]  /*5b70*/  F2F.F32.F64 R9, R8 ;  /* 0x0000000800097310 */ /* 0x000e240000301000 */
[----:B0-----:R0:W-:Y:S01]  /*5b80*/  STG.E desc[UR6][R18.64], R9 ;  /* 0x0000000912007986 */ /* 0x0011e2000c101906 */
[----:B------:R-:W-:Y:S05]  /*5b90*/  @P0 BRA `(.L_x_488) ;  /* 0xffffffdc00f40947 */ /* 0x000fea000383ffff */
.L_x_463:
[----:B------:R-:W-:-:S13]  /*5ba0*/  ISETP.NE.AND P0, PT, R5, RZ, PT ;  /* 0x000000ff0500720c */ /* 0x000fda0003f05270 */
[----:B------:R-:W-:Y:S05]  /*5bb0*/  @!P0 EXIT ;  /* 0x000000000000894d */ /* 0x000fea0003800000 */
[----:B------:R-:W1:Y:S01]  /*5bc0*/  LDCU UR4, c[0x0][0x3a4] ;  /* 0x00007480ff0477ac */ /* 0x000e620008000800 */
[----:B------:R-:W-:Y:S01]  /*5bd0*/  ISETP.GE.U32.AND P0, PT, R5, 0x4, PT ;  /* 0x000000040500780c */ /* 0x000fe20003f06070 */
[----:B-1----:R-:W-:-:S12]  /*5be0*/  ULOP3.LUT UR4, UR4, 0x3, URZ, 0xc0, !UPT ;  /* 0x0000000304047892 */ /* 0x002fd8000f8ec0ff */
[----:B------:R-:W-:Y:S05]  /*5bf0*/  @!P0 BRA `(.L_x_489) ;  /* 0x0000001000008947 */ /* 0x000fea0003800000 */
[----:B------:R-:W2:Y:S04]  /*5c00*/  LDG.E R8, desc[UR6][R14.64] ;  /* 0x000000060e087981 */ /* 0x000ea8000c1e1900 */
[----:B------:R-:W3:Y:S04]  /*5c10*/  LDG.E R0, desc[UR6][R20.64] ;  /* 0x0000000614007981 */ /* 0x000ee8000c1e1900 */
[----:B0-----:R-:W3:Y:S01]  /*5c20*/  LDG.E R9, desc[UR6][R16.64] ;  /* 0x0000000610097981 */ /* 0x001ee2000c1e1900 */
[----:B------:R-:W-:Y:S01]  /*5c30*/  UMOV UR8, 0x88e368f1 ;  /* 0x88e368f100087882 */ /* 0x000fe20000000000 */
[----:B------:R-:W-:Y:S01]  /*5c40*/  UMOV UR9, 0x3ee4f8b5 ;  /* 0x3ee4f8b500097882 */ /* 0x000fe20000000000 */
[----:B------:R-:W-:Y:S01]  /*5c50*/  IMAD.MOV.U32 R6, RZ, RZ, 0x0 ;  /* 0x00000000ff067424 */ /* 0x000fe200078e00ff */
[----:B------:R-:W-:Y:S01]  /*5c60*/  MOV R7, 0x3fd80000 ;  /* 0x3fd8000000077802 */ /* 0x000fe20000000f00 */
        /* <DEDUP_REMOVED lines=28> */
.L_x_490:
        /* <DEDUP_REMOVED lines=21> */
.L_x_492:
[----:B------:R-:W-:Y:S05]  /*5f80*/  BSYNC.RECONVERGENT B1 ;  /* 0x0000000000017941 */ /* 0x000fea0003800200 */
.L_x_491:
        /* <DEDUP_REMOVED lines=14> */
[----:B--2---:R-:W0:Y:S02]  /*6070*/  F2F.F64.F32 R6, R11 ;  /* 0x0000000b00067310 */ /* 0x004e240000201800 */
[----:B0-----:R-:W-:-:S06]  /*6080*/  DADD R12, R6, UR8 ;  /* 0x00000008060c7e29 */ /* 0x001fcc0008000000 */
[----:B------:R-:W0:Y:S04]  /*6090*/  MUFU.RSQ64H R27, R13 ;  /* 0x0000000d001b7308 */ /* 0x000e280000001c00 */
[----:B------:R-:W-:-:S04]  /*60a0*/  IADD3 R26, PT, PT, R13, -0x3500000, RZ ;  /* 0xfcb000000d1a7810 */ /* 0x000fc80007ffe0ff */
[----:B------:R-:W-:Y:S02]  /*60b0*/  ISETP.GE.U32.AND P0, PT, R26, 0x7ca00000, PT ;  /* 0x7ca000001a00780c */ /* 0x000fe40003f06070 */
        /* <DEDUP_REMOVED lines=8> */
[----:B------:R-:W-:Y:S01]  /*6140*/  VIADD R31, R7, 0xfff00000 ;  /* 0xfff00000071f7836 */ /* 0x000fe20000000000 */
[----:B------:R-:W-:-:S05]  /*6150*/  MOV R30, R6 ;  /* 0x00000006001e7202 */ /* 0x000fca0000000f00 */
        /* <DEDUP_REMOVED lines=13> */
.L_x_493:
        /* <DEDUP_REMOVED lines=21> */
.L_x_495:
[----:B------:R-:W-:Y:S05]  /*6380*/  BSYNC.RECONVERGENT B1 ;  /* 0x0000000000017941 */ /* 0x000fea0003800200 */
.L_x_494:
        /* <DEDUP_REMOVED lines=42> */
.L_x_496:
        /* <DEDUP_REMOVED lines=21> */
.L_x_498:
[----:B------:R-:W-:Y:S05]  /*6780*/  BSYNC.RECONVERGENT B1 ;  /* 0x0000000000017941 */ /* 0x000fea0003800200 */
.L_x_497:
        /* <DEDUP_REMOVED lines=42> */
.L_x_499:
        /* <DEDUP_REMOVED lines=21> */
.L_x_501:
[----:B------:R-:W-:Y:S05]  /*6b80*/  BSYNC.RECONVERGENT B1 ;  /* 0x0000000000017941 */ /* 0x000fea0003800200 */
.L_x_500:
[----:B------:R-:W2:Y:S04]  /*6b90*/  LDG.E R0, desc[UR6][R2.64] ;  /* 0x0000000602007981 */ /* 0x000ea8000c1e1900 */
[----:B------:R-:W3:Y:S01]  /*6ba0*/  LDG.E R8, desc[UR6][R22.64] ;  /* 0x0000000616087981 */ /* 0x000ee2000c1e1900 */
[----:B--2---:R-:W-:Y:S08]  /*6bb0*/  F2F.F64.F32 R4, R0 ;  /* 0x0000000000047310 */ /* 0x004ff00000201800 */
[----:B---3--:R-:W0:Y:S02]  /*6bc0*/  F2F.F64.F32 R8, R8 ;  /* 0x0000000800087310 */ /* 0x008e240000201800 */
[----:B0-----:R-:W-:-:S10]  /*6bd0*/  DFMA R4, R4, R6, R8 ;  /* 0x000000060404722b */ /* 0x001fd40000000008 */
[----:B------:R-:W0:Y:S02]  /*6be0*/  F2F.F32.F64 R5, R4 ;  /* 0x0000000400057310 */ /* 0x000e240000301000 */
[----:B0-----:R1:W-:Y:S02]  /*6bf0*/  STG.E desc[UR6][R18.64], R5 ;  /* 0x0000000512007986 */ /* 0x0013e4000c101906 */
.L_x_489:
[----:B------:R-:W-:-:S13]  /*6c00*/  ISETP.NE.AND P0, PT, RZ, UR4, PT ;  /* 0x00000004ff007c0c */ /* 0x000fda000bf05270 */
[----:B------:R-:W-:Y:S05]  /*6c10*/  @!P0 EXIT ;  /* 0x000000000000894d */ /* 0x000fea0003800000 */
[----:B------:R-:W-:-:S09]  /*6c20*/  UISETP.NE.AND UP0, UPT, UR4, 0x1, UPT ;  /* 0x000000010400788c */ /* 0x000fd2000bf05270 */
[----:B------:R-:W-:Y:S05]  /*6c30*/  BRA.U !UP0, `(.L_x_502) ;  /* 0x0000000908007547 */ /* 0x000fea000b800000 */
[----:B------:R-:W1:Y:S04]  /*6c40*/  LDG.E R8, desc[UR6][R14.64] ;  /* 0x000000060e087981 */ /* 0x000e68000c1e1900 */
[----:B------:R-:W2:Y:S04]  /*6c50*/  LDG.E R0, desc[UR6][R20.64] ;  /* 0x0000000614007981 */ /* 0x000ea8000c1e1900 */
[----:B0-----:R-:W2:Y:S01]  /*6c60*/  LDG.E R9, desc[UR6][R16.64] ;  /* 0x0000000610097981 */ /* 0x001ea2000c1e1900 */
[----:B------:R-:W-:Y:S01]  /*6c70*/  UMOV UR4, 0x88e368f1 ;  /* 0x88e368f100047882 */ /* 0x000fe20000000000 */
[----:B------:R-:W-:Y:S01]  /*6c80*/  UMOV UR5, 0x3ee4f8b5 ;  /* 0x3ee4f8b500057882 */ /* 0x000fe20000000000 */
[----:B------:R-:W-:Y:S01]  /*6c90*/  MOV R6, 0x0 ;  /* 0x0000000000067802 */ /* 0x000fe20000000f00 */
[----:B------:R-:W-:Y:S01]  /*6ca0*/  IMAD.MOV.U32 R7, RZ, RZ, 0x3fd80000 ;  /* 0x3fd80000ff077424 */ /* 0x000fe200078e00ff */
[----:B-1----:R-:W0:Y:S01]  /*6cb0*/  F2F.F64.F32 R4, R8 ;  /* 0x0000000800047310 */ /* 0x002e220000201800 */
[----:B--2---:R-:W-:Y:S01]  /*6cc0*/  FADD R0, R0, -R9 ;  /* 0x8000000900007221 */ /* 0x004fe20000000000 */
        /* <DEDUP_REMOVED lines=11> */
[----:B------:R-:W-:Y:S01]  /*6d80*/  VIADD R31, R7, 0xfff00000 ;  /* 0xfff00000071f7836 */ /* 0x000fe20000000000 */
[----:B------:R-:W-:-:S05]  /*6d90*/  MOV R30, R6 ;  /* 0x00000006001e7202 */ /* 0x000fca0000000f00 */
        /* <DEDUP_REMOVED lines=13> */
.L_x_503:
        /* <DEDUP_REMOVED lines=21> */
.L_x_505:
[----:B------:R-:W-:Y:S05]  /*6fc0*/  BSYNC.RECONVERGENT B1 ;  /* 0x0000000000017941 */ /* 0x000fea0003800200 */
.L_x_504:
        /* <DEDUP_REMOVED lines=42> */
.L_x_506:
        /* <DEDUP_REMOVED lines=21> */
.L_x_508:
[----:B------:R-:W-:Y:S05]  /*73c0*/  BSYNC.RECONVERGENT B1 ;  /* 0x0000000000017941 */ /* 0x000fea0003800200 */
.L_x_507:
[----:B------:R-:W2:Y:S04]  /*73d0*/  LDG.E R0, desc[UR6][R2.64] ;  /* 0x0000000602007981 */ /* 0x000ea8000c1e1900 */
[----:B------:R-:W3:Y:S01]  /*73e0*/  LDG.E R8, desc[UR6][R22.64] ;  /* 0x0000000616087981 */ /* 0x000ee2000c1e1900 */
[----:B--2---:R-:W-:Y:S08]  /*73f0*/  F2F.F64.F32 R4, R0 ;  /* 0x0000000000047310 */ /* 0x004ff00000201800 */
[----:B---3--:R-:W0:Y:S02]  /*7400*/  F2F.F64.F32 R8, R8 ;  /* 0x0000000800087310 */ /* 0x008e240000201800 */
[----:B0-----:R-:W-:-:S10]  /*7410*/  DFMA R4, R4, R6, R8 ;  /* 0x000000060404722b */ /* 0x001fd40000000008 */
[----:B------:R-:W0:Y:S02]  /*7420*/  F2F.F32.F64 R5, R4 ;  /* 0x0000000400057310 */ /* 0x000e240000301000 */
[----:B0-----:R2:W-:Y:S02]  /*7430*/  STG.E desc[UR6][R18.64], R5 ;  /* 0x0000000512007986 */ /* 0x0015e4000c101906 */
.L_x_502:
[----:B------:R-:W3:Y:S02]  /*7440*/  LDC R0, c[0x0][0x3a4] ;  /* 0x0000e900ff007b82 */ /* 0x000ee40000000800 */
[----:B---3--:R-:W-:-:S04]  /*7450*/  LOP3.LUT R0, R0, 0x1, RZ, 0xc0, !PT ;  /* 0x0000000100007812 */ /* 0x008fc800078ec0ff */
[----:B------:R-:W-:-:S13]  /*7460*/  ISETP.NE.U32.AND P0, PT, R0, 0x1, PT ;  /* 0x000000010000780c */ /* 0x000fda0003f05070 */
[----:B------:R-:W-:Y:S05]  /*7470*/  @P0 EXIT ;  /* 0x000000000000094d */ /* 0x000fea0003800000 */
[----:B------:R-:W1:Y:S04]  /*7480*/  LDG.E R14, desc[UR6][R14.64] ;  /* 0x000000060e0e7981 */ /* 0x000e68000c1e1900 */
[----:B------:R-:W3:Y:S04]  /*7490*/  LDG.E R20, desc[UR6][R20.64] ;  /* 0x0000000614147981 */ /* 0x000ee8000c1e1900 */
[----:B------:R-:W3:Y:S01]  /*74a0*/  LDG.E R17, desc[UR6][R16.64] ;  /* 0x0000000610117981 */ /* 0x000ee2000c1e1900 */
[----:B------:R-:W-:Y:S01]  /*74b0*/  UMOV UR4, 0x88e368f1 ;  /* 0x88e368f100047882 */ /* 0x000fe20000000000 */
[----:B------:R-:W-:Y:S01]  /*74c0*/  UMOV UR5, 0x3ee4f8b5 ;  /* 0x3ee4f8b500057882 */ /* 0x000fe20000000000 */
[----:B------:R-:W-:Y:S01]  /*74d0*/  MOV R6, 0x0 ;  /* 0x0000000000067802 */ /* 0x000fe20000000f00 */
[----:B------:R-:W-:Y:S01]  /*74e0*/  IMAD.MOV.U32 R7, RZ, RZ, 0x3fd80000 ;  /* 0x3fd80000ff077424 */ /* 0x000fe200078e00ff */
[----:B-12---:R-:W1:Y:S02]  /*74f0*/  F2F.F64.F32 R4, R14 ;  /* 0x0000000e00047310 */ /* 0x006e640000201800 */
[----:B-1----:R-:W-:-:S06]  /*7500*/  DADD R12, R4, UR4 ;  /* 0x00000004040c7e29 */ /* 0x002fcc0008000000 */
        /* <DEDUP_REMOVED lines=26> */
.L_x_509:
        /* <DEDUP_REMOVED lines=21> */
.L_x_511:
[----:B------:R-:W-:Y:S05]  /*7800*/  BSYNC.RECONVERGENT B1 ;  /* 0x0000000000017941 */ /* 0x000fea0003800200 */
.L_x_510:
[----:B------:R-:W2:Y:S04]  /*7810*/  LDG.E R2, desc[UR6][R2.64] ;  /* 0x0000000602027981 */ /* 0x000ea8000c1e1900 */
[----:B------:R-:W3:Y:S01]  /*7820*/  LDG.E R8, desc[UR6][R22.64] ;  /* 0x0000000616087981 */ /* 0x000ee2000c1e1900 */
[----:B--2---:R-:W-:Y:S08]  /*7830*/  F2F.F64.F32 R4, R2 ;  /* 0x0000000200047310 */ /* 0x004ff00000201800 */
[----:B---3--:R-:W0:Y:S02]  /*7840*/  F2F.F64.F32 R8, R8 ;  /* 0x0000000800087310 */ /* 0x008e240000201800 */
[----:B0-----:R-:W-:-:S10]  /*7850*/  DFMA R4, R4, R6, R8 ;  /* 0x000000060404722b */ /* 0x001fd40000000008 */
[----:B------:R-:W0:Y:S02]  /*7860*/  F2F.F32.F64 R5, R4 ;  /* 0x0000000400057310 */ /* 0x000e240000301000 */
[----:B0-----:R-:W-:Y:S01]  /*7870*/  STG.E desc[UR6][R18.64], R5 ;  /* 0x0000000512007986 */ /* 0x001fe2000c101906 */
[----:B------:R-:W-:Y:S05]  /*7880*/  EXIT ;  /* 0x000000000000794d */ /* 0x000fea0003800000 */
        .weak           $__internal_2_$__cuda_sm20_div_rn_f64_full
        .type           $__internal_2_$__cuda_sm20_div_rn_f64_full,@function
        .size           $__internal_2_$__cuda_sm20_div_rn_f64_full,($__internal_3_$__cuda_sm20_dsqrt_rn_f64_mediumpath_v1 - $__internal_2_$__cuda_sm20_div_rn_f64_full)
$__internal_2_$__cuda_sm20_div_rn_f64_full:
[C---:B------:R-:W-:Y:S01]  /*7890*/  FSETP.GEU.AND P0, PT, |R11|.reuse, 1.469367938527859385e-39, PT ;  /* 0x001000000b00780b */ /* 0x040fe20003f0e200 */
[----:B------:R-:W-:Y:S01]  /*78a0*/  IMAD.MOV.U32 R10, RZ, RZ, R6 ;  /* 0x000000ffff0a7224 */ /* 0x000fe200078e0006 */
[----:B------:R-:W-:Y:S01]  /*78b0*/  LOP3.LUT R8, R11, 0x800fffff, RZ, 0xc0, !PT ;  /* 0x800fffff0b087812 */ /* 0x000fe200078ec0ff */
[----:B------:R-:W-:Y:S01]  /*78c0*/  IMAD.MOV.U32 R26, RZ, RZ, 0x1 ;  /* 0x00000001ff1a7424 */ /* 0x000fe200078e00ff */
[C---:B------:R-:W-:Y:S01]  /*78d0*/  FSETP.GEU.AND P2, PT, |R7|.reuse, 1.469367938527859385e-39, PT ;  /* 0x001000000700780b */ /* 0x040fe20003f4e200 */
[----:B------:R-:W-:Y:S01]  /*78e0*/  BSSY.RECONVERGENT B0, `(.L_x_512) ;  /* 0x0000054000007945 */ /* 0x000fe20003800200 */
[----:B------:R-:W-:Y:S02]  /*78f0*/  LOP3.LUT R9, R8, 0x3ff00000, RZ, 0xfc, !PT ;  /* 0x3ff0000008097812 */ /* 0x000fe400078efcff */
[----:B------:R-:W-:Y:S01]  /*7900*/  MOV R8, R6 ;  /* 0x0000000600087202 */ /* 0x000fe20000000f00 */
[----:B------:R-:W-:Y:S01]  /*7910*/  IMAD.MOV.U32 R6, RZ, RZ, R0 ;  /* 0x000000ffff067224 */ /* 0x000fe200078e0000 */
[----:B------:R-:W-:-:S02]  /*7920*/  LOP3.LUT R0, R7, 0x7ff00000, RZ, 0xc0, !PT ;  /* 0x7ff0000007007812 */ /* 0x000fc400078ec0ff */
[C---:B------:R-:W-:Y:S01]  /*7930*/  LOP3.LUT R34, R11.reuse, 0x7ff00000, RZ, 0xc0, !PT ;  /* 0x7ff000000b227812 */ /* 0x040fe200078ec0ff */
[----:B------:R-:W-:Y:S01]  /*7940*/  @!P0 DMUL R8, R10, 8.98846567431157953865e+307 ;  /* 0x7fe000000a088828 */ /* 0x000fe20000000000 */
[----:B------:R-:W-:Y:S02]  /*7950*/  MOV R35, R0 ;  /* 0x0000000000237202 */ /* 0x000fe40000000f00 */
[C---:B------:R-:W-:Y:S02]  /*7960*/  ISETP.GE.U32.AND P1, PT, R0.reuse, R34, PT ;  /* 0x000000220000720c */ /* 0x040fe40003f26070 */
[----:B------:R-:W-:Y:S01]  /*7970*/  @!P2 LOP3.LUT R13, R11, 0x7ff00000, RZ, 0xc0, !PT ;  /* 0x7ff000000b0da812 */ /* 0x000fe200078ec0ff */
[----:B------:R-:W0:Y:S03]  /*7980*/  MUFU.RCP64H R27, R9 ;  /* 0x00000009001b7308 */ /* 0x000e260000001800 */
[----:B------:R-:W-:-:S02]  /*7990*/  @!P2 ISETP.GE.U32.AND P3, PT, R0, R13, PT ;  /* 0x0000000d0000a20c */ /* 0x000fc40003f66070 */
[----:B------:R-:W-:Y:S02]  /*79a0*/  MOV R13, 0x1ca00000 ;  /* 0x1ca00000000d7802 */ /* 0x000fe40000000f00 */
[----:B------:R-:W-:-:S05]  /*79b0*/  @!P0 LOP3.LUT R34, R9, 0x7ff00000, RZ, 0xc0, !PT ;  /* 0x7ff0000009228812 */ /* 0x000fca00078ec0ff */
[----:B------:R-:W-:Y:S01]  /*79c0*/  VIADD R37, R34, 0xffffffff ;  /* 0xffffffff22257836 */ /* 0x000fe20000000000 */
[----:B0-----:R-:W-:-:S08]  /*79d0*/  DFMA R28, R26, -R8, 1 ;  /* 0x3ff000001a1c742b */ /* 0x001fd00000000808 */
[----:B------:R-:W-:-:S08]  /*79e0*/  DFMA R28, R28, R28, R28 ;  /* 0x0000001c1c1c722b */ /* 0x000fd0000000001c */
[----:B------:R-:W-:Y:S01]  /*79f0*/  DFMA R30, R26, R28, R26 ;  /* 0x0000001c1a1e722b */ /* 0x000fe2000000001a */
[C---:B------:R-:W-:Y:S01]  /*7a00*/  @!P2 SEL R29, R13.reuse, 0x63400000, !P3 ;  /* 0x634000000d1da807 */ /* 0x040fe20005800000 */
[----:B------:R-:W-:Y:S01]  /*7a10*/  IMAD.MOV.U32 R26, RZ, RZ, R6 ;  /* 0x000000ffff1a7224 */ /* 0x000fe200078e0006 */
[----:B------:R-:W-:Y:S01]  /*7a20*/  SEL R27, R13, 0x63400000, !P1 ;  /* 0x634000000d1b7807 */ /* 0x000fe20004800000 */
[----:B------:R-:W-:Y:S01]  /*7a30*/  @!P2 IMAD.MOV.U32 R28, RZ, RZ, RZ ;  /* 0x000000ffff1ca224 */ /* 0x000fe200078e00ff */
[--C-:B------:R-:W-:Y:S02]  /*7a40*/  @!P2 LOP3.LUT R29, R29, 0x80000000, R7.reuse, 0xf8, !PT ;  /* 0x800000001d1da812 */ /* 0x100fe400078ef807 */
[----:B------:R-:W-:Y:S01]  /*7a50*/  LOP3.LUT R27, R27, 0x800fffff, R7, 0xf8, !PT ;  /* 0x800fffff1b1b7812 */ /* 0x000fe200078ef807 */
[----:B------:R-:W-:Y:S01]  /*7a60*/  DFMA R32, R30, -R8, 1 ;  /* 0x3ff000001e20742b */ /* 0x000fe20000000808 */
[----:B------:R-:W-:-:S06]  /*7a70*/  @!P2 LOP3.LUT R29, R29, 0x100000, RZ, 0xfc, !PT ;  /* 0x001000001d1da812 */ /* 0x000fcc00078efcff */
[----:B------:R-:W-:Y:S02]  /*7a80*/  @!P2 DFMA R26, R26, 2, -R28 ;  /* 0x400000001a1aa82b */ /* 0x000fe4000000081c */
[----:B------:R-:W-:-:S08]  /*7a90*/  DFMA R32, R30, R32, R30 ;  /* 0x000000201e20722b */ /* 0x000fd0000000001e */
[----:B------:R-:W-:Y:S01]  /*7aa0*/  @!P2 LOP3.LUT R35, R27, 0x7ff00000, RZ, 0xc0, !PT ;  /* 0x7ff000001b23a812 */ /* 0x000fe200078ec0ff */
[----:B------:R-:W-:-:S04]  /*7ab0*/  DMUL R28, R32, R26 ;  /* 0x0000001a201c7228 */ /* 0x000fc80000000000 */
[----:B------:R-:W-:-:S04]  /*7ac0*/  VIADD R36, R35, 0xffffffff ;  /* 0xffffffff23247836 */ /* 0x000fc80000000000 */
[----:B------:R-:W-:Y:S01]  /*7ad0*/  DFMA R30, R28, -R8, R26 ;  /* 0x800000081c1e722b */ /* 0x000fe2000000001a */
[----:B------:R-:W-:-:S04]  /*7ae0*/  ISETP.GT.U32.AND P0, PT, R36, 0x7feffffe, PT ;  /* 0x7feffffe2400780c */ /* 0x000fc80003f04070 */
[----:B------:R-:W-:-:S03]  /*7af0*/  ISETP.GT.U32.OR P0, PT, R37, 0x7feffffe, P0 ;  /* 0x7feffffe2500780c */ /* 0x000fc60000704470 */
[----:B------:R-:W-:-:S10]  /*7b00*/  DFMA R28, R32, R30, R28 ;  /* 0x0000001e201c722b */ /* 0x000fd4000000001c */
[----:B------:R-:W-:Y:S05]  /*7b10*/  @P0 BRA `(.L_x_513) ;  /* 0x00000000006c0947 */ /* 0x000fea0003800000 */
[----:B------:R-:W-:-:S04]  /*7b20*/  LOP3.LUT R7, R11, 0x7ff00000, RZ, 0xc0, !PT ;  /* 0x7ff000000b077812 */ /* 0x000fc800078ec0ff */
[CC--:B------:R-:W-:Y:S02]  /*7b30*/  VIADDMNMX R6, R0.reuse, -R7.reuse, 0xb9600000, !PT ;  /* 0xb960000000067446 */ /* 0x0c0fe40007800907 */
[----:B------:R-:W-:Y:S02]  /*7b40*/  ISETP.GE.U32.AND P0, PT, R0, R7, PT ;  /* 0x000000070000720c */ /* 0x000fe40003f06070 */
[----:B------:R-:W-:Y:S02]  /*7b50*/  VIMNMX R6, PT, PT, R6, 0x46a00000, PT ;  /* 0x46a0000006067848 */ /* 0x000fe40003fe0100 */
[----:B------:R-:W-:-:S04]  /*7b60*/  SEL R13, R13, 0x63400000, !P0 ;  /* 0x634000000d0d7807 */ /* 0x000fc80004000000 */
[----:B------:R-:W-:Y:S01]  /*7b70*/  IADD3 R0, PT, PT, -R13, R6, RZ ;  /* 0x000000060d007210 */ /* 0x000fe20007ffe1ff */
[----:B------:R-:W-:-:S04]  /*7b80*/  IMAD.MOV.U32 R6, RZ, RZ, RZ ;  /* 0x000000ffff067224 */ /* 0x000fc800078e00ff */
[----:B------:R-:W-:-:S06]  /*7b90*/  VIADD R7, R0, 0x7fe00000 ;  /* 0x7fe0000000077836 */ /* 0x000fcc0000000000 */
[----:B------:R-:W-:-:S10]  /*7ba0*/  DMUL R30, R28, R6 ;  /* 0x000000061c1e7228 */ /* 0x000fd40000000000 */
[----:B------:R-:W-:-:S13]  /*7bb0*/  FSETP.GTU.AND P0, PT, |R31|, 1.469367938527859385e-39, PT ;  /* 0x001000001f00780b */ /* 0x000fda0003f0c200 */
[----:B------:R-:W-:Y:S05]  /*7bc0*/  @P0 BRA `(.L_x_514) ;  /* 0x0000000000940947 */ /* 0x000fea0003800000 */
[----:B------:R-:W-:Y:S01]  /*7bd0*/  DFMA R8, R28, -R8, R26 ;  /* 0x800000081c08722b */ /* 0x000fe2000000001a */
[----:B------:R-:W-:-:S09]  /*7be0*/  MOV R6, RZ ;  /* 0x000000ff00067202 */ /* 0x000fd20000000f00 */
[C---:B------:R-:W-:Y:S02]  /*7bf0*/  FSETP.NEU.AND P0, PT, R9.reuse, RZ, PT ;  /* 0x000000ff0900720b */ /* 0x040fe40003f0d000 */
[----:B------:R-:W-:-:S04]  /*7c00*/  LOP3.LUT R11, R9, 0x80000000, R11, 0x48, !PT ;  /* 0x80000000090b7812 */ /* 0x000fc800078e480b */
[----:B------:R-:W-:-:S07]  /*7c10*/  LOP3.LUT R7, R11, R7, RZ, 0xfc, !PT ;  /* 0x000000070b077212 */ /* 0x000fce00078efcff */
[----:B------:R-:W-:Y:S05]  /*7c20*/  @!P0 BRA `(.L_x_514) ;  /* 0x00000000007c8947 */ /* 0x000fea0003800000 */
[----:B------:R-:W-:Y:S01]  /*7c30*/  IMAD.MOV R9, RZ, RZ, -R0 ;  /* 0x000000ffff097224 */ /* 0x000fe200078e0a00 */
[----:B------:R-:W-:Y:S01]  /*7c40*/  DMUL.RP R6, R28, R6 ;  /* 0x000000061c067228 */ /* 0x000fe20000008000 */
[----:B------:R-:W-:-:S06]  /*7c50*/  IMAD.MOV.U32 R8, RZ, RZ, RZ ;  /* 0x000000ffff087224 */ /* 0x000fcc00078e00ff */
[----:B------:R-:W-:-:S03]  /*7c60*/  DFMA R8, R30, -R8, R28 ;  /* 0x800000081e08722b */ /* 0x000fc6000000001c */
[----:B------:R-:W-:-:S03]  /*7c70*/  LOP3.LUT R11, R7, R11, RZ, 0x3c, !PT ;  /* 0x0000000b070b7212 */ /* 0x000fc600078e3cff */
[----:B------:R-:W-:-:S04]  /*7c80*/  IADD3 R8, PT, PT, -R0, -0x43300000, RZ ;  /* 0xbcd0000000087810 */ /* 0x000fc80007ffe1ff */
[----:B------:R-:W-:-:S04]  /*7c90*/  FSETP.NEU.AND P0, PT, |R9|, R8, PT ;  /* 0x000000080900720b */ /* 0x000fc80003f0d200 */
[----:B------:R-:W-:Y:S02]  /*7ca0*/  FSEL R30, R6, R30, !P0 ;  /* 0x0000001e061e7208 */ /* 0x000fe40004000000 */
[----:B------:R-:W-:Y:S01]  /*7cb0*/  FSEL R31, R11, R31, !P0 ;  /* 0x0000001f0b1f7208 */ /* 0x000fe20004000000 */
[----:B------:R-:W-:Y:S06]  /*7cc0*/  BRA `(.L_x_514) ;  /* 0x0000000000547947 */ /* 0x000fec0003800000 */
.L_x_513:
[----:B------:R-:W-:-:S14]  /*7cd0*/  DSETP.NAN.AND P0, PT, R6, R6, PT ;  /* 0x000000060600722a */ /* 0x000fdc0003f08000 */
[----:B------:R-:W-:Y:S05]  /*7ce0*/  @P0 BRA `(.L_x_515) ;  /* 0x0000000000440947 */ /* 0x000fea0003800000 */
[----:B------:R-:W-:-:S14]  /*7cf0*/  DSETP.NAN.AND P0, PT, R10, R10, PT ;  /* 0x0000000a0a00722a */ /* 0x000fdc0003f08000 */
[----:B------:R-:W-:Y:S05]  /*7d00*/  @P0 BRA `(.L_x_516) ;  /* 0x0000000000300947 */ /* 0x000fea0003800000 */
[----:B------:R-:W-:Y:S01]  /*7d10*/  ISETP.NE.AND P0, PT, R35, R34, PT ;  /* 0x000000222300720c */ /* 0x000fe20003f05270 */
[----:B------:R-:W-:Y:S01]  /*7d20*/  IMAD.MOV.U32 R31, RZ, RZ, -0x80000 ;  /* 0xfff80000ff1f7424 */ /* 0x000fe200078e00ff */
[----:B------:R-:W-:-:S11]  /*7d30*/  MOV R30, 0x0 ;  /* 0x00000000001e7802 */ /* 0x000fd60000000f00 */
[----:B------:R-:W-:Y:S05]  /*7d40*/  @!P0 BRA `(.L_x_514) ;  /* 0x0000000000348947 */ /* 0x000fea0003800000 */
[----:B------:R-:W-:Y:S02]  /*7d50*/  ISETP.NE.AND P0, PT, R35, 0x7ff00000, PT ;  /* 0x7ff000002300780c */ /* 0x000fe40003f05270 */
[----:B------:R-:W-:Y:S02]  /*7d60*/  LOP3.LUT R31, R7, 0x80000000, R11, 0x48, !PT ;  /* 0x80000000071f7812 */ /* 0x000fe400078e480b */
[----:B------:R-:W-:-:S13]  /*7d70*/  ISETP.EQ.OR P0, PT, R34, RZ, !P0 ;  /* 0x000000ff2200720c */ /* 0x000fda0004702670 */
[----:B------:R-:W-:Y:S01]  /*7d80*/  @P0 LOP3.LUT R0, R31, 0x7ff00000, RZ, 0xfc, !PT ;  /* 0x7ff000001f000812 */ /* 0x000fe200078efcff */
[----:B------:R-:W-:Y:S01]  /*7d90*/  @!P0 IMAD.MOV.U32 R30, RZ, RZ, RZ ;  /* 0x000000ffff1e8224 */ /* 0x000fe200078e00ff */
[----:B------:R-:W-:-:S03]  /*7da0*/  @P0 MOV R30, RZ ;  /* 0x000000ff001e0202 */ /* 0x000fc60000000f00 */
[----:B------:R-:W-:Y:S01]  /*7db0*/  @P0 IMAD.MOV.U32 R31, RZ, RZ, R0 ;  /* 0x000000ffff1f0224 */ /* 0x000fe200078e0000 */
[----:B------:R-:W-:Y:S06]  /*7dc0*/  BRA `(.L_x_514) ;  /* 0x0000000000147947 */ /* 0x000fec0003800000 */
.L_x_516:
[----:B------:R-:W-:Y:S01]  /*7dd0*/  LOP3.LUT R31, R11, 0x80000, RZ, 0xfc, !PT ;  /* 0x000800000b1f7812 */ /* 0x000fe200078efcff */
[----:B------:R-:W-:Y:S01]  /*7de0*/  IMAD.MOV.U32 R30, RZ, RZ, R10 ;  /* 0x000000ffff1e7224 */ /* 0x000fe200078e000a */
[----:B------:R-:W-:Y:S06]  /*7df0*/  BRA `(.L_x_514) ;  /* 0x0000000000087947 */ /* 0x000fec0003800000 */
.L_x_515:
[----:B------:R-:W-:Y:S02]  /*7e00*/  LOP3.LUT R31, R7, 0x80000, RZ, 0xfc, !PT ;  /* 0x00080000071f7812 */ /* 0x000fe400078efcff */
[----:B------:R-:W-:-:S07]  /*7e10*/  MOV R30, R6 ;  /* 0x00000006001e7202 */ /* 0x000fce0000000f00 */
.L_x_514:
[----:B------:R-:W-:Y:S05]  /*7e20*/  BSYNC.RECONVERGENT B0 ;  /* 0x0000000000007941 */ /* 0x000fea0003800200 */
.L_x_512:
[----:B------:R-:W-:Y:S02]  /*7e30*/  HFMA2 R13, -RZ, RZ, 0, 0 ;  /* 0x00000000ff0d7431 */ /* 0x000fe400000001ff */
[----:B------:R-:W-:Y:S02]  /*7e40*/  IMAD.MOV.U32 R6, RZ, RZ, R30 ;  /* 0x000000ffff067224 */ /* 0x000fe400078e001e */
[----:B------:R-:W-:Y:S01]  /*7e50*/  IMAD.MOV.U32 R7, RZ, RZ, R31 ;  /* 0x000000ffff077224 */ /* 0x000fe200078e001f */
[----:B------:R-:W-:Y:S06]  /*7e60*/  RET.REL.NODEC R12 `(_Z13fused_lrm_bn1PfS_S_S_iiffiiS_S_S_S_ibiiiiii) ;  /* 0xffffff800c647950 */ /* 0x000fec0003c3ffff */
        .weak           $__internal_3_$__cuda_sm20_dsqrt_rn_f64_mediumpath_v1
        .type           $__internal_3_$__cuda_sm20_dsqrt_rn_f64_mediumpath_v1,@function
        .size           $__internal_3_$__cuda_sm20_dsqrt_rn_f64_mediumpath_v1,($__internal_4_$__cuda_sm3x_div_rn_noftz_f32_slowpath - $__internal_3_$__cuda_sm20_dsqrt_rn_f64_mediumpath_v1)
$__internal_3_$__cuda_sm20_dsqrt_rn_f64_mediumpath_v1:
[----:B------:R-:W-:Y:S02]  /*7e70*/  ISETP.GE.U32.AND P0, PT, R26, -0x3400000, PT ;  /* 0xfcc000001a00780c */ /* 0x000fe40003f06070 */
[----:B------:R-:W-:Y:S02]  /*7e80*/  LOP3.LUT R11, R11, R10, RZ, 0x3c, !PT ;  /* 0x0000000a0b0b7212 */ /* 0x000fe400078e3cff */
[----:B------:R-:W-:Y:S02]  /*7e90*/  LOP3.LUT R9, R9, R8, RZ, 0x3c, !PT ;  /* 0x0000000809097212 */ /* 0x000fe400078e3cff */
[----:B------:R-:W-:Y:S02]  /*7ea0*/  LOP3.LUT R7, R7, R6, RZ, 0x3c, !PT ;  /* 0x0000000607077212 */ /* 0x000fe400078e3cff */
[----:B------:R-:W-:Y:S02]  /*7eb0*/  LOP3.LUT R10, R11, R10, RZ, 0x3c, !PT ;  /* 0x0000000a0b0a7212 */ /* 0x000fe400078e3cff */
[----:B------:R-:W-:-:S02]  /*7ec0*/  LOP3.LUT R8, R9, R8, RZ, 0x3c, !PT ;  /* 0x0000000809087212 */ /* 0x000fc400078e3cff */
[----:B------:R-:W-:Y:S02]  /*7ed0*/  LOP3.LUT R6, R7, R6, RZ, 0x3c, !PT ;  /* 0x0000000607067212 */ /* 0x000fe400078e3cff */
[----:B------:R-:W-:Y:S02]  /*7ee0*/  LOP3.LUT R11, R11, R10, RZ, 0x3c, !PT ;  /* 0x0000000a0b0b7212 */ /* 0x000fe400078e3cff */
[----:B------:R-:W-:Y:S02]  /*7ef0*/  LOP3.LUT R9, R9, R8, RZ, 0x3c, !PT ;  /* 0x0000000809097212 */ /* 0x000fe400078e3cff */
[----:B------:R-:W-:Y:S01]  /*7f00*/  LOP3.LUT R7, R7, R6, RZ, 0x3c, !PT ;  /* 0x0000000607077212 */ /* 0x000fe200078e3cff */
[----:B------:R-:W-:Y:S06]  /*7f10*/  @!P0 BRA `(.L_x_517) ;  /* 0x0000000000208947 */ /* 0x000fec0003800000 */
        /* <DEDUP_REMOVED lines=8> */
.L_x_517:
[----:B------:R-:W-:-:S14]  /*7fa0*/  DSETP.NE.AND P0, PT, R12, RZ, PT ;  /* 0x000000ff0c00722a */ /* 0x000fdc0003f05000 */
[----:B------:R-:W-:Y:S05]  /*7fb0*/  @!P0 BRA `(.L_x_519) ;  /* 0x0000000000588947 */ /* 0x000fea0003800000 */
[----:B------:R-:W-:-:S13]  /*7fc0*/  ISETP.GE.AND P0, PT, R13, RZ, PT ;  /* 0x000000ff0d00720c */ /* 0x000fda0003f06270 */
[----:B------:R-:W-:Y:S01]  /*7fd0*/  @!P0 IMAD.MOV.U32 R8, RZ, RZ, 0x0 ;  /* 0x00000000ff088424 */ /* 0x000fe200078e00ff */
[----:B------:R-:W-:Y:S01]  /*7fe0*/  @!P0 MOV R9, 0xfff80000 ;  /* 0xfff8000000098802 */ /* 0x000fe20000000f00 */
[----:B------:R-:W-:Y:S06]  /*7ff0*/  @!P0 BRA `(.L_x_518) ;  /* 0x00000000004c8947 */ /* 0x000fec0003800000 */
[----:B------:R-:W-:-:S13]  /*8000*/  ISETP.GT.AND P0, PT, R13, 0x7fefffff, PT ;  /* 0x7fefffff0d00780c */ /* 0x000fda0003f04270 */
[----:B------:R-:W-:Y:S05]  /*8010*/  @P0 BRA `(.L_x_519) ;  /* 0x0000000000400947 */ /* 0x000fea0003800000 */
[----:B------:R-:W-:Y:S01]  /*8020*/  DMUL R12, R12, 8.11296384146066816958e+31 ;  /* 0x469000000c0c7828 */ /* 0x000fe20000000000 */
[----:B------:R-:W-:Y:S01]  /*8030*/  IMAD.MOV.U32 R6, RZ, RZ, RZ ;  /* 0x000000ffff067224 */ /* 0x000fe200078e00ff */
[----:B------:R-:W-:Y:S01]  /*8040*/  MOV R11, 0x3fd80000 ;  /* 0x3fd80000000b7802 */ /* 0x000fe20000000f00 */
[----:B------:R-:W-:-:S03]  /*8050*/  IMAD.MOV.U32 R10, RZ, RZ, 0x0 ;  /* 0x00000000ff0a7424 */ /* 0x000fc600078e00ff */
[----:B------:R-:W0:Y:S02]  /*8060*/  MUFU.RSQ64H R7, R13 ;  /* 0x0000000d00077308 */ /* 0x000e240000001c00 */
        /* <DEDUP_REMOVED lines=11> */
.L_x_519:
[----:B------:R-:W-:-:S11]  /*8120*/  DADD R8, R12, R12 ;  /* 0x000000000c087229 */ /* 0x000fd6000000000c */
.L_x_518:
[----:B------:R-:W-:Y:S01]  /*8130*/  MOV R7, R8 ;  /* 0x0000000800077202 */ /* 0x000fe20000000f00 */
[----:B------:R-:W-:Y:S01]  /*8140*/  IMAD.MOV.U32 R6, RZ, RZ, R9 ;  /* 0x000000ffff067224 */ /* 0x000fe200078e0009 */
[----:B------:R-:W-:Y:S01]  /*8150*/  MOV R9, 0x0 ;  /* 0x0000000000097802 */ /* 0x000fe20000000f00 */
[----:B------:R-:W-:-:S04]  /*8160*/  IMAD.MOV.U32 R8, RZ, RZ, R0 ;  /* 0x000000ffff087224 */ /* 0x000fc800078e0000 */
[----:B------:R-:W-:Y:S05]  /*8170*/  RET.REL.NODEC R8 `(_Z13fused_lrm_bn1PfS_S_S_iiffiiS_S_S_S_ibiiiiii) ;  /* 0xffffff7c08a07950 */ /* 0x000fea0003c3ffff */
        .weak           $__internal_4_$__cuda_sm3x_div_rn_noftz_f32_slowpath
        .type           $__internal_4_$__cuda_sm3x_div_rn_noftz_f32_slowpath,@function
        .size           $__internal_4_$__cuda_sm3x_div_rn_noftz_f32_slowpath,($_Z13fused_lrm_bn1PfS_S_S_iiffiiS_S_S_S_ibiiiiii$__internal_accurate_pow - $__internal_4_$__cuda_sm3x_div_rn_noftz_f32_slowpath)
$__internal_4_$__cuda_sm3x_div_rn_noftz_f32_slowpath:
[----:B------:R-:W-:Y:S01]  /*8180*/  SHF.R.U32.HI R22, RZ, 0x17, R3 ;  /* 0x00000017ff167819 */ /* 0x000fe20000011603 */
[----:B------:R-:W-:Y:S01]  /*8190*/  BSSY.RECONVERGENT B2, `(.L_x_520) ;  /* 0x0000062000027945 */ /* 0x000fe20003800200 */
[----:B------:R-:W-:Y:S02]  /*81a0*/  SHF.R.U32.HI R5, RZ, 0x17, R2 ;  /* 0x00000017ff057819 */ /* 0x000fe40000011602 */
[----:B------:R-:W-:Y:S02]  /*81b0*/  LOP3.LUT R26, R22, 0xff, RZ, 0xc0, !PT ;  /* 0x000000ff161a7812 */ /* 0x000fe400078ec0ff */
[----:B------:R-:W-:-:S03]  /*81c0*/  LOP3.LUT R24, R5, 0xff, RZ, 0xc0, !PT ;  /* 0x000000ff05187812 */ /* 0x000fc600078ec0ff */
[----:B------:R-:W-:Y:S02]  /*81d0*/  VIADD R23, R26, 0xffffffff ;  /* 0xffffffff1a177836 */ /* 0x000fe40000000000 */
[----:B------:R-:W-:-:S03]  /*81e0*/  VIADD R22, R24, 0xffffffff ;  /* 0xffffffff18167836 */ /* 0x000fc60000000000 */
[----:B------:R-:W-:-:S04]  /*81f0*/  ISETP.GT.U32.AND P0, PT, R23, 0xfd, PT ;  /* 0x000000fd1700780c */ /* 0x000fc80003f04070 */
[----:B------:R-:W-:-:S13]  /*8200*/  ISETP.GT.U32.OR P0, PT, R22, 0xfd, P0 ;  /* 0x000000fd1600780c */ /* 0x000fda0000704470 */
[----:B------:R-:W-:Y:S01]  /*8210*/  @!P0 MOV R5, RZ ;  /* 0x000000ff00058202 */ /* 0x000fe20000000f00 */
[----:B------:R-:W-:Y:S06]  /*8220*/  @!P0 BRA `(.L_x_521) ;  /* 0x00000000005c8947 */ /* 0x000fec0003800000 */
[----:B------:R-:W-:Y:S02]  /*8230*/  FSETP.GTU.FTZ.AND P0, PT, |R2|, +INF , PT ;  /* 0x7f8000000200780b */ /* 0x000fe40003f1c200 */
[----:B------:R-:W-:-:S04]  /*8240*/  FSETP.GTU.FTZ.AND P1, PT, |R3|, +INF , PT ;  /* 0x7f8000000300780b */ /* 0x000fc80003f3c200 */
[----:B------:R-:W-:-:S13]  /*8250*/  PLOP3.LUT P0, PT, P0, P1, PT, 0xf8, 0x8f ;  /* 0x00000000008f781c */ /* 0x000fda0000703f70 */
[----:B------:R-:W-:Y:S05]  /*8260*/  @P0 BRA `(.L_x_522) ;  /* 0x00000004004c0947 */ /* 0x000fea0003800000 */
[----:B------:R-:W-:-:S13]  /*8270*/  LOP3.LUT P0, RZ, R3, 0x7fffffff, R2, 0xc8, !PT ;  /* 0x7fffffff03ff7812 */ /* 0x000fda000780c802 */
[----:B------:R-:W-:Y:S05]  /*8280*/  @!P0 BRA `(.L_x_523) ;  /* 0x00000004003c8947 */ /* 0x000fea0003800000 */
[C---:B------:R-:W-:Y:S02]  /*8290*/  FSETP.NEU.FTZ.AND P1, PT, |R2|.reuse, +INF , PT ;  /* 0x7f8000000200780b */ /* 0x040fe40003f3d200 */
[----:B------:R-:W-:Y:S02]  /*82a0*/  FSETP.NEU.FTZ.AND P2, PT, |R3|, +INF , PT ;  /* 0x7f8000000300780b */ /* 0x000fe40003f5d200 */
[----:B------:R-:W-:-:S11]  /*82b0*/  FSETP.NEU.FTZ.AND P0, PT, |R2|, +INF , PT ;  /* 0x7f8000000200780b */ /* 0x000fd60003f1d200 */
[----:B------:R-:W-:Y:S05]  /*82c0*/  @!P2 BRA !P1, `(.L_x_523) ;  /* 0x00000004002ca947 */ /* 0x000fea0004800000 */
[----:B------:R-:W-:-:S04]  /*82d0*/  LOP3.LUT P1, RZ, R2, 0x7fffffff, RZ, 0xc0, !PT ;  /* 0x7fffffff02ff7812 */ /* 0x000fc8000782c0ff */
[----:B------:R-:W-:-:S13]  /*82e0*/  PLOP3.LUT P1, PT, P2, P1, PT, 0x2f, 0xf2 ;  /* 0x0000000000f2781c */ /* 0x000fda0001722577 */
[----:B------:R-:W-:Y:S05]  /*82f0*/  @P1 BRA `(.L_x_524) ;  /* 0x0000000400181947 */ /* 0x000fea0003800000 */
[----:B------:R-:W-:-:S04]  /*8300*/  LOP3.LUT P1, RZ, R3, 0x7fffffff, RZ, 0xc0, !PT ;  /* 0x7fffffff03ff7812 */ /* 0x000fc8000782c0ff */
[----:B------:R-:W-:-:S13]  /*8310*/  PLOP3.LUT P0, PT, P0, P1, PT, 0x2f, 0xf2 ;  /* 0x0000000000f2781c */ /* 0x000fda0000702577 */
[----:B------:R-:W-:Y:S05]  /*8320*/  @P0 BRA `(.L_x_525) ;  /* 0x0000000400000947 */ /* 0x000fea0003800000 */
[----:B------:R-:W-:Y:S02]  /*8330*/  ISETP.GE.AND P0, PT, R22, RZ, PT ;  /* 0x000000ff1600720c */ /* 0x000fe40003f06270 */
[----:B------:R-:W-:-:S11]  /*8340*/  ISETP.GE.AND P1, PT, R23, RZ, PT ;  /* 0x000000ff1700720c */ /* 0x000fd60003f26270 */
[----:B------:R-:W-:Y:S02]  /*8350*/  @P0 IMAD.MOV.U32 R5, RZ, RZ, RZ ;  /* 0x000000ffff050224 */ /* 0x000fe400078e00ff */
[----:B------:R-:W-:Y:S01]  /*8360*/  @!P0 FFMA R2, R2, 1.84467440737095516160e+19, RZ ;  /* 0x5f80000002028823 */ /* 0x000fe200000000ff */
[----:B------:R-:W-:Y:S02]  /*8370*/  @!P0 IMAD.MOV.U32 R5, RZ, RZ, -0x40 ;  /* 0xffffffc0ff058424 */ /* 0x000fe400078e00ff */
[----:B------:R-:W-:-:S03]  /*8380*/  @!P1 FFMA R3, R3, 1.84467440737095516160e+19, RZ ;  /* 0x5f80000003039823 */ /* 0x000fc600000000ff */
[----:B------:R-:W-:-:S07]  /*8390*/  @!P1 IADD3 R5, PT, PT, R5, 0x40, RZ ;  /* 0x0000004005059810 */ /* 0x000fce0007ffe0ff */
.L_x_521:
[----:B------:R-:W-:Y:S01]  /*83a0*/  LEA R22, R26, 0xc0800000, 0x17 ;  /* 0xc08000001a167811 */ /* 0x000fe200078eb8ff */
[----:B------:R-:W-:Y:S04]  /*83b0*/  BSSY.RECONVERGENT B3, `(.L_x_526) ;  /* 0x0000036000037945 */ /* 0x000fe80003800200 */
[----:B------:R-:W-:Y:S02]  /*83c0*/  IMAD.IADD R22, R3, 0x1, -R22 ;  /* 0x0000000103167824 */ /* 0x000fe400078e0a16 */
[----:B------:R-:W-:Y:S02]  /*83d0*/  VIADD R3, R24, 0xffffff81 ;  /* 0xffffff8118037836 */ /* 0x000fe40000000000 */
[----:B------:R0:W1:Y:S01]  /*83e0*/  MUFU.RCP R23, R22 ;  /* 0x0000001600177308 */ /* 0x0000620000001000 */
[----:B------:R-:W-:Y:S01]  /*83f0*/  FADD.FTZ R25, -R22, -RZ ;  /* 0x800000ff16197221 */ /* 0x000fe20000010100 */
[C---:B------:R-:W-:Y:S01]  /*8400*/  IMAD R2, R3.reuse, -0x800000, R2 ;  /* 0xff80000003027824 */ /* 0x040fe200078e0202 */
[----:B0-----:R-:W-:-:S04]  /*8410*/  IADD3 R22, PT, PT, R3, 0x7f, -R26 ;  /* 0x0000007f03167810 */ /* 0x001fc80007ffe81a */
[----:B------:R-:W-:Y:S01]  /*8420*/  IADD3 R22, PT, PT, R22, R5, RZ ;  /* 0x0000000516167210 */ /* 0x000fe20007ffe0ff */
[----:B-1----:R-:W-:-:S04]  /*8430*/  FFMA R24, R23, R25, 1 ;  /* 0x3f80000017187423 */ /* 0x002fc80000000019 */
[----:B------:R-:W-:-:S04]  /*8440*/  FFMA R28, R23, R24, R23 ;  /* 0x00000018171c7223 */ /* 0x000fc80000000017 */
[----:B------:R-:W-:-:S04]  /*8450*/  FFMA R23, R2, R28, RZ ;  /* 0x0000001c02177223 */ /* 0x000fc800000000ff */
[----:B------:R-:W-:-:S04]  /*8460*/  FFMA R24, R25, R23, R2 ;  /* 0x0000001719187223 */ /* 0x000fc80000000002 */
[----:B------:R-:W-:-:S04]  /*8470*/  FFMA R23, R28, R24, R23 ;  /* 0x000000181c177223 */ /* 0x000fc80000000017 */
[----:B------:R-:W-:-:S04]  /*8480*/  FFMA R24, R25, R23, R2 ;  /* 0x0000001719187223 */ /* 0x000fc80000000002 */
[----:B------:R-:W-:-:S05]  /*8490*/  FFMA R2, R28, R24, R23 ;  /* 0x000000181c027223 */ /* 0x000fca0000000017 */
[----:B------:R-:W-:-:S04]  /*84a0*/  SHF.R.U32.HI R3, RZ, 0x17, R2 ;  /* 0x00000017ff037819 */ /* 0x000fc80000011602 */
[----:B------:R-:W-:-:S05]  /*84b0*/  LOP3.LUT R3, R3, 0xff, RZ, 0xc0, !PT ;  /* 0x000000ff03037812 */ /* 0x000fca00078ec0ff */
[----:B------:R-:W-:-:S04]  /*84c0*/  IMAD.IADD R25, R3, 0x1, R22 ;  /* 0x0000000103197824 */ /* 0x000fc800078e0216 */
[----:B------:R-:W-:-:S05]  /*84d0*/  VIADD R3, R25, 0xffffffff ;  /* 0xffffffff19037836 */ /* 0x000fca0000000000 */
[----:B------:R-:W-:-:S13]  /*84e0*/  ISETP.GE.U32.AND P0, PT, R3, 0xfe, PT ;  /* 0x000000fe0300780c */ /* 0x000fda0003f06070 */
[----:B------:R-:W-:Y:S05]  /*84f0*/  @!P0 BRA `(.L_x_527) ;  /* 0x0000000000808947 */ /* 0x000fea0003800000 */
[----:B------:R-:W-:-:S13]  /*8500*/  ISETP.GT.AND P0, PT, R25, 0xfe, PT ;  /* 0x000000fe1900780c */ /* 0x000fda0003f04270 */
[----:B------:R-:W-:Y:S05]  /*8510*/  @P0 BRA `(.L_x_528) ;  /* 0x00000000006c0947 */ /* 0x000fea0003800000 */
[----:B------:R-:W-:-:S13]  /*8520*/  ISETP.GE.AND P0, PT, R25, 0x1, PT ;  /* 0x000000011900780c */ /* 0x000fda0003f06270 */
[----:B------:R-:W-:Y:S05]  /*8530*/  @P0 BRA `(.L_x_529) ;  /* 0x0000000000740947 */ /* 0x000fea0003800000 */
[----:B------:R-:W-:Y:S02]  /*8540*/  ISETP.GE.AND P0, PT, R25, -0x18, PT ;  /* 0xffffffe81900780c */ /* 0x000fe40003f06270 */
[----:B------:R-:W-:-:S11]  /*8550*/  LOP3.LUT R2, R2, 0x80000000, RZ, 0xc0, !PT ;  /* 0x8000000002027812 */ /* 0x000fd600078ec0ff */
[----:B------:R-:W-:Y:S05]  /*8560*/  @!P0 BRA `(.L_x_529) ;  /* 0x0000000000688947 */ /* 0x000fea0003800000 */
[CCC-:B------:R-:W-:Y:S01]  /*8570*/  FFMA.RZ R3, R28.reuse, R24.reuse, R23.reuse ;  /* 0x000000181c037223 */ /* 0x1c0fe2000000c017 */
[CCC-:B------:R-:W-:Y:S01]  /*8580*/  FFMA.RM R22, R28.reuse, R24.reuse, R23.reuse ;  /* 0x000000181c167223 */ /* 0x1c0fe20000004017 */
[C---:B------:R-:W-:Y:S02]  /*8590*/  ISETP.NE.AND P2, PT, R25.reuse, RZ, PT ;  /* 0x000000ff1900720c */ /* 0x040fe40003f45270 */
[----:B------:R-:W-:Y:S02]  /*85a0*/  ISETP.NE.AND P1, PT, R25, RZ, PT ;  /* 0x000000ff1900720c */ /* 0x000fe40003f25270 */
[----:B------:R-:W-:Y:S01]  /*85b0*/  LOP3.LUT R5, R3, 0x7fffff, RZ, 0xc0, !PT ;  /* 0x007fffff03057812 */ /* 0x000fe200078ec0ff */
[----:B------:R-:W-:Y:S01]  /*85c0*/  FFMA.RP R3, R28, R24, R23 ;  /* 0x000000181c037223 */ /* 0x000fe20000008017 */
[----:B------:R-:W-:Y:S01]  /*85d0*/  IADD3 R24, PT, PT, R25, 0x20, RZ ;  /* 0x0000002019187810 */ /* 0x000fe20007ffe0ff */
[----:B------:R-:W-:Y:S01]  /*85e0*/  IMAD.MOV R23, RZ, RZ, -R25 ;  /* 0x000000ffff177224 */ /* 0x000fe200078e0a19 */
[----:B------:R-:W-:-:S02]  /*85f0*/  LOP3.LUT R5, R5, 0x800000, RZ, 0xfc, !PT ;  /* 0x0080000005057812 */ /* 0x000fc400078efcff */
[----:B------:R-:W-:Y:S02]  /*8600*/  FSETP.NEU.FTZ.AND P0, PT, R3, R22, PT ;  /* 0x000000160300720b */ /* 0x000fe40003f1d000 */
[----:B------:R-:W-:Y:S02]  /*8610*/  SHF.L.U32 R24, R5, R24, RZ ;  /* 0x0000001805187219 */ /* 0x000fe400000006ff */
[----:B------:R-:W-:Y:S02]  /*8620*/  SEL R22, R23, RZ, P2 ;  /* 0x000000ff17167207 */ /* 0x000fe40001000000 */
[----:B------:R-:W-:Y:S02]  /*8630*/  ISETP.NE.AND P1, PT, R24, RZ, P1 ;  /* 0x000000ff1800720c */ /* 0x000fe40000f25270 */
[----:B------:R-:W-:Y:S02]  /*8640*/  SHF.R.U32.HI R22, RZ, R22, R5 ;  /* 0x00000016ff167219 */ /* 0x000fe40000011605 */
[----:B------:R-:W-:-:S02]  /*8650*/  PLOP3.LUT P0, PT, P0, P1, PT, 0xf8, 0x8f ;  /* 0x00000000008f781c */ /* 0x000fc40000703f70 */
[----:B------:R-:W-:Y:S02]  /*8660*/  SHF.R.U32.HI R24, RZ, 0x1, R22 ;  /* 0x00000001ff187819 */ /* 0x000fe40000011616 */
[----:B------:R-:W-:-:S04]  /*8670*/  SEL R3, RZ, 0x1, !P0 ;  /* 0x00000001ff037807 */ /* 0x000fc80004000000 */
[----:B------:R-:W-:-:S04]  /*8680*/  LOP3.LUT R3, R3, 0x1, R24, 0xf8, !PT ;  /* 0x0000000103037812 */ /* 0x000fc800078ef818 */
[----:B------:R-:W-:-:S05]  /*8690*/  LOP3.LUT R3, R3, R22, RZ, 0xc0, !PT ;  /* 0x0000001603037212 */ /* 0x000fca00078ec0ff */
[----:B------:R-:W-:-:S05]  /*86a0*/  IMAD.IADD R3, R24, 0x1, R3 ;  /* 0x0000000118037824 */ /* 0x000fca00078e0203 */
[----:B------:R-:W-:Y:S01]  /*86b0*/  LOP3.LUT R2, R3, R2, RZ, 0xfc, !PT ;  /* 0x0000000203027212 */ /* 0x000fe200078efcff */
[----:B------:R-:W-:Y:S06]  /*86c0*/  BRA `(.L_x_529) ;  /* 0x0000000000107947 */ /* 0x000fec0003800000 */
.L_x_528:
[----:B------:R-:W-:-:S04]  /*86d0*/  LOP3.LUT R2, R2, 0x80000000, RZ, 0xc0, !PT ;  /* 0x8000000002027812 */ /* 0x000fc800078ec0ff */
[----:B------:R-:W-:Y:S01]  /*86e0*/  LOP3.LUT R2, R2, 0x7f800000, RZ, 0xfc, !PT ;  /* 0x7f80000002027812 */ /* 0x000fe200078efcff */
[----:B------:R-:W-:Y:S06]  /*86f0*/  BRA `(.L_x_529) ;  /* 0x0000000000047947 */ /* 0x000fec0003800000 */
.L_x_527:
[----:B------:R-:W-:-:S07]  /*8700*/  LEA R2, R22, R2, 0x17 ;  /* 0x0000000216027211 */ /* 0x000fce00078eb8ff */
.L_x_529:
[----:B------:R-:W-:Y:S05]  /*8710*/  BSYNC.RECONVERGENT B3 ;  /* 0x0000000000037941 */ /* 0x000fea0003800200 */
.L_x_526:
[----:B------:R-:W-:Y:S05]  /*8720*/  BRA `(.L_x_530) ;  /* 0x0000000000207947 */ /* 0x000fea0003800000 */
.L_x_525:
[----:B------:R-:W-:-:S04]  /*8730*/  LOP3.LUT R2, R3, 0x80000000, R2, 0x48, !PT ;  /* 0x8000000003027812 */ /* 0x000fc800078e4802 */
[----:B------:R-:W-:Y:S01]  /*8740*/  LOP3.LUT R2, R2, 0x7f800000, RZ, 0xfc, !PT ;  /* 0x7f80000002027812 */ /* 0x000fe200078efcff */
[----:B------:R-:W-:Y:S06]  /*8750*/  BRA `(.L_x_530) ;  /* 0x0000000000147947 */ /* 0x000fec0003800000 */
.L_x_524:
[----:B------:R-:W-:Y:S01]  /*8760*/  LOP3.LUT R2, R3, 0x80000000, R2, 0x48, !PT ;  /* 0x8000000003027812 */ /* 0x000fe200078e4802 */
[----:B------:R-:W-:Y:S06]  /*8770*/  BRA `(.L_x_530) ;  /* 0x00000000000c7947 */ /* 0x000fec0003800000 */
.L_x_523:
[----:B------:R-:W0:Y:S01]  /*8780*/  MUFU.RSQ R2, -QNAN ;  /* 0xffc0000000027908 */ /* 0x000e220000001400 */
[----:B------:R-:W-:Y:S05]  /*8790*/  BRA `(.L_x_530) ;  /* 0x0000000000047947 */ /* 0x000fea0003800000 */
.L_x_522:
[----:B------:R-:W-:-:S07]  /*87a0*/  FADD.FTZ R2, R2, R3 ;  /* 0x0000000302027221 */ /* 0x000fce0000010000 */
.L_x_530:
[----:B------:R-:W-:Y:S05]  /*87b0*/  BSYNC.RECONVERGENT B2 ;  /* 0x0000000000027941 */ /* 0x000fea0003800200 */
.L_x_520:
[----:B------:R-:W-:Y:S02]  /*87c0*/  HFMA2 R3, -RZ, RZ, 0, 0 ;  /* 0x00000000ff037431 */ /* 0x000fe400000001ff */
[----:B0-----:R-:W-:Y:S02]  /*87d0*/  IMAD.MOV.U32 R5, RZ, RZ, R2 ;  /* 0x000000ffff057224 */ /* 0x001fe400078e0002 */
[----:B------:R-:W-:-:S04]  /*87e0*/  IMAD.MOV.U32 R2, RZ, RZ, R6 ;  /* 0x000000ffff027224 */ /* 0x000fc800078e0006 */
[----:B------:R-:W-:Y:S05]  /*87f0*/  RET.REL.NODEC R2 `(_Z13fused_lrm_bn1PfS_S_S_iiffiiS_S_S_S_ibiiiiii) ;  /* 0xffffff7802007950 */ /* 0x000fea0003c3ffff */
        .type           $_Z13fused_lrm_bn1PfS_S_S_iiffiiS_S_S_S_ibiiiiii$__internal_accurate_pow,@function
        .size           $_Z13fused_lrm_bn1PfS_S_S_iiffiiS_S_S_S_ibiiiiii$__internal_accurate_pow,(.L_x_538 - $_Z13fused_lrm_bn1PfS_S_S_iiffiiS_S_S_S_ibiiiiii$__internal_accurate_pow)
$_Z13fused_lrm_bn1PfS_S_S_iiffiiS_S_S_S_ibiiiiii$__internal_accurate_pow:
[----:B------:R-:W-:Y:S01]  /*8800*/  ISETP.GT.U32.AND P0, PT, R4, 0xfffff, PT ;  /* 0x000fffff0400780c */ /* 0x000fe20003f04070 */
[----:B------:R-:W-:Y:S01]  /*8810*/  IMAD.MOV.U32 R28, RZ, RZ, R30 ;  /* 0x000000ffff1c7224 */ /* 0x000fe200078e001e */
[----:B------:R-:W-:Y:S01]  /*8820*/  MOV R31, R4 ;  /* 0x00000004001f7202 */ /* 0x000fe20000000f00 */
[--C-:B------:R-:W-:Y:S01]  /*8830*/  IMAD.MOV.U32 R29, RZ, RZ, R4.reuse ;  /* 0x000000ffff1d7224 */ /* 0x100fe200078e0004 */
[----:B------:R-:W-:Y:S01]  /*8840*/  MOV R35, 0x3ed0f5d2 ;  /* 0x3ed0f5d200237802 */ /* 0x000fe20000000f00 */
[----:B------:R-:W-:Y:S01]  /*8850*/  IMAD.MOV.U32 R34, RZ, RZ, 0x41ad3b5a ;  /* 0x41ad3b5aff227424 */ /* 0x000fe200078e00ff */
[----:B------:R-:W-:Y:S01]  /*8860*/  UMOV UR8, 0x7d2cafe2 ;  /* 0x7d2cafe200087882 */ /* 0x000fe20000000000 */
[----:B------:R-:W-:Y:S01]  /*8870*/  UMOV UR9, 0x3eb0f5ff ;  /* 0x3eb0f5ff00097882 */ /* 0x000fe20000000000 */
[----:B------:R-:W-:Y:S01]  /*8880*/  SHF.R.U32.HI R4, RZ, 0x14, R4 ;  /* 0x00000014ff047819 */ /* 0x000fe20000011604 */
[----:B------:R-:W-:Y:S01]  /*8890*/  UMOV UR10, 0x3b39803f ;  /* 0x3b39803f000a7882 */ /* 0x000fe20000000000 */
[----:B------:R-:W-:-:S03]  /*88a0*/  UMOV UR11, 0x3c7abc9e ;  /* 0x3c7abc9e000b7882 */ /* 0x000fc60000000000 */
[----:B------:R-:W-:-:S10]  /*88b0*/  @!P0 DMUL R28, R28, 1.80143985094819840000e+16 ;  /* 0x435000001c1c8828 */ /* 0x000fd40000000000 */
[----:B------:R-:W-:Y:S01]  /*88c0*/  @!P0 IMAD.MOV.U32 R31, RZ, RZ, R29 ;  /* 0x000000ffff1f8224 */ /* 0x000fe200078e001d */
[----:B------:R-:W-:Y:S01]  /*88d0*/  @!P0 LEA.HI R4, R29, 0xffffffca, RZ, 0xc ;  /* 0xffffffca1d048811 */ /* 0x000fe200078f60ff */
[----:B------:R-:W-:-:S03]  /*88e0*/  @!P0 IMAD.MOV.U32 R30, RZ, RZ, R28 ;  /* 0x000000ffff1e8224 */ /* 0x000fc600078e001c */
[----:B------:R-:W-:Y:S02]  /*88f0*/  LOP3.LUT R31, R31, 0x800fffff, RZ, 0xc0, !PT ;  /* 0x800fffff1f1f7812 */ /* 0x000fe400078ec0ff */
[----:B------:R-:W-:Y:S01]  /*8900*/  MOV R32, R30 ;  /* 0x0000001e00207202 */ /* 0x000fe20000000f00 */
[----:B------:R-:W-:Y:S01]  /*8910*/  IMAD.MOV.U32 R30, RZ, RZ, RZ ;  /* 0x000000ffff1e7224 */ /* 0x000fe200078e00ff */
[----:B------:R-:W-:-:S04]  /*8920*/  LOP3.LUT R31, R31, 0x3ff00000, RZ, 0xfc, !PT ;  /* 0x3ff000001f1f7812 */ /* 0x000fc800078efcff */
[----:B------:R-:W-:Y:S01]  /*8930*/  ISETP.GE.U32.AND P1, PT, R31, 0x3ff6a09f, PT ;  /* 0x3ff6a09f1f00780c */ /* 0x000fe20003f26070 */
[----:B------:R-:W-:-:S12]  /*8940*/  IMAD.MOV.U32 R33, RZ, RZ, R31 ;  /* 0x000000ffff217224 */ /* 0x000fd800078e001f */
[----:B------:R-:W-:-:S05]  /*8950*/  @P1 VIADD R28, R33, 0xfff00000 ;  /* 0xfff00000211c1836 */ /* 0x000fca0000000000 */
[----:B------:R-:W-:-:S06]  /*8960*/  @P1 MOV R33, R28 ;  /* 0x0000001c00211202 */ /* 0x000fcc0000000f00 */
[C---:B------:R-:W-:Y:S02]  /*8970*/  DADD R38, R32.reuse, 1 ;  /* 0x3ff0000020267429 */ /* 0x040fe40000000000 */
[----:B------:R-:W-:-:S04]  /*8980*/  DADD R32, R32, -1 ;  /* 0xbff0000020207429 */ /* 0x000fc80000000000 */
[----:B------:R-:W0:Y:S02]  /*8990*/  MUFU.RCP64H R31, R39 ;  /* 0x00000027001f7308 */ /* 0x000e240000001800 */
[----:B0-----:R-:W-:-:S08]  /*89a0*/  DFMA R38, -R38, R30, 1 ;  /* 0x3ff000002626742b */ /* 0x001fd0000000011e */
[----:B------:R-:W-:-:S08]  /*89b0*/  DFMA R38, R38, R38, R38 ;  /* 0x000000262626722b */ /* 0x000fd00000000026 */
[----:B------:R-:W-:-:S08]  /*89c0*/  DFMA R38, R30, R38, R30 ;  /* 0x000000261e26722b */ /* 0x000fd0000000001e */
[----:B------:R-:W-:-:S08]  /*89d0*/  DMUL R30, R32, R38 ;  /* 0x00000026201e7228 */ /* 0x000fd00000000000 */
[----:B------:R-:W-:-:S08]  /*89e0*/  DFMA R30, R32, R38, R30 ;  /* 0x00000026201e722b */ /* 0x000fd0000000001e */
[----:B------:R-:W-:Y:S02]  /*89f0*/  DMUL R52, R30, R30 ;  /* 0x0000001e1e347228 */ /* 0x000fe40000000000 */
[----:B------:R-:W-:-:S06]  /*8a00*/  DADD R36, R32, -R30 ;  /* 0x0000000020247229 */ /* 0x000fcc000000081e */
[----:B------:R-:W-:Y:S01]  /*8a10*/  DFMA R34, R52, UR8, R34 ;  /* 0x0000000834227c2b */ /* 0x000fe20008000022 */
[----:B------:R-:W-:Y:S01]  /*8a20*/  UMOV UR8, 0x75488a3f ;  /* 0x75488a3f00087882 */ /* 0x000fe20000000000 */
[----:B------:R-:W-:Y:S01]  /*8a30*/  UMOV UR9, 0x3ef3b20a ;  /* 0x3ef3b20a00097882 */ /* 0x000fe20000000000 */
[----:B------:R-:W-:-:S05]  /*8a40*/  DADD R36, R36, R36 ;  /* 0x0000000024247229 */ /* 0x000fca0000000024 */
[----:B------:R-:W-:Y:S01]  /*8a50*/  DFMA R40, R52, R34, UR8 ;  /* 0x0000000834287e2b */ /* 0x000fe20008000022 */
[----:B------:R-:W-:Y:S01]  /*8a60*/  UMOV UR8, 0xe4faecd5 ;  /* 0xe4faecd500087882 */ /* 0x000fe20000000000 */
[----:B------:R-:W-:Y:S01]  /*8a70*/  UMOV UR9, 0x3f1745cd ;  /* 0x3f1745cd00097882 */ /* 0x000fe20000000000 */
[----:B------:R-:W-:-:S05]  /*8a80*/  DFMA R36, R32, -R30, R36 ;  /* 0x8000001e2024722b */ /* 0x000fca0000000024 */
[----:B------:R-:W-:Y:S01]  /*8a90*/  DFMA R40, R52, R40, UR8 ;  /* 0x0000000834287e2b */ /* 0x000fe20008000028 */
[----:B------:R-:W-:Y:S01]  /*8aa0*/  UMOV UR8, 0x258a578b ;  /* 0x258a578b00087882 */ /* 0x000fe20000000000 */
[----:B------:R-:W-:Y:S01]  /*8ab0*/  UMOV UR9, 0x3f3c71c7 ;  /* 0x3f3c71c700097882 */ /* 0x000fe20000000000 */
[----:B------:R-:W-:Y:S02]  /*8ac0*/  DMUL R36, R38, R36 ;  /* 0x0000002426247228 */ /* 0x000fe40000000000 */
[----:B------:R-:W-:-:S03]  /*8ad0*/  DMUL R38, R30, R30 ;  /* 0x0000001e1e267228 */ /* 0x000fc60000000000 */
[----:B------:R-:W-:Y:S01]  /*8ae0*/  DFMA R40, R52, R40, UR8 ;  /* 0x0000000834287e2b */ /* 0x000fe20008000028 */
[----:B------:R-:W-:Y:S01]  /*8af0*/  UMOV UR8, 0x9242b910 ;  /* 0x9242b91000087882 */ /* 0x000fe20000000000 */
[----:B------:R-:W-:-:S03]  /*8b00*/  UMOV UR9, 0x3f624924 ;  /* 0x3f62492400097882 */ /* 0x000fc60000000000 */
[----:B------:R-:W-:-:S03]  /*8b10*/  DMUL R28, R30, R38 ;  /* 0x000000261e1c7228 */ /* 0x000fc60000000000 */
[----:B------:R-:W-:Y:S01]  /*8b20*/  DFMA R40, R52, R40, UR8 ;  /* 0x0000000834287e2b */ /* 0x000fe20008000028 */
[----:B------:R-:W-:Y:S01]  /*8b30*/  UMOV UR8, 0x99999dfb ;  /* 0x99999dfb00087882 */ /* 0x000fe20000000000 */
[----:B------:R-:W-:-:S06]  /*8b40*/  UMOV UR9, 0x3f899999 ;  /* 0x3f89999900097882 */ /* 0x000fcc0000000000 */
[----:B------:R-:W-:Y:S01]  /*8b50*/  DFMA R40, R52, R40, UR8 ;  /* 0x0000000834287e2b */ /* 0x000fe20008000028 */
[----:B------:R-:W-:Y:S01]  /*8b60*/  UMOV UR8, 0x55555555 ;  /* 0x5555555500087882 */ /* 0x000fe20000000000 */
[----:B------:R-:W-:-:S06]  /*8b70*/  UMOV UR9, 0x3fb55555 ;  /* 0x3fb5555500097882 */ /* 0x000fcc0000000000 */
[----:B------:R-:W-:-:S08]  /*8b80*/  DFMA R32, R52, R40, UR8 ;  /* 0x0000000834207e2b */ /* 0x000fd00008000028 */
[----:B------:R-:W-:Y:S01]  /*8b90*/  DADD R34, -R32, UR8 ;  /* 0x0000000820227e29 */ /* 0x000fe20008000100 */
[----:B------:R-:W-:Y:S01]  /*8ba0*/  UMOV UR8, 0xb9e7b0 ;  /* 0x00b9e7b000087882 */ /* 0x000fe20000000000 */
[----:B------:R-:W-:-:S06]  /*8bb0*/  UMOV UR9, 0x3c46a4cb ;  /* 0x3c46a4cb00097882 */ /* 0x000fcc0000000000 */
[----:B------:R-:W-:Y:S02]  /*8bc0*/  DFMA R34, R52, R40, R34 ;  /* 0x000000283422722b */ /* 0x000fe40000000022 */
[----:B------:R-:W-:Y:S01]  /*8bd0*/  DFMA R52, R30, R30, -R38 ;  /* 0x0000001e1e34722b */ /* 0x000fe20000000826 */
[----:B------:R-:W-:Y:S02]  /*8be0*/  VIADD R41, R37, 0x100000 ;  /* 0x0010000025297836 */ /* 0x000fe40000000000 */
[----:B------:R-:W-:-:S06]  /*8bf0*/  IMAD.MOV.U32 R40, RZ, RZ, R36 ;  /* 0x000000ffff287224 */ /* 0x000fcc00078e0024 */
[----:B------:R-:W-:Y:S02]  /*8c00*/  DFMA R40, R30, R40, R52 ;  /* 0x000000281e28722b */ /* 0x000fe40000000034 */
[----:B------:R-:W-:Y:S01]  /*8c10*/  DADD R52, R34, -UR8 ;  /* 0x8000000822347e29 */ /* 0x000fe20008000000 */
[----:B------:R-:W-:Y:S01]  /*8c20*/  UMOV UR8, 0x80000000 ;  /* 0x8000000000087882 */ /* 0x000fe20000000000 */
[----:B------:R-:W-:Y:S01]  /*8c30*/  DFMA R34, R30, R38, -R28 ;  /* 0x000000261e22722b */ /* 0x000fe2000000081c */
[----:B------:R-:W-:-:S07]  /*8c40*/  UMOV UR9, 0x43300000 ;  /* 0x4330000000097882 */ /* 0x000fce0000000000 */
[----:B------:R-:W-:Y:S02]  /*8c50*/  DFMA R34, R36, R38, R34 ;  /* 0x000000262422722b */ /* 0x000fe40000000022 */
[----:B------:R-:W-:-:S06]  /*8c60*/  DADD R38, R32, R52 ;  /* 0x0000000020267229 */ /* 0x000fcc0000000034 */
[----:B------:R-:W-:Y:S02]  /*8c70*/  DFMA R34, R30, R40, R34 ;  /* 0x000000281e22722b */ /* 0x000fe40000000022 */
[----:B------:R-:W-:Y:S02]  /*8c80*/  DADD R32, R32, -R38 ;  /* 0x0000000020207229 */ /* 0x000fe40000000826 */
[----:B------:R-:W-:-:S06]  /*8c90*/  DMUL R40, R38, R28 ;  /* 0x0000001c26287228 */ /* 0x000fcc0000000000 */
[----:B------:R-:W-:Y:S02]  /*8ca0*/  DADD R52, R52, R32 ;  /* 0x0000000034347229 */ /* 0x000fe40000000020 */
[----:B------:R-:W-:-:S08]  /*8cb0*/  DFMA R32, R38, R28, -R40 ;  /* 0x0000001c2620722b */ /* 0x000fd00000000828 */
[----:B------:R-:W-:-:S08]  /*8cc0*/  DFMA R32, R38, R34, R32 ;  /* 0x000000222620722b */ /* 0x000fd00000000020 */
[----:B------:R-:W-:-:S08]  /*8cd0*/  DFMA R52, R52, R28, R32 ;  /* 0x0000001c3434722b */ /* 0x000fd00000000020 */
[----:B------:R-:W-:-:S08]  /*8ce0*/  DADD R28, R40, R52 ;  /* 0x00000000281c7229 */ /* 0x000fd00000000034 */
[--C-:B------:R-:W-:Y:S02]  /*8cf0*/  DADD R32, R30, R28.reuse ;  /* 0x000000001e207229 */ /* 0x100fe4000000001c */
[----:B------:R-:W-:-:S06]  /*8d00*/  DADD R40, R40, -R28 ;  /* 0x0000000028287229 */ /* 0x000fcc000000081c */
[----:B------:R-:W-:Y:S02]  /*8d10*/  DADD R30, R30, -R32 ;  /* 0x000000001e1e7229 */ /* 0x000fe40000000820 */
[----:B------:R-:W-:-:S06]  /*8d20*/  DADD R40, R52, R40 ;  /* 0x0000000034287229 */ /* 0x000fcc0000000028 */
[----:B------:R-:W-:Y:S01]  /*8d30*/  DADD R30, R28, R30 ;  /* 0x000000001c1e7229 */ /* 0x000fe2000000001e */
[C---:B------:R-:W-:Y:S01]  /*8d40*/  IADD3 R28, PT, PT, R4.reuse, -0x3ff, RZ ;  /* 0xfffffc01041c7810 */ /* 0x040fe20007ffe0ff */
[----:B------:R-:W-:Y:S02]  /*8d50*/  @P1 VIADD R28, R4, 0xfffffc02 ;  /* 0xfffffc02041c1836 */ /* 0x000fe40000000000 */
[----:B------:R-:W-:-:S04]  /*8d60*/  IMAD.MOV.U32 R29, RZ, RZ, 0x43300000 ;  /* 0x43300000ff1d7424 */ /* 0x000fc800078e00ff */
[----:B------:R-:W-:Y:S01]  /*8d70*/  DADD R40, R40, R30 ;  /* 0x0000000028287229 */ /* 0x000fe2000000001e */
[----:B------:R-:W-:-:S06]  /*8d80*/  LOP3.LUT R28, R28, 0x80000000, RZ, 0x3c, !PT ;  /* 0x800000001c1c7812 */ /* 0x000fcc00078e3cff */
[----:B------:R-:W-:Y:S01]  /*8d90*/  DADD R30, R28, -UR8 ;  /* 0x800000081c1e7e29 */ /* 0x000fe20008000000 */
[----:B------:R-:W-:Y:S01]  /*8da0*/  UMOV UR8, 0xfefa39ef ;  /* 0xfefa39ef00087882 */ /* 0x000fe20000000000 */
[----:B------:R-:W-:Y:S01]  /*8db0*/  DADD R36, R36, R40 ;  /* 0x0000000024247229 */ /* 0x000fe20000000028 */
[----:B------:R-:W-:-:S07]  /*8dc0*/  UMOV UR9, 0x3fe62e42 ;  /* 0x3fe62e4200097882 */ /* 0x000fce0000000000 */
[----:B------:R-:W-:-:S08]  /*8dd0*/  DADD R34, R32, R36 ;  /* 0x0000000020227229 */ /* 0x000fd00000000024 */
[--C-:B------:R-:W-:Y:S02]  /*8de0*/  DFMA R28, R30, UR8, R34.reuse ;  /* 0x000000081e1c7c2b */ /* 0x100fe40008000022 */
[----:B------:R-:W-:-:S06]  /*8df0*/  DADD R38, R32, -R34 ;  /* 0x0000000020267229 */ /* 0x000fcc0000000822 */
[----:B------:R-:W-:Y:S02]  /*8e00*/  DFMA R32, R30, -UR8, R28 ;  /* 0x800000081e207c2b */ /* 0x000fe4000800001c */
[----:B------:R-:W-:-:S06]  /*8e10*/  DADD R38, R36, R38 ;  /* 0x0000000024267229 */ /* 0x000fcc0000000026 */
[----:B------:R-:W-:-:S08]  /*8e20*/  DADD R32, -R34, R32 ;  /* 0x0000000022207229 */ /* 0x000fd00000000120 */
[----:B------:R-:W-:-:S08]  /*8e30*/  DADD R32, R38, -R32 ;  /* 0x0000000026207229 */ /* 0x000fd00000000820 */
[----:B------:R-:W-:-:S08]  /*8e40*/  DFMA R32, R30, UR10, R32 ;  /* 0x0000000a1e207c2b */ /* 0x000fd00008000020 */
[----:B------:R-:W-:-:S08]  /*8e50*/  DADD R30, R28, R32 ;  /* 0x000000001c1e7229 */ /* 0x000fd00000000020 */
[----:B------:R-:W-:Y:S02]  /*8e60*/  DADD R28, R28, -R30 ;  /* 0x000000001c1c7229 */ /* 0x000fe4000000081e */
[----:B------:R-:W-:-:S06]  /*8e70*/  DMUL R34, R30, 2 ;  /* 0x400000001e227828 */ /* 0x000fcc0000000000 */
[----:B------:R-:W-:Y:S02]  /*8e80*/  DADD R32, R32, R28 ;  /* 0x0000000020207229 */ /* 0x000fe4000000001c */
[----:B------:R-:W-:Y:S01]  /*8e90*/  DFMA R30, R30, 2, -R34 ;  /* 0x400000001e1e782b */ /* 0x000fe20000000822 */
[----:B------:R-:W-:Y:S01]  /*8ea0*/  MOV R28, 0x652b82fe ;  /* 0x652b82fe001c7802 */ /* 0x000fe20000000f00 */
[----:B------:R-:W-:-:S06]  /*8eb0*/  IMAD.MOV.U32 R29, RZ, RZ, 0x3ff71547 ;  /* 0x3ff71547ff1d7424 */ /* 0x000fcc00078e00ff */
[----:B------:R-:W-:-:S08]  /*8ec0*/  DFMA R32, R32, 2, R30 ;  /* 0x400000002020782b */ /* 0x000fd0000000001e */
[----:B------:R-:W-:-:S08]  /*8ed0*/  DADD R36, R34, R32 ;  /* 0x0000000022247229 */ /* 0x000fd00000000020 */
[----:B------:R-:W-:Y:S02]  /*8ee0*/  DFMA R28, R36, R28, 6.75539944105574400000e+15 ;  /* 0x43380000241c742b */ /* 0x000fe4000000001c */
[----:B------:R-:W-:Y:S01]  /*8ef0*/  FSETP.GEU.AND P0, PT, |R37|, 4.1917929649353027344, PT ;  /* 0x4086232b2500780b */ /* 0x000fe20003f0e200 */
[----:B------:R-:W-:-:S05]  /*8f00*/  DADD R34, R34, -R36 ;  /* 0x0000000022227229 */ /* 0x000fca0000000824 */
[----:B------:R-:W-:-:S03]  /*8f10*/  DADD R30, R28, -6.75539944105574400000e+15 ;  /* 0xc33800001c1e7429 */ /* 0x000fc60000000000 */
[----:B------:R-:W-:-:S05]  /*8f20*/  DADD R32, R32, R34 ;  /* 0x0000000020207229 */ /* 0x000fca0000000022 */
[----:B------:R-:W-:Y:S01]  /*8f30*/  DFMA R38, R30, -UR8, R36 ;  /* 0x800000081e267c2b */ /* 0x000fe20008000024 */
[----:B------:R-:W-:Y:S01]  /*8f40*/  UMOV UR8, 0x3b39803f ;  /* 0x3b39803f00087882 */ /* 0x000fe20000000000 */
[----:B------:R-:W-:-:S06]  /*8f50*/  UMOV UR9, 0x3c7abc9e ;  /* 0x3c7abc9e00097882 */ /* 0x000fcc0000000000 */
[----:B------:R-:W-:Y:S01]  /*8f60*/  DFMA R38, R30, -UR8, R38 ;  /* 0x800000081e267c2b */ /* 0x000fe20008000026 */
[----:B------:R-:W-:Y:S01]  /*8f70*/  UMOV UR8, 0x69ce2bdf ;  /* 0x69ce2bdf00087882 */ /* 0x000fe20000000000 */
[----:B------:R-:W-:Y:S01]  /*8f80*/  IMAD.MOV.U32 R30, RZ, RZ, -0x35dec16 ;  /* 0xfca213eaff1e7424 */ /* 0x000fe200078e00ff */
[----:B------:R-:W-:Y:S01]  /*8f90*/  MOV R31, 0x3e928af3 ;  /* 0x3e928af3001f7802 */ /* 0x000fe20000000f00 */
[----:B------:R-:W-:-:S05]  /*8fa0*/  UMOV UR9, 0x3e5ade15 ;  /* 0x3e5ade1500097882 */ /* 0x000fca0000000000 */
[----:B------:R-:W-:Y:S01]  /*8fb0*/  DFMA R30, R38, UR8, R30 ;  /* 0x00000008261e7c2b */ /* 0x000fe2000800001e */
[----:B------:R-:W-:Y:S01]  /*8fc0*/  UMOV UR8, 0x62401315 ;  /* 0x6240131500087882 */ /* 0x000fe20000000000 */
[----:B------:R-:W-:-:S06]  /*8fd0*/  UMOV UR9, 0x3ec71dee ;  /* 0x3ec71dee00097882 */ /* 0x000fcc0000000000 */
[----:B------:R-:W-:Y:S01]  /*8fe0*/  DFMA R30, R38, R30, UR8 ;  /* 0x00000008261e7e2b */ /* 0x000fe2000800001e */
        /* <DEDUP_REMOVED lines=20> */
[----:B------:R-:W-:-:S08]  /*9130*/  DFMA R30, R38, R30, UR8 ;  /* 0x00000008261e7e2b */ /* 0x000fd0000800001e */
[----:B------:R-:W-:-:S08]  /*9140*/  DFMA R30, R38, R30, 1 ;  /* 0x3ff00000261e742b */ /* 0x000fd0000000001e */
[----:B------:R-:W-:-:S10]  /*9150*/  DFMA R30, R38, R30, 1 ;  /* 0x3ff00000261e742b */ /* 0x000fd4000000001e */
[----:B------:R-:W-:Y:S02]  /*9160*/  IMAD R35, R28, 0x100000, R31 ;  /* 0x001000001c237824 */ /* 0x000fe400078e021f */
[----:B------:R-:W-:Y:S01]  /*9170*/  IMAD.MOV.U32 R34, RZ, RZ, R30 ;  /* 0x000000ffff227224 */ /* 0x000fe200078e001e */
[----:B------:R-:W-:Y:S06]  /*9180*/  @!P0 BRA `(.L_x_531) ;  /* 0x0000000000308947 */ /* 0x000fec0003800000 */
[----:B------:R-:W-:Y:S01]  /*9190*/  FSETP.GEU.AND P1, PT, |R37|, 4.2275390625, PT ;  /* 0x408748002500780b */ /* 0x000fe20003f2e200 */
[C---:B------:R-:W-:Y:S02]  /*91a0*/  DADD R34, R36.reuse, +INF ;  /* 0x7ff0000024227429 */ /* 0x040fe40000000000 */
[----:B------:R-:W-:-:S08]  /*91b0*/  DSETP.GEU.AND P0, PT, R36, RZ, PT ;  /* 0x000000ff2400722a */ /* 0x000fd00003f0e000 */
[----:B------:R-:W-:Y:S02]  /*91c0*/  FSEL R34, R34, RZ, P0 ;  /* 0x000000ff22227208 */ /* 0x000fe40000000000 */
[----:B------:R-:W-:Y:S02]  /*91d0*/  @!P1 LEA.HI R4, R28, R28, RZ, 0x1 ;  /* 0x0000001c1c049211 */ /* 0x000fe400078f08ff */
[----:B------:R-:W-:Y:S02]  /*91e0*/  FSEL R35, R35, RZ, P0 ;  /* 0x000000ff23237208 */ /* 0x000fe40000000000 */
[----:B------:R-:W-:-:S04]  /*91f0*/  @!P1 SHF.R.S32.HI R4, RZ, 0x1, R4 ;  /* 0x00000001ff049819 */ /* 0x000fc80000011404 */
[----:B------:R-:W-:Y:S01]  /*9200*/  @!P1 IADD3 R28, PT, PT, R28, -R4, RZ ;  /* 0x800000041c1c9210 */ /* 0x000fe20007ffe0ff */
[----:B------:R-:W-:-:S03]  /*9210*/  @!P1 IMAD R31, R4, 0x100000, R31 ;  /* 0x00100000041f9824 */ /* 0x000fc600078e021f */
[----:B------:R-:W-:Y:S01]  /*9220*/  @!P1 LEA R29, R28, 0x3ff00000, 0x14 ;  /* 0x3ff000001c1d9811 */ /* 0x000fe200078ea0ff */
[----:B------:R-:W-:-:S06]  /*9230*/  @!P1 IMAD.MOV.U32 R28, RZ, RZ, RZ ;  /* 0x000000ffff1c9224 */ /* 0x000fcc00078e00ff */
[----:B------:R-:W-:-:S11]  /*9240*/  @!P1 DMUL R34, R30, R28 ;  /* 0x0000001c1e229228 */ /* 0x000fd60000000000 */
.L_x_531:
[----:B------:R-:W-:Y:S01]  /*9250*/  DFMA R32, R32, R34, R34 ;  /* 0x000000222020722b */ /* 0x000fe20000000022 */
[----:B------:R-:W-:Y:S01]  /*9260*/  MOV R30, R50 ;  /* 0x00000032001e7202 */ /* 0x000fe20000000f00 */
[----:B------:R-:W-:Y:S01]  /*9270*/  DSETP.NEU.AND P0, PT, |R34|, +INF , PT ;  /* 0x7ff000002200742a */ /* 0x000fe20003f0d200 */
[----:B------:R-:W-:-:S07]  /*9280*/  IMAD.MOV.U32 R31, RZ, RZ, 0x0 ;  /* 0x00000000ff1f7424 */ /* 0x000fce00078e00ff */
[----:B------:R-:W-:Y:S02]  /*9290*/  FSEL R28, R34, R32, !P0 ;  /* 0x00000020221c7208 */ /* 0x000fe40004000000 */
[----:B------:R-:W-:Y:S01]  /*92a0*/  FSEL R4, R35, R33, !P0 ;  /* 0x0000002123047208 */ /* 0x000fe20004000000 */
[----:B------:R-:W-:Y:S06]  /*92b0*/  RET.REL.NODEC R30 `(_Z13fused_lrm_bn1PfS_S_S_iiffiiS_S_S_S_ibiiiiii) ;  /* 0xffffff6c1e507950 */ /* 0x000fec0003c3ffff */
.L_x_532:
        /* <DEDUP_REMOVED lines=12> */
.L_x_538:


//--------------------- .nv.shared.reserved.0     --------------------------
	.section	.nv.shared.reserved.0,"aw",@nobits
	.weak		__nv_reservedSMEM_offset_0_alias
	.size		__nv_reservedSMEM_offset_0_alias, 0, 64
	.other		__nv_reservedSMEM_offset_0_alias,@"STO_CUDA_RESERVED_SHARED STV_DEFAULT"
__nv_reservedSMEM_offset_0_alias:
	.zero		0
	.zero		64


//--------------------- .nv.constant0._Z14fused_two_convPfS_S_S_S_S_S_iiiiiiiibiiiiiibiiiiii --------------------------
	.section	.nv.constant0._Z14fused_two_convPfS_S_S_S_S_S_iiiiiiiibiiiiiibiiiiii,"a",@progbits
	.sectionflags	@""
	.align	4
.nv.constant0._Z14fused_two_convPfS_S_S_S_S_S_iiiiiiiibiiiiiibiiiiii:
	.zero		1040


//--------------------- .nv.constant0._Z17fused_first_layerPfS_S_S_S_S_S_iiiiiiiiiiiiiiiiii --------------------------
	.section	.nv.constant0._Z17fused_first_layerPfS_S_S_S_S_S_iiiiiiiiiiiiiiiiii,"a",@progbits
	.sectionflags	@""
	.align	4
.nv.constant0._Z17fused_first_layerPfS_S_S_S_S_S_iiiiiiiiiiiiiiiiii:
	.zero		1024


//--------------------- .nv.constant0._Z13fused_two_fc1PfS_S_S_S_S_S_S_iiibib --------------------------
	.section	.nv.constant0._Z13fused_two_fc1PfS_S_S_S_S_S_S_iiibib,"a",@progbits
	.sectionflags	@""
	.align	4
.nv.constant0._Z13fused_two_fc1PfS_S_S_S_S_S_S_iiibib:
	.zero		981


//--------------------- .nv.constant0._Z13fused_bn_max1PfS_S_S_iiS_S_S_S_ibiiiiiiiiiii --------------------------
	.section	.nv.constant0._Z13fused_bn_max1PfS_S_S_iiS_S_S_S_ibiiiiiiiiiii,"a",@progbits
	.sectionflags	@""
	.align	4
.nv.constant0._Z13fused_bn_max1PfS_S_S_iiS_S_S_S_ibiiiiiiiiiii:
	.zero		1020


//--------------------- .nv.constant0._Z10fused_max1PfS_S_S_iiiiiiiiiiiiiiiiii --------------------------
	.section	.nv.constant0._Z10fused_max1PfS_S_S_iiiiiiiiiiiiiiiiii,"a",@progbits
	.sectionflags	@""
	.align	4
.nv.constant0._Z10fused_max1PfS_S_S_iiiiiiiiiiiiiiiiii:
	.zero		1000


//--------------------- .nv.constant0._Z13fused_lrm_bn1PfS_S_S_iiffiiS_S_S_S_ibiiiiii --------------------------
	.section	.nv.constant0._Z13fused_lrm_bn1PfS_S_S_iiffiiS_S_S_S_ibiiiiii,"a",@progbits
	.sectionflags	@""
	.align	4
.nv.constant0._Z13fused_lrm_bn1PfS_S_S_iiffiiS_S_S_S_ibiiiiii:
	.zero		1016


//--------------------- SYMBOLS --------------------------

	.type		.nv.reservedSmem.offset0,@object
	.size		.nv.reservedSmem.offset0,0x4
